//
// Generated by NVIDIA NVVM Compiler
//
// Compiler Build ID: CL-36424714
// Cuda compilation tools, release 13.0, V13.0.88
// Based on NVVM 20.0.0
//

.version 9.0
.target sm_100
.address_size 64

	// .globl	_Z16Pool2DForwardMaxPfS_iiiiiii
// _ZZ20SoftmaxComputeErrorsPfS_PhiiE5inner has been demoted

.visible .entry _Z16Pool2DForwardMaxPfS_iiiiiii(
	.param .u64 .ptr .align 1 _Z16Pool2DForwardMaxPfS_iiiiiii_param_0,
	.param .u64 .ptr .align 1 _Z16Pool2DForwardMaxPfS_iiiiiii_param_1,
	.param .u32 _Z16Pool2DForwardMaxPfS_iiiiiii_param_2,
	.param .u32 _Z16Pool2DForwardMaxPfS_iiiiiii_param_3,
	.param .u32 _Z16Pool2DForwardMaxPfS_iiiiiii_param_4,
	.param .u32 _Z16Pool2DForwardMaxPfS_iiiiiii_param_5,
	.param .u32 _Z16Pool2DForwardMaxPfS_iiiiiii_param_6,
	.param .u32 _Z16Pool2DForwardMaxPfS_iiiiiii_param_7,
	.param .u32 _Z16Pool2DForwardMaxPfS_iiiiiii_param_8
)
{
	.reg .pred 	%p<40>;
	.reg .b32 	%r<64>;
	.reg .b32 	%f<101>;
	.reg .b64 	%rd<37>;

	ld.param.u64 	%rd3, [_Z16Pool2DForwardMaxPfS_iiiiiii_param_0];
	ld.param.u64 	%rd2, [_Z16Pool2DForwardMaxPfS_iiiiiii_param_1];
	ld.param.u32 	%r31, [_Z16Pool2DForwardMaxPfS_iiiiiii_param_2];
	ld.param.u32 	%r26, [_Z16Pool2DForwardMaxPfS_iiiiiii_param_4];
	ld.param.u32 	%r27, [_Z16Pool2DForwardMaxPfS_iiiiiii_param_5];
	ld.param.u32 	%r28, [_Z16Pool2DForwardMaxPfS_iiiiiii_param_6];
	ld.param.u32 	%r29, [_Z16Pool2DForwardMaxPfS_iiiiiii_param_7];
	ld.param.u32 	%r30, [_Z16Pool2DForwardMaxPfS_iiiiiii_param_8];
	cvta.to.global.u64 	%rd1, %rd3;
	mov.u32 	%r1, %ctaid.x;
	mov.u32 	%r32, %ctaid.y;
	mul.lo.s32 	%r2, %r31, %r32;
	setp.lt.s32 	%p1, %r30, 1;
	mov.f32 	%f99, 0f00000000;
	@%p1 bra 	$L__BB0_14;
	mov.u32 	%r34, %tid.x;
	mov.u32 	%r35, %tid.y;
	mul.lo.s32 	%r36, %r26, %r1;
	mad.lo.s32 	%r3, %r30, %r34, %r36;
	mad.lo.s32 	%r4, %r30, %r35, %r2;
	and.b32  	%r5, %r30, 7;
	add.s32 	%r6, %r5, -1;
	and.b32  	%r7, %r30, 3;
	and.b32  	%r8, %r30, 2147483640;
	and.b32  	%r9, %r30, 1;
	neg.s32 	%r10, %r8;
	add.s32 	%r11, %r4, 3;
	mov.f32 	%f99, 0f00000000;
	mov.b32 	%r58, 0;
$L__BB0_2:
	setp.lt.u32 	%p2, %r30, 8;
	add.s32 	%r38, %r3, %r58;
	mul.lo.s32 	%r13, %r38, %r27;
	add.s32 	%r14, %r4, %r13;
	mov.b32 	%r62, 0;
	@%p2 bra 	$L__BB0_5;
	add.s32 	%r59, %r11, %r13;
	mov.u32 	%r60, %r10;
$L__BB0_4:
	.pragma "nounroll";
	add.s32 	%r39, %r59, -3;
	mul.wide.u32 	%rd4, %r39, 4;
	add.s64 	%rd5, %rd1, %rd4;
	ld.global.f32 	%f18, [%rd5];
	setp.leu.f32 	%p3, %f18, %f99;
	setp.gt.f32 	%p4, %f18, %f99;
	selp.f32 	%f19, 0f3F800000, 0f00000000, %p4;
	selp.f32 	%f20, 0f3F800000, 0f00000000, %p3;
	mul.f32 	%f21, %f99, %f20;
	fma.rn.f32 	%f22, %f18, %f19, %f21;
	add.s32 	%r40, %r59, -2;
	mul.wide.u32 	%rd6, %r40, 4;
	add.s64 	%rd7, %rd1, %rd6;
	ld.global.f32 	%f23, [%rd7];
	setp.leu.f32 	%p5, %f23, %f22;
	setp.gt.f32 	%p6, %f23, %f22;
	selp.f32 	%f24, 0f3F800000, 0f00000000, %p6;
	selp.f32 	%f25, 0f3F800000, 0f00000000, %p5;
	mul.f32 	%f26, %f22, %f25;
	fma.rn.f32 	%f27, %f23, %f24, %f26;
	add.s32 	%r41, %r59, -1;
	mul.wide.u32 	%rd8, %r41, 4;
	add.s64 	%rd9, %rd1, %rd8;
	ld.global.f32 	%f28, [%rd9];
	setp.leu.f32 	%p7, %f28, %f27;
	setp.gt.f32 	%p8, %f28, %f27;
	selp.f32 	%f29, 0f3F800000, 0f00000000, %p8;
	selp.f32 	%f30, 0f3F800000, 0f00000000, %p7;
	mul.f32 	%f31, %f27, %f30;
	fma.rn.f32 	%f32, %f28, %f29, %f31;
	add.s32 	%r42, %r59, 4;
	mul.wide.u32 	%rd10, %r59, 4;
	add.s64 	%rd11, %rd1, %rd10;
	ld.global.f32 	%f33, [%rd11];
	setp.leu.f32 	%p9, %f33, %f32;
	setp.gt.f32 	%p10, %f33, %f32;
	selp.f32 	%f34, 0f3F800000, 0f00000000, %p10;
	selp.f32 	%f35, 0f3F800000, 0f00000000, %p9;
	mul.f32 	%f36, %f32, %f35;
	fma.rn.f32 	%f37, %f33, %f34, %f36;
	add.s32 	%r43, %r59, 1;
	mul.wide.u32 	%rd12, %r43, 4;
	add.s64 	%rd13, %rd1, %rd12;
	ld.global.f32 	%f38, [%rd13];
	setp.leu.f32 	%p11, %f38, %f37;
	setp.gt.f32 	%p12, %f38, %f37;
	selp.f32 	%f39, 0f3F800000, 0f00000000, %p12;
	selp.f32 	%f40, 0f3F800000, 0f00000000, %p11;
	mul.f32 	%f41, %f37, %f40;
	fma.rn.f32 	%f42, %f38, %f39, %f41;
	add.s32 	%r44, %r59, 2;
	mul.wide.u32 	%rd14, %r44, 4;
	add.s64 	%rd15, %rd1, %rd14;
	ld.global.f32 	%f43, [%rd15];
	setp.leu.f32 	%p13, %f43, %f42;
	setp.gt.f32 	%p14, %f43, %f42;
	selp.f32 	%f44, 0f3F800000, 0f00000000, %p14;
	selp.f32 	%f45, 0f3F800000, 0f00000000, %p13;
	mul.f32 	%f46, %f42, %f45;
	fma.rn.f32 	%f47, %f43, %f44, %f46;
	add.s32 	%r45, %r59, 3;
	mul.wide.u32 	%rd16, %r45, 4;
	add.s64 	%rd17, %rd1, %rd16;
	ld.global.f32 	%f48, [%rd17];
	setp.leu.f32 	%p15, %f48, %f47;
	setp.gt.f32 	%p16, %f48, %f47;
	selp.f32 	%f49, 0f3F800000, 0f00000000, %p16;
	selp.f32 	%f50, 0f3F800000, 0f00000000, %p15;
	mul.f32 	%f51, %f47, %f50;
	fma.rn.f32 	%f52, %f48, %f49, %f51;
	mul.wide.u32 	%rd18, %r42, 4;
	add.s64 	%rd19, %rd1, %rd18;
	ld.global.f32 	%f53, [%rd19];
	setp.leu.f32 	%p17, %f53, %f52;
	setp.gt.f32 	%p18, %f53, %f52;
	selp.f32 	%f54, 0f3F800000, 0f00000000, %p18;
	selp.f32 	%f55, 0f3F800000, 0f00000000, %p17;
	mul.f32 	%f56, %f52, %f55;
	fma.rn.f32 	%f99, %f53, %f54, %f56;
	add.s32 	%r60, %r60, 8;
	add.s32 	%r59, %r59, 8;
	setp.ne.s32 	%p19, %r60, 0;
	mov.u32 	%r62, %r8;
	@%p19 bra 	$L__BB0_4;
$L__BB0_5:
	setp.eq.s32 	%p20, %r5, 0;
	@%p20 bra 	$L__BB0_13;
	setp.lt.u32 	%p21, %r6, 3;
	@%p21 bra 	$L__BB0_8;
	add.s32 	%r46, %r14, %r62;
	mul.wide.u32 	%rd20, %r46, 4;
	add.s64 	%rd21, %rd1, %rd20;
	ld.global.f32 	%f58, [%rd21];
	setp.leu.f32 	%p22, %f58, %f99;
	setp.gt.f32 	%p23, %f58, %f99;
	selp.f32 	%f59, 0f3F800000, 0f00000000, %p23;
	selp.f32 	%f60, 0f3F800000, 0f00000000, %p22;
	mul.f32 	%f61, %f99, %f60;
	fma.rn.f32 	%f62, %f58, %f59, %f61;
	add.s32 	%r47, %r46, 1;
	mul.wide.u32 	%rd22, %r47, 4;
	add.s64 	%rd23, %rd1, %rd22;
	ld.global.f32 	%f63, [%rd23];
	setp.leu.f32 	%p24, %f63, %f62;
	setp.gt.f32 	%p25, %f63, %f62;
	selp.f32 	%f64, 0f3F800000, 0f00000000, %p25;
	selp.f32 	%f65, 0f3F800000, 0f00000000, %p24;
	mul.f32 	%f66, %f62, %f65;
	fma.rn.f32 	%f67, %f63, %f64, %f66;
	add.s32 	%r48, %r46, 2;
	mul.wide.u32 	%rd24, %r48, 4;
	add.s64 	%rd25, %rd1, %rd24;
	ld.global.f32 	%f68, [%rd25];
	setp.leu.f32 	%p26, %f68, %f67;
	setp.gt.f32 	%p27, %f68, %f67;
	selp.f32 	%f69, 0f3F800000, 0f00000000, %p27;
	selp.f32 	%f70, 0f3F800000, 0f00000000, %p26;
	mul.f32 	%f71, %f67, %f70;
	fma.rn.f32 	%f72, %f68, %f69, %f71;
	add.s32 	%r49, %r46, 3;
	mul.wide.u32 	%rd26, %r49, 4;
	add.s64 	%rd27, %rd1, %rd26;
	ld.global.f32 	%f73, [%rd27];
	setp.leu.f32 	%p28, %f73, %f72;
	setp.gt.f32 	%p29, %f73, %f72;
	selp.f32 	%f74, 0f3F800000, 0f00000000, %p29;
	selp.f32 	%f75, 0f3F800000, 0f00000000, %p28;
	mul.f32 	%f76, %f72, %f75;
	fma.rn.f32 	%f99, %f73, %f74, %f76;
	add.s32 	%r62, %r62, 4;
$L__BB0_8:
	setp.eq.s32 	%p30, %r7, 0;
	@%p30 bra 	$L__BB0_13;
	setp.eq.s32 	%p31, %r7, 1;
	@%p31 bra 	$L__BB0_11;
	add.s32 	%r50, %r14, %r62;
	mul.wide.u32 	%rd28, %r50, 4;
	add.s64 	%rd29, %rd1, %rd28;
	ld.global.f32 	%f78, [%rd29];
	setp.leu.f32 	%p32, %f78, %f99;
	setp.gt.f32 	%p33, %f78, %f99;
	selp.f32 	%f79, 0f3F800000, 0f00000000, %p33;
	selp.f32 	%f80, 0f3F800000, 0f00000000, %p32;
	mul.f32 	%f81, %f99, %f80;
	fma.rn.f32 	%f82, %f78, %f79, %f81;
	add.s32 	%r51, %r50, 1;
	mul.wide.u32 	%rd30, %r51, 4;
	add.s64 	%rd31, %rd1, %rd30;
	ld.global.f32 	%f83, [%rd31];
	setp.leu.f32 	%p34, %f83, %f82;
	setp.gt.f32 	%p35, %f83, %f82;
	selp.f32 	%f84, 0f3F800000, 0f00000000, %p35;
	selp.f32 	%f85, 0f3F800000, 0f00000000, %p34;
	mul.f32 	%f86, %f82, %f85;
	fma.rn.f32 	%f99, %f83, %f84, %f86;
	add.s32 	%r62, %r62, 2;
$L__BB0_11:
	setp.eq.s32 	%p36, %r9, 0;
	@%p36 bra 	$L__BB0_13;
	add.s32 	%r52, %r14, %r62;
	mul.wide.u32 	%rd32, %r52, 4;
	add.s64 	%rd33, %rd1, %rd32;
	ld.global.f32 	%f87, [%rd33];
	setp.leu.f32 	%p37, %f87, %f99;
	setp.gt.f32 	%p38, %f87, %f99;
	selp.f32 	%f88, 0f3F800000, 0f00000000, %p38;
	selp.f32 	%f89, 0f3F800000, 0f00000000, %p37;
	mul.f32 	%f90, %f99, %f89;
	fma.rn.f32 	%f99, %f87, %f88, %f90;
$L__BB0_13:
	add.s32 	%r58, %r58, 1;
	setp.ne.s32 	%p39, %r58, %r30;
	@%p39 bra 	$L__BB0_2;
$L__BB0_14:
	cvta.to.global.u64 	%rd34, %rd2;
	mov.u32 	%r53, %tid.x;
	mov.u32 	%r54, %tid.y;
	mad.lo.s32 	%r55, %r28, %r1, %r53;
	add.s32 	%r56, %r2, %r54;
	mad.lo.s32 	%r57, %r55, %r29, %r56;
	mul.wide.u32 	%rd35, %r57, 4;
	add.s64 	%rd36, %rd34, %rd35;
	st.global.f32 	[%rd36], %f99;
	ret;

}
	// .globl	_Z20SoftmaxComputeErrorsPfS_Phii
.visible .entry _Z20SoftmaxComputeErrorsPfS_Phii(
	.param .u64 .ptr .align 1 _Z20SoftmaxComputeErrorsPfS_Phii_param_0,
	.param .u64 .ptr .align 1 _Z20SoftmaxComputeErrorsPfS_Phii_param_1,
	.param .u64 .ptr .align 1 _Z20SoftmaxComputeErrorsPfS_Phii_param_2,
	.param .u32 _Z20SoftmaxComputeErrorsPfS_Phii_param_3,
	.param .u32 _Z20SoftmaxComputeErrorsPfS_Phii_param_4
)
{
	.reg .pred 	%p<12>;
	.reg .b32 	%r<73>;
	.reg .b32 	%f<222>;
	.reg .b64 	%rd<43>;
	// demoted variable
	.shared .align 4 .f32 _ZZ20SoftmaxComputeErrorsPfS_PhiiE5inner;
	ld.param.u64 	%rd3, [_Z20SoftmaxComputeErrorsPfS_Phii_param_0];
	ld.param.u64 	%rd2, [_Z20SoftmaxComputeErrorsPfS_Phii_param_1];
	ld.param.u64 	%rd4, [_Z20SoftmaxComputeErrorsPfS_Phii_param_2];
	ld.param.u32 	%r20, [_Z20SoftmaxComputeErrorsPfS_Phii_param_3];
	ld.param.u32 	%r19, [_Z20SoftmaxComputeErrorsPfS_Phii_param_4];
	cvta.to.global.u64 	%rd1, %rd3;
	cvta.to.global.u64 	%rd5, %rd4;
	mov.u32 	%r21, %ctaid.x;
	cvt.u64.u32 	%rd6, %r21;
	add.s64 	%rd7, %rd5, %rd6;
	ld.global.u8 	%r1, [%rd7];
	mov.u32 	%r2, %tid.x;
	mul.lo.s32 	%r3, %r20, %r21;
	add.s32 	%r4, %r3, %r2;
	mul.wide.u32 	%rd8, %r4, 4;
	add.s64 	%rd9, %rd1, %rd8;
	ld.global.f32 	%f1, [%rd9];
	setp.lt.s32 	%p1, %r19, 1;
	mov.f32 	%f221, 0f00000000;
	@%p1 bra 	$L__BB1_12;
	and.b32  	%r5, %r19, 7;
	setp.lt.u32 	%p2, %r19, 8;
	mov.f32 	%f221, 0f00000000;
	mov.b32 	%r71, 0;
	@%p2 bra 	$L__BB1_4;
	and.b32  	%r71, %r19, 2147483640;
	neg.s32 	%r69, %r71;
	add.s32 	%r68, %r3, 3;
	mov.f32 	%f221, 0f00000000;
$L__BB1_3:
	.pragma "nounroll";
	add.s32 	%r23, %r68, -3;
	mul.wide.u32 	%rd10, %r23, 4;
	add.s64 	%rd11, %rd1, %rd10;
	ld.global.f32 	%f19, [%rd11];
	sub.f32 	%f20, %f19, %f1;
	fma.rn.f32 	%f21, %f20, 0f3BBB989D, 0f3F000000;
	cvt.sat.f32.f32 	%f22, %f21;
	mov.f32 	%f23, 0f4B400001;
	mov.f32 	%f24, 0f437C0000;
	fma.rm.f32 	%f25, %f22, %f24, %f23;
	add.f32 	%f26, %f25, 0fCB40007F;
	neg.f32 	%f27, %f26;
	fma.rn.f32 	%f28, %f20, 0f3FB8AA3B, %f27;
	fma.rn.f32 	%f29, %f20, 0f32A57060, %f28;
	mov.b32 	%r24, %f25;
	shl.b32 	%r25, %r24, 23;
	mov.b32 	%f30, %r25;
	ex2.approx.ftz.f32 	%f31, %f29;
	fma.rn.f32 	%f32, %f31, %f30, %f221;
	add.s32 	%r26, %r68, -2;
	mul.wide.u32 	%rd12, %r26, 4;
	add.s64 	%rd13, %rd1, %rd12;
	ld.global.f32 	%f33, [%rd13];
	sub.f32 	%f34, %f33, %f1;
	fma.rn.f32 	%f35, %f34, 0f3BBB989D, 0f3F000000;
	cvt.sat.f32.f32 	%f36, %f35;
	fma.rm.f32 	%f37, %f36, %f24, %f23;
	add.f32 	%f38, %f37, 0fCB40007F;
	neg.f32 	%f39, %f38;
	fma.rn.f32 	%f40, %f34, 0f3FB8AA3B, %f39;
	fma.rn.f32 	%f41, %f34, 0f32A57060, %f40;
	mov.b32 	%r27, %f37;
	shl.b32 	%r28, %r27, 23;
	mov.b32 	%f42, %r28;
	ex2.approx.ftz.f32 	%f43, %f41;
	fma.rn.f32 	%f44, %f43, %f42, %f32;
	add.s32 	%r29, %r68, -1;
	mul.wide.u32 	%rd14, %r29, 4;
	add.s64 	%rd15, %rd1, %rd14;
	ld.global.f32 	%f45, [%rd15];
	sub.f32 	%f46, %f45, %f1;
	fma.rn.f32 	%f47, %f46, 0f3BBB989D, 0f3F000000;
	cvt.sat.f32.f32 	%f48, %f47;
	fma.rm.f32 	%f49, %f48, %f24, %f23;
	add.f32 	%f50, %f49, 0fCB40007F;
	neg.f32 	%f51, %f50;
	fma.rn.f32 	%f52, %f46, 0f3FB8AA3B, %f51;
	fma.rn.f32 	%f53, %f46, 0f32A57060, %f52;
	mov.b32 	%r30, %f49;
	shl.b32 	%r31, %r30, 23;
	mov.b32 	%f54, %r31;
	ex2.approx.ftz.f32 	%f55, %f53;
	fma.rn.f32 	%f56, %f55, %f54, %f44;
	add.s32 	%r32, %r68, 4;
	mul.wide.u32 	%rd16, %r68, 4;
	add.s64 	%rd17, %rd1, %rd16;
	ld.global.f32 	%f57, [%rd17];
	sub.f32 	%f58, %f57, %f1;
	fma.rn.f32 	%f59, %f58, 0f3BBB989D, 0f3F000000;
	cvt.sat.f32.f32 	%f60, %f59;
	fma.rm.f32 	%f61, %f60, %f24, %f23;
	add.f32 	%f62, %f61, 0fCB40007F;
	neg.f32 	%f63, %f62;
	fma.rn.f32 	%f64, %f58, 0f3FB8AA3B, %f63;
	fma.rn.f32 	%f65, %f58, 0f32A57060, %f64;
	mov.b32 	%r33, %f61;
	shl.b32 	%r34, %r33, 23;
	mov.b32 	%f66, %r34;
	ex2.approx.ftz.f32 	%f67, %f65;
	fma.rn.f32 	%f68, %f67, %f66, %f56;
	add.s32 	%r35, %r68, 1;
	mul.wide.u32 	%rd18, %r35, 4;
	add.s64 	%rd19, %rd1, %rd18;
	ld.global.f32 	%f69, [%rd19];
	sub.f32 	%f70, %f69, %f1;
	fma.rn.f32 	%f71, %f70, 0f3BBB989D, 0f3F000000;
	cvt.sat.f32.f32 	%f72, %f71;
	fma.rm.f32 	%f73, %f72, %f24, %f23;
	add.f32 	%f74, %f73, 0fCB40007F;
	neg.f32 	%f75, %f74;
	fma.rn.f32 	%f76, %f70, 0f3FB8AA3B, %f75;
	fma.rn.f32 	%f77, %f70, 0f32A57060, %f76;
	mov.b32 	%r36, %f73;
	shl.b32 	%r37, %r36, 23;
	mov.b32 	%f78, %r37;
	ex2.approx.ftz.f32 	%f79, %f77;
	fma.rn.f32 	%f80, %f79, %f78, %f68;
	add.s32 	%r38, %r68, 2;
	mul.wide.u32 	%rd20, %r38, 4;
	add.s64 	%rd21, %rd1, %rd20;
	ld.global.f32 	%f81, [%rd21];
	sub.f32 	%f82, %f81, %f1;
	fma.rn.f32 	%f83, %f82, 0f3BBB989D, 0f3F000000;
	cvt.sat.f32.f32 	%f84, %f83;
	fma.rm.f32 	%f85, %f84, %f24, %f23;
	add.f32 	%f86, %f85, 0fCB40007F;
	neg.f32 	%f87, %f86;
	fma.rn.f32 	%f88, %f82, 0f3FB8AA3B, %f87;
	fma.rn.f32 	%f89, %f82, 0f32A57060, %f88;
	mov.b32 	%r39, %f85;
	shl.b32 	%r40, %r39, 23;
	mov.b32 	%f90, %r40;
	ex2.approx.ftz.f32 	%f91, %f89;
	fma.rn.f32 	%f92, %f91, %f90, %f80;
	add.s32 	%r41, %r68, 3;
	mul.wide.u32 	%rd22, %r41, 4;
	add.s64 	%rd23, %rd1, %rd22;
	ld.global.f32 	%f93, [%rd23];
	sub.f32 	%f94, %f93, %f1;
	fma.rn.f32 	%f95, %f94, 0f3BBB989D, 0f3F000000;
	cvt.sat.f32.f32 	%f96, %f95;
	fma.rm.f32 	%f97, %f96, %f24, %f23;
	add.f32 	%f98, %f97, 0fCB40007F;
	neg.f32 	%f99, %f98;
	fma.rn.f32 	%f100, %f94, 0f3FB8AA3B, %f99;
	fma.rn.f32 	%f101, %f94, 0f32A57060, %f100;
	mov.b32 	%r42, %f97;
	shl.b32 	%r43, %r42, 23;
	mov.b32 	%f102, %r43;
	ex2.approx.ftz.f32 	%f103, %f101;
	fma.rn.f32 	%f104, %f103, %f102, %f92;
	mul.wide.u32 	%rd24, %r32, 4;
	add.s64 	%rd25, %rd1, %rd24;
	ld.global.f32 	%f105, [%rd25];
	sub.f32 	%f106, %f105, %f1;
	fma.rn.f32 	%f107, %f106, 0f3BBB989D, 0f3F000000;
	cvt.sat.f32.f32 	%f108, %f107;
	fma.rm.f32 	%f109, %f108, %f24, %f23;
	add.f32 	%f110, %f109, 0fCB40007F;
	neg.f32 	%f111, %f110;
	fma.rn.f32 	%f112, %f106, 0f3FB8AA3B, %f111;
	fma.rn.f32 	%f113, %f106, 0f32A57060, %f112;
	mov.b32 	%r44, %f109;
	shl.b32 	%r45, %r44, 23;
	mov.b32 	%f114, %r45;
	ex2.approx.ftz.f32 	%f115, %f113;
	fma.rn.f32 	%f221, %f115, %f114, %f104;
	add.s32 	%r69, %r69, 8;
	add.s32 	%r68, %r68, 8;
	setp.ne.s32 	%p3, %r69, 0;
	@%p3 bra 	$L__BB1_3;
$L__BB1_4:
	setp.eq.s32 	%p4, %r5, 0;
	@%p4 bra 	$L__BB1_12;
	and.b32  	%r14, %r19, 3;
	setp.lt.u32 	%p5, %r5, 4;
	@%p5 bra 	$L__BB1_7;
	add.s32 	%r46, %r71, %r3;
	mul.wide.u32 	%rd26, %r46, 4;
	add.s64 	%rd27, %rd1, %rd26;
	ld.global.f32 	%f117, [%rd27];
	sub.f32 	%f118, %f117, %f1;
	fma.rn.f32 	%f119, %f118, 0f3BBB989D, 0f3F000000;
	cvt.sat.f32.f32 	%f120, %f119;
	mov.f32 	%f121, 0f4B400001;
	mov.f32 	%f122, 0f437C0000;
	fma.rm.f32 	%f123, %f120, %f122, %f121;
	add.f32 	%f124, %f123, 0fCB40007F;
	neg.f32 	%f125, %f124;
	fma.rn.f32 	%f126, %f118, 0f3FB8AA3B, %f125;
	fma.rn.f32 	%f127, %f118, 0f32A57060, %f126;
	mov.b32 	%r47, %f123;
	shl.b32 	%r48, %r47, 23;
	mov.b32 	%f128, %r48;
	ex2.approx.ftz.f32 	%f129, %f127;
	fma.rn.f32 	%f130, %f129, %f128, %f221;
	add.s32 	%r49, %r46, 1;
	mul.wide.u32 	%rd28, %r49, 4;
	add.s64 	%rd29, %rd1, %rd28;
	ld.global.f32 	%f131, [%rd29];
	sub.f32 	%f132, %f131, %f1;
	fma.rn.f32 	%f133, %f132, 0f3BBB989D, 0f3F000000;
	cvt.sat.f32.f32 	%f134, %f133;
	fma.rm.f32 	%f135, %f134, %f122, %f121;
	add.f32 	%f136, %f135, 0fCB40007F;
	neg.f32 	%f137, %f136;
	fma.rn.f32 	%f138, %f132, 0f3FB8AA3B, %f137;
	fma.rn.f32 	%f139, %f132, 0f32A57060, %f138;
	mov.b32 	%r50, %f135;
	shl.b32 	%r51, %r50, 23;
	mov.b32 	%f140, %r51;
	ex2.approx.ftz.f32 	%f141, %f139;
	fma.rn.f32 	%f142, %f141, %f140, %f130;
	add.s32 	%r52, %r46, 2;
	mul.wide.u32 	%rd30, %r52, 4;
	add.s64 	%rd31, %rd1, %rd30;
	ld.global.f32 	%f143, [%rd31];
	sub.f32 	%f144, %f143, %f1;
	fma.rn.f32 	%f145, %f144, 0f3BBB989D, 0f3F000000;
	cvt.sat.f32.f32 	%f146, %f145;
	fma.rm.f32 	%f147, %f146, %f122, %f121;
	add.f32 	%f148, %f147, 0fCB40007F;
	neg.f32 	%f149, %f148;
	fma.rn.f32 	%f150, %f144, 0f3FB8AA3B, %f149;
	fma.rn.f32 	%f151, %f144, 0f32A57060, %f150;
	mov.b32 	%r53, %f147;
	shl.b32 	%r54, %r53, 23;
	mov.b32 	%f152, %r54;
	ex2.approx.ftz.f32 	%f153, %f151;
	fma.rn.f32 	%f154, %f153, %f152, %f142;
	add.s32 	%r55, %r46, 3;
	mul.wide.u32 	%rd32, %r55, 4;
	add.s64 	%rd33, %rd1, %rd32;
	ld.global.f32 	%f155, [%rd33];
	sub.f32 	%f156, %f155, %f1;
	fma.rn.f32 	%f157, %f156, 0f3BBB989D, 0f3F000000;
	cvt.sat.f32.f32 	%f158, %f157;
	fma.rm.f32 	%f159, %f158, %f122, %f121;
	add.f32 	%f160, %f159, 0fCB40007F;
	neg.f32 	%f161, %f160;
	fma.rn.f32 	%f162, %f156, 0f3FB8AA3B, %f161;
	fma.rn.f32 	%f163, %f156, 0f32A57060, %f162;
	mov.b32 	%r56, %f159;
	shl.b32 	%r57, %r56, 23;
	mov.b32 	%f164, %r57;
	ex2.approx.ftz.f32 	%f165, %f163;
	fma.rn.f32 	%f221, %f165, %f164, %f154;
	add.s32 	%r71, %r71, 4;
$L__BB1_7:
	setp.eq.s32 	%p6, %r14, 0;
	@%p6 bra 	$L__BB1_12;
	setp.eq.s32 	%p7, %r14, 1;
	@%p7 bra 	$L__BB1_10;
	add.s32 	%r58, %r71, %r3;
	mul.wide.u32 	%rd34, %r58, 4;
	add.s64 	%rd35, %rd1, %rd34;
	ld.global.f32 	%f167, [%rd35];
	sub.f32 	%f168, %f167, %f1;
	fma.rn.f32 	%f169, %f168, 0f3BBB989D, 0f3F000000;
	cvt.sat.f32.f32 	%f170, %f169;
	mov.f32 	%f171, 0f4B400001;
	mov.f32 	%f172, 0f437C0000;
	fma.rm.f32 	%f173, %f170, %f172, %f171;
	add.f32 	%f174, %f173, 0fCB40007F;
	neg.f32 	%f175, %f174;
	fma.rn.f32 	%f176, %f168, 0f3FB8AA3B, %f175;
	fma.rn.f32 	%f177, %f168, 0f32A57060, %f176;
	mov.b32 	%r59, %f173;
	shl.b32 	%r60, %r59, 23;
	mov.b32 	%f178, %r60;
	ex2.approx.ftz.f32 	%f179, %f177;
	fma.rn.f32 	%f180, %f179, %f178, %f221;
	add.s32 	%r61, %r58, 1;
	mul.wide.u32 	%rd36, %r61, 4;
	add.s64 	%rd37, %rd1, %rd36;
	ld.global.f32 	%f181, [%rd37];
	sub.f32 	%f182, %f181, %f1;
	fma.rn.f32 	%f183, %f182, 0f3BBB989D, 0f3F000000;
	cvt.sat.f32.f32 	%f184, %f183;
	fma.rm.f32 	%f185, %f184, %f172, %f171;
	add.f32 	%f186, %f185, 0fCB40007F;
	neg.f32 	%f187, %f186;
	fma.rn.f32 	%f188, %f182, 0f3FB8AA3B, %f187;
	fma.rn.f32 	%f189, %f182, 0f32A57060, %f188;
	mov.b32 	%r62, %f185;
	shl.b32 	%r63, %r62, 23;
	mov.b32 	%f190, %r63;
	ex2.approx.ftz.f32 	%f191, %f189;
	fma.rn.f32 	%f221, %f191, %f190, %f180;
	add.s32 	%r71, %r71, 2;
$L__BB1_10:
	and.b32  	%r64, %r19, 1;
	setp.eq.b32 	%p8, %r64, 1;
	not.pred 	%p9, %p8;
	@%p9 bra 	$L__BB1_12;
	add.s32 	%r65, %r71, %r3;
	mul.wide.u32 	%rd38, %r65, 4;
	add.s64 	%rd39, %rd1, %rd38;
	ld.global.f32 	%f192, [%rd39];
	sub.f32 	%f193, %f192, %f1;
	fma.rn.f32 	%f194, %f193, 0f3BBB989D, 0f3F000000;
	cvt.sat.f32.f32 	%f195, %f194;
	mov.f32 	%f196, 0f4B400001;
	mov.f32 	%f197, 0f437C0000;
	fma.rm.f32 	%f198, %f195, %f197, %f196;
	add.f32 	%f199, %f198, 0fCB40007F;
	neg.f32 	%f200, %f199;
	fma.rn.f32 	%f201, %f193, 0f3FB8AA3B, %f200;
	fma.rn.f32 	%f202, %f193, 0f32A57060, %f201;
	mov.b32 	%r66, %f198;
	shl.b32 	%r67, %r66, 23;
	mov.b32 	%f203, %r67;
	ex2.approx.ftz.f32 	%f204, %f202;
	fma.rn.f32 	%f221, %f204, %f203, %f221;
$L__BB1_12:
	rcp.rn.f32 	%f14, %f221;
	setp.ne.s32 	%p10, %r2, %r1;
	@%p10 bra 	$L__BB1_14;
	st.shared.f32 	[_ZZ20SoftmaxComputeErrorsPfS_PhiiE5inner], %f14;
$L__BB1_14:
	setp.eq.s32 	%p11, %r2, %r1;
	cvta.to.global.u64 	%rd40, %rd2;
	bar.sync 	0;
	neg.f32 	%f205, %f14;
	mul.f32 	%f206, %f14, %f205;
	atom.shared.add.f32 	%f207, [_ZZ20SoftmaxComputeErrorsPfS_PhiiE5inner], %f206;
	bar.sync 	0;
	selp.f32 	%f208, 0f3F800000, 0f00000000, %p11;
	sub.f32 	%f209, %f208, %f14;
	ld.shared.f32 	%f210, [_ZZ20SoftmaxComputeErrorsPfS_PhiiE5inner];
	sub.f32 	%f211, %f209, %f210;
	add.s64 	%rd42, %rd40, %rd8;
	ld.global.f32 	%f212, [%rd42];
	fma.rn.f32 	%f213, %f14, %f211, %f212;
	st.global.f32 	[%rd42], %f213;
	ret;

}
	// .globl	_Z21Convolve2DBackwardSumPfS_S_iiiiiiii
.visible .entry _Z21Convolve2DBackwardSumPfS_S_iiiiiiii(
	.param .u64 .ptr .align 1 _Z21Convolve2DBackwardSumPfS_S_iiiiiiii_param_0,
	.param .u64 .ptr .align 1 _Z21Convolve2DBackwardSumPfS_S_iiiiiiii_param_1,
	.param .u64 .ptr .align 1 _Z21Convolve2DBackwardSumPfS_S_iiiiiiii_param_2,
	.param .u32 _Z21Convolve2DBackwardSumPfS_S_iiiiiiii_param_3,
	.param .u32 _Z21Convolve2DBackwardSumPfS_S_iiiiiiii_param_4,
	.param .u32 _Z21Convolve2DBackwardSumPfS_S_iiiiiiii_param_5,
	.param .u32 _Z21Convolve2DBackwardSumPfS_S_iiiiiiii_param_6,
	.param .u32 _Z21Convolve2DBackwardSumPfS_S_iiiiiiii_param_7,
	.param .u32 _Z21Convolve2DBackwardSumPfS_S_iiiiiiii_param_8,
	.param .u32 _Z21Convolve2DBackwardSumPfS_S_iiiiiiii_param_9,
	.param .u32 _Z21Convolve2DBackwardSumPfS_S_iiiiiiii_param_10
)
{
	.reg .pred 	%p<12>;
	.reg .b32 	%r<139>;
	.reg .b32 	%f<61>;
	.reg .b64 	%rd<69>;

	ld.param.u64 	%rd6, [_Z21Convolve2DBackwardSumPfS_S_iiiiiiii_param_0];
	ld.param.u64 	%rd7, [_Z21Convolve2DBackwardSumPfS_S_iiiiiiii_param_1];
	ld.param.u64 	%rd5, [_Z21Convolve2DBackwardSumPfS_S_iiiiiiii_param_2];
	ld.param.u32 	%r59, [_Z21Convolve2DBackwardSumPfS_S_iiiiiiii_param_3];
	ld.param.u32 	%r60, [_Z21Convolve2DBackwardSumPfS_S_iiiiiiii_param_4];
	ld.param.u32 	%r61, [_Z21Convolve2DBackwardSumPfS_S_iiiiiiii_param_5];
	ld.param.u32 	%r62, [_Z21Convolve2DBackwardSumPfS_S_iiiiiiii_param_7];
	ld.param.u32 	%r63, [_Z21Convolve2DBackwardSumPfS_S_iiiiiiii_param_8];
	ld.param.u32 	%r64, [_Z21Convolve2DBackwardSumPfS_S_iiiiiiii_param_9];
	ld.param.u32 	%r65, [_Z21Convolve2DBackwardSumPfS_S_iiiiiiii_param_10];
	cvta.to.global.u64 	%rd1, %rd7;
	cvta.to.global.u64 	%rd2, %rd6;
	setp.lt.s32 	%p1, %r64, 1;
	@%p1 bra 	$L__BB2_17;
	setp.lt.s32 	%p2, %r65, 1;
	mov.u32 	%r1, %tid.x;
	mov.u32 	%r2, %tid.y;
	mov.u32 	%r66, %ctaid.y;
	mad.lo.s32 	%r3, %r59, %r66, %r2;
	mov.u32 	%r67, %ctaid.x;
	mul.lo.s32 	%r4, %r60, %r67;
	@%p2 bra 	$L__BB2_17;
	add.s32 	%r5, %r65, -1;
	and.b32  	%r6, %r65, 7;
	and.b32  	%r7, %r65, 3;
	and.b32  	%r8, %r65, 2147483640;
	and.b32  	%r9, %r65, 1;
	neg.s32 	%r10, %r8;
	mul.lo.s32 	%r69, %r65, %r65;
	shl.b32 	%r11, %r69, 3;
	cvta.to.global.u64 	%rd3, %rd5;
	add.s32 	%r12, %r4, %r1;
	mov.b32 	%r124, 0;
$L__BB2_3:
	mul.lo.s32 	%r14, %r124, %r64;
	mad.lo.s32 	%r71, %r124, %r62, %r1;
	mad.lo.s32 	%r72, %r71, %r63, %r3;
	mul.wide.u32 	%rd8, %r72, 4;
	add.s64 	%rd4, %rd3, %rd8;
	add.s32 	%r15, %r14, 4;
	add.s32 	%r16, %r14, 5;
	add.s32 	%r17, %r14, 6;
	mov.b32 	%r125, 0;
$L__BB2_4:
	setp.lt.u32 	%p3, %r5, 7;
	mul.lo.s32 	%r19, %r125, %r65;
	add.s32 	%r20, %r19, %r14;
	add.s32 	%r74, %r12, %r125;
	mul.lo.s32 	%r21, %r74, %r61;
	add.s32 	%r22, %r3, %r21;
	mov.b32 	%r137, 0;
	@%p3 bra 	$L__BB2_7;
	add.s32 	%r134, %r22, 3;
	add.s32 	%r76, %r14, %r19;
	mad.lo.s32 	%r77, %r65, %r76, %r65;
	add.s32 	%r78, %r1, %r77;
	mad.lo.s32 	%r133, %r65, %r78, %r2;
	add.s32 	%r79, %r76, 2;
	mad.lo.s32 	%r80, %r65, %r79, %r1;
	mad.lo.s32 	%r132, %r65, %r80, %r2;
	add.s32 	%r81, %r76, 3;
	mad.lo.s32 	%r82, %r65, %r81, %r1;
	mad.lo.s32 	%r131, %r65, %r82, %r2;
	add.s32 	%r83, %r15, %r19;
	mad.lo.s32 	%r84, %r65, %r83, %r1;
	mad.lo.s32 	%r130, %r65, %r84, %r2;
	add.s32 	%r85, %r16, %r19;
	mad.lo.s32 	%r86, %r65, %r85, %r1;
	mad.lo.s32 	%r129, %r65, %r86, %r2;
	add.s32 	%r87, %r17, %r19;
	mad.lo.s32 	%r88, %r65, %r87, %r1;
	mad.lo.s32 	%r128, %r65, %r88, %r2;
	add.s32 	%r89, %r76, 7;
	mad.lo.s32 	%r90, %r65, %r89, %r1;
	mad.lo.s32 	%r127, %r65, %r90, %r2;
	mad.lo.s32 	%r91, %r65, %r20, %r1;
	mad.lo.s32 	%r126, %r65, %r91, %r2;
	mov.u32 	%r135, %r10;
$L__BB2_6:
	.pragma "nounroll";
	mul.wide.u32 	%rd9, %r126, 4;
	add.s64 	%rd10, %rd2, %rd9;
	ld.global.f32 	%f1, [%rd10];
	ld.global.f32 	%f2, [%rd4];
	add.s32 	%r92, %r134, -3;
	mul.wide.u32 	%rd11, %r92, 4;
	add.s64 	%rd12, %rd1, %rd11;
	ld.global.f32 	%f3, [%rd12];
	fma.rn.f32 	%f4, %f1, %f2, %f3;
	st.global.f32 	[%rd12], %f4;
	mul.wide.u32 	%rd13, %r133, 4;
	add.s64 	%rd14, %rd2, %rd13;
	ld.global.f32 	%f5, [%rd14];
	ld.global.f32 	%f6, [%rd4];
	add.s32 	%r93, %r134, -2;
	mul.wide.u32 	%rd15, %r93, 4;
	add.s64 	%rd16, %rd1, %rd15;
	ld.global.f32 	%f7, [%rd16];
	fma.rn.f32 	%f8, %f5, %f6, %f7;
	st.global.f32 	[%rd16], %f8;
	mul.wide.u32 	%rd17, %r132, 4;
	add.s64 	%rd18, %rd2, %rd17;
	ld.global.f32 	%f9, [%rd18];
	ld.global.f32 	%f10, [%rd4];
	add.s32 	%r94, %r134, -1;
	mul.wide.u32 	%rd19, %r94, 4;
	add.s64 	%rd20, %rd1, %rd19;
	ld.global.f32 	%f11, [%rd20];
	fma.rn.f32 	%f12, %f9, %f10, %f11;
	st.global.f32 	[%rd20], %f12;
	mul.wide.u32 	%rd21, %r131, 4;
	add.s64 	%rd22, %rd2, %rd21;
	ld.global.f32 	%f13, [%rd22];
	ld.global.f32 	%f14, [%rd4];
	add.s32 	%r95, %r134, 4;
	mul.wide.u32 	%rd23, %r134, 4;
	add.s64 	%rd24, %rd1, %rd23;
	ld.global.f32 	%f15, [%rd24];
	fma.rn.f32 	%f16, %f13, %f14, %f15;
	st.global.f32 	[%rd24], %f16;
	mul.wide.u32 	%rd25, %r130, 4;
	add.s64 	%rd26, %rd2, %rd25;
	ld.global.f32 	%f17, [%rd26];
	ld.global.f32 	%f18, [%rd4];
	add.s32 	%r96, %r134, 1;
	mul.wide.u32 	%rd27, %r96, 4;
	add.s64 	%rd28, %rd1, %rd27;
	ld.global.f32 	%f19, [%rd28];
	fma.rn.f32 	%f20, %f17, %f18, %f19;
	st.global.f32 	[%rd28], %f20;
	mul.wide.u32 	%rd29, %r129, 4;
	add.s64 	%rd30, %rd2, %rd29;
	ld.global.f32 	%f21, [%rd30];
	ld.global.f32 	%f22, [%rd4];
	add.s32 	%r97, %r134, 2;
	mul.wide.u32 	%rd31, %r97, 4;
	add.s64 	%rd32, %rd1, %rd31;
	ld.global.f32 	%f23, [%rd32];
	fma.rn.f32 	%f24, %f21, %f22, %f23;
	st.global.f32 	[%rd32], %f24;
	mul.wide.u32 	%rd33, %r128, 4;
	add.s64 	%rd34, %rd2, %rd33;
	ld.global.f32 	%f25, [%rd34];
	ld.global.f32 	%f26, [%rd4];
	add.s32 	%r98, %r134, 3;
	mul.wide.u32 	%rd35, %r98, 4;
	add.s64 	%rd36, %rd1, %rd35;
	ld.global.f32 	%f27, [%rd36];
	fma.rn.f32 	%f28, %f25, %f26, %f27;
	st.global.f32 	[%rd36], %f28;
	mul.wide.u32 	%rd37, %r127, 4;
	add.s64 	%rd38, %rd2, %rd37;
	ld.global.f32 	%f29, [%rd38];
	ld.global.f32 	%f30, [%rd4];
	mul.wide.u32 	%rd39, %r95, 4;
	add.s64 	%rd40, %rd1, %rd39;
	ld.global.f32 	%f31, [%rd40];
	fma.rn.f32 	%f32, %f29, %f30, %f31;
	st.global.f32 	[%rd40], %f32;
	add.s32 	%r135, %r135, 8;
	add.s32 	%r134, %r134, 8;
	add.s32 	%r133, %r133, %r11;
	add.s32 	%r132, %r132, %r11;
	add.s32 	%r131, %r131, %r11;
	add.s32 	%r130, %r130, %r11;
	add.s32 	%r129, %r129, %r11;
	add.s32 	%r128, %r128, %r11;
	add.s32 	%r127, %r127, %r11;
	add.s32 	%r126, %r126, %r11;
	setp.ne.s32 	%p4, %r135, 0;
	mov.u32 	%r137, %r8;
	@%p4 bra 	$L__BB2_6;
$L__BB2_7:
	setp.eq.s32 	%p5, %r6, 0;
	@%p5 bra 	$L__BB2_15;
	add.s32 	%r99, %r6, -1;
	setp.lt.u32 	%p6, %r99, 3;
	@%p6 bra 	$L__BB2_10;
	add.s32 	%r100, %r20, %r137;
	mad.lo.s32 	%r101, %r100, %r65, %r1;
	mad.lo.s32 	%r102, %r101, %r65, %r2;
	mul.wide.u32 	%rd41, %r102, 4;
	add.s64 	%rd42, %rd2, %rd41;
	ld.global.f32 	%f33, [%rd42];
	ld.global.f32 	%f34, [%rd4];
	add.s32 	%r103, %r22, %r137;
	mul.wide.u32 	%rd43, %r103, 4;
	add.s64 	%rd44, %rd1, %rd43;
	ld.global.f32 	%f35, [%rd44];
	fma.rn.f32 	%f36, %f33, %f34, %f35;
	st.global.f32 	[%rd44], %f36;
	add.s32 	%r104, %r101, %r65;
	mad.lo.s32 	%r105, %r104, %r65, %r2;
	mul.wide.u32 	%rd45, %r105, 4;
	add.s64 	%rd46, %rd2, %rd45;
	ld.global.f32 	%f37, [%rd46];
	ld.global.f32 	%f38, [%rd4];
	add.s32 	%r106, %r103, 1;
	mul.wide.u32 	%rd47, %r106, 4;
	add.s64 	%rd48, %rd1, %rd47;
	ld.global.f32 	%f39, [%rd48];
	fma.rn.f32 	%f40, %f37, %f38, %f39;
	st.global.f32 	[%rd48], %f40;
	add.s32 	%r107, %r104, %r65;
	mad.lo.s32 	%r108, %r107, %r65, %r2;
	mul.wide.u32 	%rd49, %r108, 4;
	add.s64 	%rd50, %rd2, %rd49;
	ld.global.f32 	%f41, [%rd50];
	ld.global.f32 	%f42, [%rd4];
	add.s32 	%r109, %r103, 2;
	mul.wide.u32 	%rd51, %r109, 4;
	add.s64 	%rd52, %rd1, %rd51;
	ld.global.f32 	%f43, [%rd52];
	fma.rn.f32 	%f44, %f41, %f42, %f43;
	st.global.f32 	[%rd52], %f44;
	add.s32 	%r110, %r107, %r65;
	mad.lo.s32 	%r111, %r110, %r65, %r2;
	mul.wide.u32 	%rd53, %r111, 4;
	add.s64 	%rd54, %rd2, %rd53;
	ld.global.f32 	%f45, [%rd54];
	ld.global.f32 	%f46, [%rd4];
	add.s32 	%r112, %r103, 3;
	mul.wide.u32 	%rd55, %r112, 4;
	add.s64 	%rd56, %rd1, %rd55;
	ld.global.f32 	%f47, [%rd56];
	fma.rn.f32 	%f48, %f45, %f46, %f47;
	st.global.f32 	[%rd56], %f48;
	add.s32 	%r137, %r137, 4;
$L__BB2_10:
	setp.eq.s32 	%p7, %r7, 0;
	@%p7 bra 	$L__BB2_15;
	setp.eq.s32 	%p8, %r7, 1;
	@%p8 bra 	$L__BB2_13;
	add.s32 	%r113, %r20, %r137;
	mad.lo.s32 	%r114, %r113, %r65, %r1;
	mad.lo.s32 	%r115, %r114, %r65, %r2;
	mul.wide.u32 	%rd57, %r115, 4;
	add.s64 	%rd58, %rd2, %rd57;
	ld.global.f32 	%f49, [%rd58];
	ld.global.f32 	%f50, [%rd4];
	add.s32 	%r116, %r22, %r137;
	mul.wide.u32 	%rd59, %r116, 4;
	add.s64 	%rd60, %rd1, %rd59;
	ld.global.f32 	%f51, [%rd60];
	fma.rn.f32 	%f52, %f49, %f50, %f51;
	st.global.f32 	[%rd60], %f52;
	add.s32 	%r117, %r114, %r65;
	mad.lo.s32 	%r118, %r117, %r65, %r2;
	mul.wide.u32 	%rd61, %r118, 4;
	add.s64 	%rd62, %rd2, %rd61;
	ld.global.f32 	%f53, [%rd62];
	ld.global.f32 	%f54, [%rd4];
	add.s32 	%r119, %r116, 1;
	mul.wide.u32 	%rd63, %r119, 4;
	add.s64 	%rd64, %rd1, %rd63;
	ld.global.f32 	%f55, [%rd64];
	fma.rn.f32 	%f56, %f53, %f54, %f55;
	st.global.f32 	[%rd64], %f56;
	add.s32 	%r137, %r137, 2;
$L__BB2_13:
	setp.eq.s32 	%p9, %r9, 0;
	@%p9 bra 	$L__BB2_15;
	add.s32 	%r120, %r20, %r137;
	mad.lo.s32 	%r121, %r120, %r65, %r1;
	mad.lo.s32 	%r122, %r121, %r65, %r2;
	mul.wide.u32 	%rd65, %r122, 4;
	add.s64 	%rd66, %rd2, %rd65;
	ld.global.f32 	%f57, [%rd66];
	ld.global.f32 	%f58, [%rd4];
	add.s32 	%r123, %r22, %r137;
	mul.wide.u32 	%rd67, %r123, 4;
	add.s64 	%rd68, %rd1, %rd67;
	ld.global.f32 	%f59, [%rd68];
	fma.rn.f32 	%f60, %f57, %f58, %f59;
	st.global.f32 	[%rd68], %f60;
$L__BB2_15:
	add.s32 	%r125, %r125, 1;
	setp.ne.s32 	%p10, %r125, %r65;
	@%p10 bra 	$L__BB2_4;
	add.s32 	%r124, %r124, 1;
	setp.ne.s32 	%p11, %r124, %r64;
	@%p11 bra 	$L__BB2_3;
$L__BB2_17:
	ret;

}
	// .globl	_Z24Convolve2DBackwardBiasesPfS_iiii
.visible .entry _Z24Convolve2DBackwardBiasesPfS_iiii(
	.param .u64 .ptr .align 1 _Z24Convolve2DBackwardBiasesPfS_iiii_param_0,
	.param .u64 .ptr .align 1 _Z24Convolve2DBackwardBiasesPfS_iiii_param_1,
	.param .u32 _Z24Convolve2DBackwardBiasesPfS_iiii_param_2,
	.param .u32 _Z24Convolve2DBackwardBiasesPfS_iiii_param_3,
	.param .u32 _Z24Convolve2DBackwardBiasesPfS_iiii_param_4,
	.param .u32 _Z24Convolve2DBackwardBiasesPfS_iiii_param_5
)
{
	.reg .pred 	%p<10>;
	.reg .b32 	%r<72>;
	.reg .b32 	%f<84>;
	.reg .b64 	%rd<65>;

	ld.param.u64 	%rd3, [_Z24Convolve2DBackwardBiasesPfS_iiii_param_0];
	ld.param.u64 	%rd2, [_Z24Convolve2DBackwardBiasesPfS_iiii_param_1];
	ld.param.u32 	%r25, [_Z24Convolve2DBackwardBiasesPfS_iiii_param_2];
	ld.param.u32 	%r26, [_Z24Convolve2DBackwardBiasesPfS_iiii_param_3];
	ld.param.u32 	%r27, [_Z24Convolve2DBackwardBiasesPfS_iiii_param_4];
	ld.param.u32 	%r28, [_Z24Convolve2DBackwardBiasesPfS_iiii_param_5];
	cvta.to.global.u64 	%rd1, %rd3;
	setp.lt.s32 	%p1, %r28, 1;
	mov.f32 	%f83, 0f00000000;
	@%p1 bra 	$L__BB3_13;
	mov.u32 	%r30, %tid.x;
	mov.u32 	%r31, %ctaid.x;
	mov.u32 	%r32, %ctaid.y;
	mul.lo.s32 	%r1, %r25, %r32;
	mad.lo.s32 	%r33, %r27, %r31, %r30;
	mul.lo.s32 	%r2, %r33, %r28;
	add.s32 	%r3, %r2, %r1;
	and.b32  	%r4, %r28, 15;
	setp.lt.u32 	%p2, %r28, 16;
	mov.f32 	%f83, 0f00000000;
	mov.b32 	%r68, 0;
	@%p2 bra 	$L__BB3_4;
	and.b32  	%r68, %r28, 2147483632;
	neg.s32 	%r66, %r68;
	add.s32 	%r65, %r3, 7;
	mov.f32 	%f83, 0f00000000;
$L__BB3_3:
	.pragma "nounroll";
	add.s32 	%r34, %r65, -7;
	mul.wide.u32 	%rd4, %r34, 4;
	add.s64 	%rd5, %rd1, %rd4;
	ld.global.f32 	%f18, [%rd5];
	add.f32 	%f19, %f83, %f18;
	add.s32 	%r35, %r65, -6;
	mul.wide.u32 	%rd6, %r35, 4;
	add.s64 	%rd7, %rd1, %rd6;
	ld.global.f32 	%f20, [%rd7];
	add.f32 	%f21, %f19, %f20;
	add.s32 	%r36, %r65, -5;
	mul.wide.u32 	%rd8, %r36, 4;
	add.s64 	%rd9, %rd1, %rd8;
	ld.global.f32 	%f22, [%rd9];
	add.f32 	%f23, %f21, %f22;
	add.s32 	%r37, %r65, -4;
	mul.wide.u32 	%rd10, %r37, 4;
	add.s64 	%rd11, %rd1, %rd10;
	ld.global.f32 	%f24, [%rd11];
	add.f32 	%f25, %f23, %f24;
	add.s32 	%r38, %r65, -3;
	mul.wide.u32 	%rd12, %r38, 4;
	add.s64 	%rd13, %rd1, %rd12;
	ld.global.f32 	%f26, [%rd13];
	add.f32 	%f27, %f25, %f26;
	add.s32 	%r39, %r65, -2;
	mul.wide.u32 	%rd14, %r39, 4;
	add.s64 	%rd15, %rd1, %rd14;
	ld.global.f32 	%f28, [%rd15];
	add.f32 	%f29, %f27, %f28;
	add.s32 	%r40, %r65, -1;
	mul.wide.u32 	%rd16, %r40, 4;
	add.s64 	%rd17, %rd1, %rd16;
	ld.global.f32 	%f30, [%rd17];
	add.f32 	%f31, %f29, %f30;
	add.s32 	%r41, %r65, 8;
	mul.wide.u32 	%rd18, %r65, 4;
	add.s64 	%rd19, %rd1, %rd18;
	ld.global.f32 	%f32, [%rd19];
	add.f32 	%f33, %f31, %f32;
	add.s32 	%r42, %r65, 1;
	mul.wide.u32 	%rd20, %r42, 4;
	add.s64 	%rd21, %rd1, %rd20;
	ld.global.f32 	%f34, [%rd21];
	add.f32 	%f35, %f33, %f34;
	add.s32 	%r43, %r65, 2;
	mul.wide.u32 	%rd22, %r43, 4;
	add.s64 	%rd23, %rd1, %rd22;
	ld.global.f32 	%f36, [%rd23];
	add.f32 	%f37, %f35, %f36;
	add.s32 	%r44, %r65, 3;
	mul.wide.u32 	%rd24, %r44, 4;
	add.s64 	%rd25, %rd1, %rd24;
	ld.global.f32 	%f38, [%rd25];
	add.f32 	%f39, %f37, %f38;
	add.s32 	%r45, %r65, 4;
	mul.wide.u32 	%rd26, %r45, 4;
	add.s64 	%rd27, %rd1, %rd26;
	ld.global.f32 	%f40, [%rd27];
	add.f32 	%f41, %f39, %f40;
	add.s32 	%r46, %r65, 5;
	mul.wide.u32 	%rd28, %r46, 4;
	add.s64 	%rd29, %rd1, %rd28;
	ld.global.f32 	%f42, [%rd29];
	add.f32 	%f43, %f41, %f42;
	add.s32 	%r47, %r65, 6;
	mul.wide.u32 	%rd30, %r47, 4;
	add.s64 	%rd31, %rd1, %rd30;
	ld.global.f32 	%f44, [%rd31];
	add.f32 	%f45, %f43, %f44;
	add.s32 	%r48, %r65, 7;
	mul.wide.u32 	%rd32, %r48, 4;
	add.s64 	%rd33, %rd1, %rd32;
	ld.global.f32 	%f46, [%rd33];
	add.f32 	%f47, %f45, %f46;
	mul.wide.u32 	%rd34, %r41, 4;
	add.s64 	%rd35, %rd1, %rd34;
	ld.global.f32 	%f48, [%rd35];
	add.f32 	%f83, %f47, %f48;
	add.s32 	%r66, %r66, 16;
	add.s32 	%r65, %r65, 16;
	setp.ne.s32 	%p3, %r66, 0;
	@%p3 bra 	$L__BB3_3;
$L__BB3_4:
	setp.eq.s32 	%p4, %r4, 0;
	@%p4 bra 	$L__BB3_13;
	and.b32  	%r13, %r28, 7;
	setp.lt.u32 	%p5, %r4, 8;
	@%p5 bra 	$L__BB3_7;
	add.s32 	%r49, %r3, %r68;
	mul.wide.u32 	%rd36, %r49, 4;
	add.s64 	%rd37, %rd1, %rd36;
	ld.global.f32 	%f50, [%rd37];
	add.f32 	%f51, %f83, %f50;
	add.s32 	%r50, %r49, 1;
	mul.wide.u32 	%rd38, %r50, 4;
	add.s64 	%rd39, %rd1, %rd38;
	ld.global.f32 	%f52, [%rd39];
	add.f32 	%f53, %f51, %f52;
	add.s32 	%r51, %r49, 2;
	mul.wide.u32 	%rd40, %r51, 4;
	add.s64 	%rd41, %rd1, %rd40;
	ld.global.f32 	%f54, [%rd41];
	add.f32 	%f55, %f53, %f54;
	add.s32 	%r52, %r49, 3;
	mul.wide.u32 	%rd42, %r52, 4;
	add.s64 	%rd43, %rd1, %rd42;
	ld.global.f32 	%f56, [%rd43];
	add.f32 	%f57, %f55, %f56;
	add.s32 	%r53, %r49, 4;
	mul.wide.u32 	%rd44, %r53, 4;
	add.s64 	%rd45, %rd1, %rd44;
	ld.global.f32 	%f58, [%rd45];
	add.f32 	%f59, %f57, %f58;
	add.s32 	%r54, %r49, 5;
	mul.wide.u32 	%rd46, %r54, 4;
	add.s64 	%rd47, %rd1, %rd46;
	ld.global.f32 	%f60, [%rd47];
	add.f32 	%f61, %f59, %f60;
	add.s32 	%r55, %r49, 6;
	mul.wide.u32 	%rd48, %r55, 4;
	add.s64 	%rd49, %rd1, %rd48;
	ld.global.f32 	%f62, [%rd49];
	add.f32 	%f63, %f61, %f62;
	add.s32 	%r56, %r49, 7;
	mul.wide.u32 	%rd50, %r56, 4;
	add.s64 	%rd51, %rd1, %rd50;
	ld.global.f32 	%f64, [%rd51];
	add.f32 	%f83, %f63, %f64;
	add.s32 	%r68, %r68, 8;
$L__BB3_7:
	setp.eq.s32 	%p6, %r13, 0;
	@%p6 bra 	$L__BB3_13;
	and.b32  	%r16, %r28, 3;
	setp.lt.u32 	%p7, %r13, 4;
	@%p7 bra 	$L__BB3_10;
	add.s32 	%r57, %r3, %r68;
	mul.wide.u32 	%rd52, %r57, 4;
	add.s64 	%rd53, %rd1, %rd52;
	ld.global.f32 	%f66, [%rd53];
	add.f32 	%f67, %f83, %f66;
	add.s32 	%r58, %r57, 1;
	mul.wide.u32 	%rd54, %r58, 4;
	add.s64 	%rd55, %rd1, %rd54;
	ld.global.f32 	%f68, [%rd55];
	add.f32 	%f69, %f67, %f68;
	add.s32 	%r59, %r57, 2;
	mul.wide.u32 	%rd56, %r59, 4;
	add.s64 	%rd57, %rd1, %rd56;
	ld.global.f32 	%f70, [%rd57];
	add.f32 	%f71, %f69, %f70;
	add.s32 	%r60, %r57, 3;
	mul.wide.u32 	%rd58, %r60, 4;
	add.s64 	%rd59, %rd1, %rd58;
	ld.global.f32 	%f72, [%rd59];
	add.f32 	%f83, %f71, %f72;
	add.s32 	%r68, %r68, 4;
$L__BB3_10:
	setp.eq.s32 	%p8, %r16, 0;
	@%p8 bra 	$L__BB3_13;
	add.s32 	%r61, %r68, %r1;
	add.s32 	%r71, %r61, %r2;
	neg.s32 	%r70, %r16;
$L__BB3_12:
	.pragma "nounroll";
	mul.wide.u32 	%rd60, %r71, 4;
	add.s64 	%rd61, %rd1, %rd60;
	ld.global.f32 	%f73, [%rd61];
	add.f32 	%f83, %f83, %f73;
	add.s32 	%r71, %r71, 1;
	add.s32 	%r70, %r70, 1;
	setp.ne.s32 	%p9, %r70, 0;
	@%p9 bra 	$L__BB3_12;
$L__BB3_13:
	cvta.to.global.u64 	%rd62, %rd2;
	mov.u32 	%r62, %ctaid.x;
	mov.u32 	%r63, %ctaid.y;
	mad.lo.s32 	%r64, %r26, %r63, %r62;
	mul.wide.u32 	%rd63, %r64, 4;
	add.s64 	%rd64, %rd62, %rd63;
	atom.global.add.f32 	%f74, [%rd64], %f83;
	ret;

}
	// .globl	_Z25Convolve2DBackwardWeightsPfS_S_iiiiiiiii
.visible .entry _Z25Convolve2DBackwardWeightsPfS_S_iiiiiiiii(
	.param .u64 .ptr .align 1 _Z25Convolve2DBackwardWeightsPfS_S_iiiiiiiii_param_0,
	.param .u64 .ptr .align 1 _Z25Convolve2DBackwardWeightsPfS_S_iiiiiiiii_param_1,
	.param .u64 .ptr .align 1 _Z25Convolve2DBackwardWeightsPfS_S_iiiiiiiii_param_2,
	.param .u32 _Z25Convolve2DBackwardWeightsPfS_S_iiiiiiiii_param_3,
	.param .u32 _Z25Convolve2DBackwardWeightsPfS_S_iiiiiiiii_param_4,
	.param .u32 _Z25Convolve2DBackwardWeightsPfS_S_iiiiiiiii_param_5,
	.param .u32 _Z25Convolve2DBackwardWeightsPfS_S_iiiiiiiii_param_6,
	.param .u32 _Z25Convolve2DBackwardWeightsPfS_S_iiiiiiiii_param_7,
	.param .u32 _Z25Convolve2DBackwardWeightsPfS_S_iiiiiiiii_param_8,
	.param .u32 _Z25Convolve2DBackwardWeightsPfS_S_iiiiiiiii_param_9,
	.param .u32 _Z25Convolve2DBackwardWeightsPfS_S_iiiiiiiii_param_10,
	.param .u32 _Z25Convolve2DBackwardWeightsPfS_S_iiiiiiiii_param_11
)
{
	.reg .pred 	%p<14>;
	.reg .b32 	%r<128>;
	.reg .b32 	%f<125>;
	.reg .b64 	%rd<133>;

	ld.param.u64 	%rd4, [_Z25Convolve2DBackwardWeightsPfS_S_iiiiiiiii_param_0];
	ld.param.u64 	%rd5, [_Z25Convolve2DBackwardWeightsPfS_S_iiiiiiiii_param_1];
	ld.param.u64 	%rd3, [_Z25Convolve2DBackwardWeightsPfS_S_iiiiiiiii_param_2];
	ld.param.u32 	%r36, [_Z25Convolve2DBackwardWeightsPfS_S_iiiiiiiii_param_3];
	ld.param.u32 	%r37, [_Z25Convolve2DBackwardWeightsPfS_S_iiiiiiiii_param_4];
	ld.param.u32 	%r38, [_Z25Convolve2DBackwardWeightsPfS_S_iiiiiiiii_param_5];
	ld.param.u32 	%r39, [_Z25Convolve2DBackwardWeightsPfS_S_iiiiiiiii_param_6];
	ld.param.u32 	%r40, [_Z25Convolve2DBackwardWeightsPfS_S_iiiiiiiii_param_7];
	ld.param.u32 	%r41, [_Z25Convolve2DBackwardWeightsPfS_S_iiiiiiiii_param_8];
	ld.param.u32 	%r42, [_Z25Convolve2DBackwardWeightsPfS_S_iiiiiiiii_param_9];
	ld.param.u32 	%r43, [_Z25Convolve2DBackwardWeightsPfS_S_iiiiiiiii_param_11];
	cvta.to.global.u64 	%rd1, %rd4;
	cvta.to.global.u64 	%rd2, %rd5;
	setp.lt.s32 	%p1, %r40, 1;
	mov.f32 	%f123, 0f00000000;
	@%p1 bra 	$L__BB4_19;
	mov.u32 	%r44, %ctaid.y;
	mul.lo.s32 	%r1, %r36, %r44;
	mov.u32 	%r45, %tid.y;
	add.s32 	%r2, %r1, %r45;
	min.s32 	%r46, %r41, %r42;
	setp.lt.s32 	%p2, %r46, 1;
	@%p2 bra 	$L__BB4_19;
	and.b32  	%r3, %r42, 15;
	add.s32 	%r4, %r3, -1;
	and.b32  	%r5, %r42, 7;
	add.s32 	%r6, %r5, -1;
	and.b32  	%r7, %r42, 2147483632;
	and.b32  	%r8, %r42, 3;
	neg.s32 	%r9, %r7;
	mov.u32 	%r10, %tid.x;
	mov.u32 	%r48, %ctaid.x;
	mul.lo.s32 	%r11, %r41, %r48;
	mov.f32 	%f123, 0f00000000;
	mov.b32 	%r120, 0;
$L__BB4_3:
	mad.lo.s32 	%r13, %r120, %r38, %r10;
	mov.b32 	%r121, 0;
$L__BB4_4:
	setp.lt.u32 	%p3, %r42, 16;
	add.s32 	%r51, %r121, %r11;
	mul.lo.s32 	%r15, %r51, %r42;
	add.s32 	%r16, %r15, %r1;
	add.s32 	%r52, %r13, %r121;
	mul.lo.s32 	%r17, %r52, %r39;
	add.s32 	%r18, %r2, %r17;
	mov.b32 	%r126, 0;
	@%p3 bra 	$L__BB4_7;
	add.s32 	%r123, %r18, 7;
	add.s32 	%r54, %r1, %r15;
	add.s32 	%r122, %r54, 7;
	mov.u32 	%r124, %r9;
$L__BB4_6:
	.pragma "nounroll";
	add.s32 	%r55, %r122, -7;
	mul.wide.u32 	%rd6, %r55, 4;
	add.s64 	%rd7, %rd2, %rd6;
	ld.global.f32 	%f22, [%rd7];
	add.s32 	%r56, %r123, -7;
	mul.wide.u32 	%rd8, %r56, 4;
	add.s64 	%rd9, %rd1, %rd8;
	ld.global.f32 	%f23, [%rd9];
	fma.rn.f32 	%f24, %f22, %f23, %f123;
	add.s32 	%r57, %r122, -6;
	mul.wide.u32 	%rd10, %r57, 4;
	add.s64 	%rd11, %rd2, %rd10;
	ld.global.f32 	%f25, [%rd11];
	add.s32 	%r58, %r123, -6;
	mul.wide.u32 	%rd12, %r58, 4;
	add.s64 	%rd13, %rd1, %rd12;
	ld.global.f32 	%f26, [%rd13];
	fma.rn.f32 	%f27, %f25, %f26, %f24;
	add.s32 	%r59, %r122, -5;
	mul.wide.u32 	%rd14, %r59, 4;
	add.s64 	%rd15, %rd2, %rd14;
	ld.global.f32 	%f28, [%rd15];
	add.s32 	%r60, %r123, -5;
	mul.wide.u32 	%rd16, %r60, 4;
	add.s64 	%rd17, %rd1, %rd16;
	ld.global.f32 	%f29, [%rd17];
	fma.rn.f32 	%f30, %f28, %f29, %f27;
	add.s32 	%r61, %r122, -4;
	mul.wide.u32 	%rd18, %r61, 4;
	add.s64 	%rd19, %rd2, %rd18;
	ld.global.f32 	%f31, [%rd19];
	add.s32 	%r62, %r123, -4;
	mul.wide.u32 	%rd20, %r62, 4;
	add.s64 	%rd21, %rd1, %rd20;
	ld.global.f32 	%f32, [%rd21];
	fma.rn.f32 	%f33, %f31, %f32, %f30;
	add.s32 	%r63, %r122, -3;
	mul.wide.u32 	%rd22, %r63, 4;
	add.s64 	%rd23, %rd2, %rd22;
	ld.global.f32 	%f34, [%rd23];
	add.s32 	%r64, %r123, -3;
	mul.wide.u32 	%rd24, %r64, 4;
	add.s64 	%rd25, %rd1, %rd24;
	ld.global.f32 	%f35, [%rd25];
	fma.rn.f32 	%f36, %f34, %f35, %f33;
	add.s32 	%r65, %r122, -2;
	mul.wide.u32 	%rd26, %r65, 4;
	add.s64 	%rd27, %rd2, %rd26;
	ld.global.f32 	%f37, [%rd27];
	add.s32 	%r66, %r123, -2;
	mul.wide.u32 	%rd28, %r66, 4;
	add.s64 	%rd29, %rd1, %rd28;
	ld.global.f32 	%f38, [%rd29];
	fma.rn.f32 	%f39, %f37, %f38, %f36;
	add.s32 	%r67, %r122, -1;
	mul.wide.u32 	%rd30, %r67, 4;
	add.s64 	%rd31, %rd2, %rd30;
	ld.global.f32 	%f40, [%rd31];
	add.s32 	%r68, %r123, -1;
	mul.wide.u32 	%rd32, %r68, 4;
	add.s64 	%rd33, %rd1, %rd32;
	ld.global.f32 	%f41, [%rd33];
	fma.rn.f32 	%f42, %f40, %f41, %f39;
	add.s32 	%r69, %r122, 8;
	mul.wide.u32 	%rd34, %r122, 4;
	add.s64 	%rd35, %rd2, %rd34;
	ld.global.f32 	%f43, [%rd35];
	add.s32 	%r70, %r123, 8;
	mul.wide.u32 	%rd36, %r123, 4;
	add.s64 	%rd37, %rd1, %rd36;
	ld.global.f32 	%f44, [%rd37];
	fma.rn.f32 	%f45, %f43, %f44, %f42;
	add.s32 	%r71, %r122, 1;
	mul.wide.u32 	%rd38, %r71, 4;
	add.s64 	%rd39, %rd2, %rd38;
	ld.global.f32 	%f46, [%rd39];
	add.s32 	%r72, %r123, 1;
	mul.wide.u32 	%rd40, %r72, 4;
	add.s64 	%rd41, %rd1, %rd40;
	ld.global.f32 	%f47, [%rd41];
	fma.rn.f32 	%f48, %f46, %f47, %f45;
	add.s32 	%r73, %r122, 2;
	mul.wide.u32 	%rd42, %r73, 4;
	add.s64 	%rd43, %rd2, %rd42;
	ld.global.f32 	%f49, [%rd43];
	add.s32 	%r74, %r123, 2;
	mul.wide.u32 	%rd44, %r74, 4;
	add.s64 	%rd45, %rd1, %rd44;
	ld.global.f32 	%f50, [%rd45];
	fma.rn.f32 	%f51, %f49, %f50, %f48;
	add.s32 	%r75, %r122, 3;
	mul.wide.u32 	%rd46, %r75, 4;
	add.s64 	%rd47, %rd2, %rd46;
	ld.global.f32 	%f52, [%rd47];
	add.s32 	%r76, %r123, 3;
	mul.wide.u32 	%rd48, %r76, 4;
	add.s64 	%rd49, %rd1, %rd48;
	ld.global.f32 	%f53, [%rd49];
	fma.rn.f32 	%f54, %f52, %f53, %f51;
	add.s32 	%r77, %r122, 4;
	mul.wide.u32 	%rd50, %r77, 4;
	add.s64 	%rd51, %rd2, %rd50;
	ld.global.f32 	%f55, [%rd51];
	add.s32 	%r78, %r123, 4;
	mul.wide.u32 	%rd52, %r78, 4;
	add.s64 	%rd53, %rd1, %rd52;
	ld.global.f32 	%f56, [%rd53];
	fma.rn.f32 	%f57, %f55, %f56, %f54;
	add.s32 	%r79, %r122, 5;
	mul.wide.u32 	%rd54, %r79, 4;
	add.s64 	%rd55, %rd2, %rd54;
	ld.global.f32 	%f58, [%rd55];
	add.s32 	%r80, %r123, 5;
	mul.wide.u32 	%rd56, %r80, 4;
	add.s64 	%rd57, %rd1, %rd56;
	ld.global.f32 	%f59, [%rd57];
	fma.rn.f32 	%f60, %f58, %f59, %f57;
	add.s32 	%r81, %r122, 6;
	mul.wide.u32 	%rd58, %r81, 4;
	add.s64 	%rd59, %rd2, %rd58;
	ld.global.f32 	%f61, [%rd59];
	add.s32 	%r82, %r123, 6;
	mul.wide.u32 	%rd60, %r82, 4;
	add.s64 	%rd61, %rd1, %rd60;
	ld.global.f32 	%f62, [%rd61];
	fma.rn.f32 	%f63, %f61, %f62, %f60;
	add.s32 	%r83, %r122, 7;
	mul.wide.u32 	%rd62, %r83, 4;
	add.s64 	%rd63, %rd2, %rd62;
	ld.global.f32 	%f64, [%rd63];
	add.s32 	%r84, %r123, 7;
	mul.wide.u32 	%rd64, %r84, 4;
	add.s64 	%rd65, %rd1, %rd64;
	ld.global.f32 	%f65, [%rd65];
	fma.rn.f32 	%f66, %f64, %f65, %f63;
	mul.wide.u32 	%rd66, %r69, 4;
	add.s64 	%rd67, %rd2, %rd66;
	ld.global.f32 	%f67, [%rd67];
	mul.wide.u32 	%rd68, %r70, 4;
	add.s64 	%rd69, %rd1, %rd68;
	ld.global.f32 	%f68, [%rd69];
	fma.rn.f32 	%f123, %f67, %f68, %f66;
	add.s32 	%r124, %r124, 16;
	add.s32 	%r123, %r123, 16;
	add.s32 	%r122, %r122, 16;
	setp.ne.s32 	%p4, %r124, 0;
	mov.u32 	%r126, %r7;
	@%p4 bra 	$L__BB4_6;
$L__BB4_7:
	setp.eq.s32 	%p5, %r3, 0;
	@%p5 bra 	$L__BB4_17;
	setp.lt.u32 	%p6, %r4, 7;
	@%p6 bra 	$L__BB4_10;
	add.s32 	%r85, %r16, %r126;
	mul.wide.u32 	%rd70, %r85, 4;
	add.s64 	%rd71, %rd2, %rd70;
	ld.global.f32 	%f70, [%rd71];
	add.s32 	%r86, %r18, %r126;
	mul.wide.u32 	%rd72, %r86, 4;
	add.s64 	%rd73, %rd1, %rd72;
	ld.global.f32 	%f71, [%rd73];
	fma.rn.f32 	%f72, %f70, %f71, %f123;
	add.s32 	%r87, %r85, 1;
	mul.wide.u32 	%rd74, %r87, 4;
	add.s64 	%rd75, %rd2, %rd74;
	ld.global.f32 	%f73, [%rd75];
	add.s32 	%r88, %r86, 1;
	mul.wide.u32 	%rd76, %r88, 4;
	add.s64 	%rd77, %rd1, %rd76;
	ld.global.f32 	%f74, [%rd77];
	fma.rn.f32 	%f75, %f73, %f74, %f72;
	add.s32 	%r89, %r85, 2;
	mul.wide.u32 	%rd78, %r89, 4;
	add.s64 	%rd79, %rd2, %rd78;
	ld.global.f32 	%f76, [%rd79];
	add.s32 	%r90, %r86, 2;
	mul.wide.u32 	%rd80, %r90, 4;
	add.s64 	%rd81, %rd1, %rd80;
	ld.global.f32 	%f77, [%rd81];
	fma.rn.f32 	%f78, %f76, %f77, %f75;
	add.s32 	%r91, %r85, 3;
	mul.wide.u32 	%rd82, %r91, 4;
	add.s64 	%rd83, %rd2, %rd82;
	ld.global.f32 	%f79, [%rd83];
	add.s32 	%r92, %r86, 3;
	mul.wide.u32 	%rd84, %r92, 4;
	add.s64 	%rd85, %rd1, %rd84;
	ld.global.f32 	%f80, [%rd85];
	fma.rn.f32 	%f81, %f79, %f80, %f78;
	add.s32 	%r93, %r85, 4;
	mul.wide.u32 	%rd86, %r93, 4;
	add.s64 	%rd87, %rd2, %rd86;
	ld.global.f32 	%f82, [%rd87];
	add.s32 	%r94, %r86, 4;
	mul.wide.u32 	%rd88, %r94, 4;
	add.s64 	%rd89, %rd1, %rd88;
	ld.global.f32 	%f83, [%rd89];
	fma.rn.f32 	%f84, %f82, %f83, %f81;
	add.s32 	%r95, %r85, 5;
	mul.wide.u32 	%rd90, %r95, 4;
	add.s64 	%rd91, %rd2, %rd90;
	ld.global.f32 	%f85, [%rd91];
	add.s32 	%r96, %r86, 5;
	mul.wide.u32 	%rd92, %r96, 4;
	add.s64 	%rd93, %rd1, %rd92;
	ld.global.f32 	%f86, [%rd93];
	fma.rn.f32 	%f87, %f85, %f86, %f84;
	add.s32 	%r97, %r85, 6;
	mul.wide.u32 	%rd94, %r97, 4;
	add.s64 	%rd95, %rd2, %rd94;
	ld.global.f32 	%f88, [%rd95];
	add.s32 	%r98, %r86, 6;
	mul.wide.u32 	%rd96, %r98, 4;
	add.s64 	%rd97, %rd1, %rd96;
	ld.global.f32 	%f89, [%rd97];
	fma.rn.f32 	%f90, %f88, %f89, %f87;
	add.s32 	%r99, %r85, 7;
	mul.wide.u32 	%rd98, %r99, 4;
	add.s64 	%rd99, %rd2, %rd98;
	ld.global.f32 	%f91, [%rd99];
	add.s32 	%r100, %r86, 7;
	mul.wide.u32 	%rd100, %r100, 4;
	add.s64 	%rd101, %rd1, %rd100;
	ld.global.f32 	%f92, [%rd101];
	fma.rn.f32 	%f123, %f91, %f92, %f90;
	add.s32 	%r126, %r126, 8;
$L__BB4_10:
	setp.eq.s32 	%p7, %r5, 0;
	@%p7 bra 	$L__BB4_17;
	setp.lt.u32 	%p8, %r6, 3;
	@%p8 bra 	$L__BB4_13;
	add.s32 	%r101, %r16, %r126;
	mul.wide.u32 	%rd102, %r101, 4;
	add.s64 	%rd103, %rd2, %rd102;
	ld.global.f32 	%f94, [%rd103];
	add.s32 	%r102, %r18, %r126;
	mul.wide.u32 	%rd104, %r102, 4;
	add.s64 	%rd105, %rd1, %rd104;
	ld.global.f32 	%f95, [%rd105];
	fma.rn.f32 	%f96, %f94, %f95, %f123;
	add.s32 	%r103, %r101, 1;
	mul.wide.u32 	%rd106, %r103, 4;
	add.s64 	%rd107, %rd2, %rd106;
	ld.global.f32 	%f97, [%rd107];
	add.s32 	%r104, %r102, 1;
	mul.wide.u32 	%rd108, %r104, 4;
	add.s64 	%rd109, %rd1, %rd108;
	ld.global.f32 	%f98, [%rd109];
	fma.rn.f32 	%f99, %f97, %f98, %f96;
	add.s32 	%r105, %r101, 2;
	mul.wide.u32 	%rd110, %r105, 4;
	add.s64 	%rd111, %rd2, %rd110;
	ld.global.f32 	%f100, [%rd111];
	add.s32 	%r106, %r102, 2;
	mul.wide.u32 	%rd112, %r106, 4;
	add.s64 	%rd113, %rd1, %rd112;
	ld.global.f32 	%f101, [%rd113];
	fma.rn.f32 	%f102, %f100, %f101, %f99;
	add.s32 	%r107, %r101, 3;
	mul.wide.u32 	%rd114, %r107, 4;
	add.s64 	%rd115, %rd2, %rd114;
	ld.global.f32 	%f103, [%rd115];
	add.s32 	%r108, %r102, 3;
	mul.wide.u32 	%rd116, %r108, 4;
	add.s64 	%rd117, %rd1, %rd116;
	ld.global.f32 	%f104, [%rd117];
	fma.rn.f32 	%f123, %f103, %f104, %f102;
	add.s32 	%r126, %r126, 4;
$L__BB4_13:
	setp.eq.s32 	%p9, %r8, 0;
	@%p9 bra 	$L__BB4_17;
	setp.eq.s32 	%p10, %r8, 1;
	add.s32 	%r32, %r16, %r126;
	mul.wide.u32 	%rd118, %r32, 4;
	add.s64 	%rd119, %rd2, %rd118;
	ld.global.f32 	%f105, [%rd119];
	add.s32 	%r33, %r18, %r126;
	mul.wide.u32 	%rd120, %r33, 4;
	add.s64 	%rd121, %rd1, %rd120;
	ld.global.f32 	%f106, [%rd121];
	fma.rn.f32 	%f123, %f105, %f106, %f123;
	@%p10 bra 	$L__BB4_17;
	setp.eq.s32 	%p11, %r8, 2;
	add.s32 	%r109, %r32, 1;
	mul.wide.u32 	%rd122, %r109, 4;
	add.s64 	%rd123, %rd2, %rd122;
	ld.global.f32 	%f107, [%rd123];
	add.s32 	%r110, %r33, 1;
	mul.wide.u32 	%rd124, %r110, 4;
	add.s64 	%rd125, %rd1, %rd124;
	ld.global.f32 	%f108, [%rd125];
	fma.rn.f32 	%f123, %f107, %f108, %f123;
	@%p11 bra 	$L__BB4_17;
	add.s32 	%r111, %r32, 2;
	mul.wide.u32 	%rd126, %r111, 4;
	add.s64 	%rd127, %rd2, %rd126;
	ld.global.f32 	%f109, [%rd127];
	add.s32 	%r112, %r33, 2;
	mul.wide.u32 	%rd128, %r112, 4;
	add.s64 	%rd129, %rd1, %rd128;
	ld.global.f32 	%f110, [%rd129];
	fma.rn.f32 	%f123, %f109, %f110, %f123;
$L__BB4_17:
	add.s32 	%r121, %r121, 1;
	setp.ne.s32 	%p12, %r121, %r41;
	@%p12 bra 	$L__BB4_4;
	add.s32 	%r120, %r120, 1;
	setp.ne.s32 	%p13, %r120, %r40;
	@%p13 bra 	$L__BB4_3;
$L__BB4_19:
	cvta.to.global.u64 	%rd130, %rd3;
	mov.u32 	%r113, %tid.x;
	mov.u32 	%r114, %tid.y;
	mov.u32 	%r115, %ctaid.x;
	mov.u32 	%r116, %ctaid.y;
	mad.lo.s32 	%r117, %r43, %r115, %r113;
	mad.lo.s32 	%r118, %r37, %r116, %r114;
	mad.lo.s32 	%r119, %r117, %r43, %r118;
	mul.wide.u32 	%rd131, %r119, 4;
	add.s64 	%rd132, %rd130, %rd131;
	ld.global.f32 	%f111, [%rd132];
	add.f32 	%f112, %f123, %f111;
	st.global.f32 	[%rd132], %f112;
	ret;

}
	// .globl	_Z17Pool2DBackwardMaxPfS_S_iiiiiii
.visible .entry _Z17Pool2DBackwardMaxPfS_S_iiiiiii(
	.param .u64 .ptr .align 1 _Z17Pool2DBackwardMaxPfS_S_iiiiiii_param_0,
	.param .u64 .ptr .align 1 _Z17Pool2DBackwardMaxPfS_S_iiiiiii_param_1,
	.param .u64 .ptr .align 1 _Z17Pool2DBackwardMaxPfS_S_iiiiiii_param_2,
	.param .u32 _Z17Pool2DBackwardMaxPfS_S_iiiiiii_param_3,
	.param .u32 _Z17Pool2DBackwardMaxPfS_S_iiiiiii_param_4,
	.param .u32 _Z17Pool2DBackwardMaxPfS_S_iiiiiii_param_5,
	.param .u32 _Z17Pool2DBackwardMaxPfS_S_iiiiiii_param_6,
	.param .u32 _Z17Pool2DBackwardMaxPfS_S_iiiiiii_param_7,
	.param .u32 _Z17Pool2DBackwardMaxPfS_S_iiiiiii_param_8,
	.param .u32 _Z17Pool2DBackwardMaxPfS_S_iiiiiii_param_9
)
{
	.reg .pred 	%p<25>;
	.reg .b32 	%r<206>;
	.reg .b32 	%f<34>;
	.reg .b64 	%rd<71>;

	ld.param.u64 	%rd4, [_Z17Pool2DBackwardMaxPfS_S_iiiiiii_param_0];
	ld.param.u64 	%rd2, [_Z17Pool2DBackwardMaxPfS_S_iiiiiii_param_1];
	ld.param.u64 	%rd3, [_Z17Pool2DBackwardMaxPfS_S_iiiiiii_param_2];
	ld.param.u32 	%r52, [_Z17Pool2DBackwardMaxPfS_S_iiiiiii_param_3];
	ld.param.u32 	%r53, [_Z17Pool2DBackwardMaxPfS_S_iiiiiii_param_5];
	ld.param.u32 	%r54, [_Z17Pool2DBackwardMaxPfS_S_iiiiiii_param_6];
	ld.param.u32 	%r55, [_Z17Pool2DBackwardMaxPfS_S_iiiiiii_param_8];
	ld.param.u32 	%r56, [_Z17Pool2DBackwardMaxPfS_S_iiiiiii_param_9];
	cvta.to.global.u64 	%rd1, %rd4;
	mul.lo.s32 	%r1, %r54, %r53;
	setp.lt.s32 	%p1, %r56, 1;
	mov.b32 	%r202, 0;
	mov.u32 	%r203, %r202;
	@%p1 bra 	$L__BB5_14;
	mov.u32 	%r59, %tid.x;
	mul.lo.s32 	%r2, %r56, %r59;
	mov.u32 	%r60, %tid.y;
	mul.lo.s32 	%r61, %r56, %r60;
	mov.u32 	%r62, %ctaid.x;
	mov.u32 	%r63, %ctaid.y;
	mul.lo.s32 	%r64, %r52, %r63;
	mad.lo.s32 	%r65, %r1, %r62, %r64;
	add.s32 	%r3, %r65, %r61;
	and.b32  	%r4, %r56, 7;
	add.s32 	%r5, %r4, -1;
	and.b32  	%r6, %r56, 3;
	and.b32  	%r7, %r56, 2147483640;
	and.b32  	%r8, %r56, 1;
	add.s32 	%r9, %r61, %r64;
	mad.lo.s32 	%r10, %r62, %r53, %r2;
	mov.b32 	%r180, 0;
	mov.u32 	%r203, %r180;
	mov.u32 	%r202, %r180;
$L__BB5_2:
	setp.lt.u32 	%p2, %r56, 8;
	add.s32 	%r68, %r180, %r2;
	mad.lo.s32 	%r14, %r68, %r54, %r3;
	mov.b32 	%r194, 0;
	@%p2 bra 	$L__BB5_5;
	add.s32 	%r70, %r10, %r180;
	mad.lo.s32 	%r183, %r54, %r70, %r9;
	mov.b32 	%r184, 3;
$L__BB5_4:
	.pragma "nounroll";
	add.s32 	%r71, %r184, -3;
	mul.wide.u32 	%rd5, %r183, 4;
	add.s64 	%rd6, %rd1, %rd5;
	ld.global.f32 	%f1, [%rd6];
	add.s32 	%r72, %r202, %r2;
	add.s32 	%r73, %r3, %r203;
	mad.lo.s32 	%r74, %r72, %r54, %r73;
	mul.wide.u32 	%rd7, %r74, 4;
	add.s64 	%rd8, %rd1, %rd7;
	ld.global.f32 	%f2, [%rd8];
	setp.gt.f32 	%p3, %f1, %f2;
	selp.b32 	%r75, %r180, %r202, %p3;
	selp.b32 	%r76, %r71, %r203, %p3;
	add.s32 	%r77, %r183, 1;
	mul.wide.u32 	%rd9, %r77, 4;
	add.s64 	%rd10, %rd1, %rd9;
	ld.global.f32 	%f3, [%rd10];
	add.s32 	%r78, %r75, %r2;
	add.s32 	%r79, %r3, %r76;
	mad.lo.s32 	%r80, %r78, %r54, %r79;
	mul.wide.u32 	%rd11, %r80, 4;
	add.s64 	%rd12, %rd1, %rd11;
	ld.global.f32 	%f4, [%rd12];
	setp.gt.f32 	%p4, %f3, %f4;
	selp.b32 	%r81, %r180, %r75, %p4;
	add.s32 	%r82, %r184, -2;
	selp.b32 	%r83, %r82, %r76, %p4;
	add.s32 	%r84, %r183, 2;
	mul.wide.u32 	%rd13, %r84, 4;
	add.s64 	%rd14, %rd1, %rd13;
	ld.global.f32 	%f5, [%rd14];
	add.s32 	%r85, %r81, %r2;
	add.s32 	%r86, %r3, %r83;
	mad.lo.s32 	%r87, %r85, %r54, %r86;
	mul.wide.u32 	%rd15, %r87, 4;
	add.s64 	%rd16, %rd1, %rd15;
	ld.global.f32 	%f6, [%rd16];
	setp.gt.f32 	%p5, %f5, %f6;
	selp.b32 	%r88, %r180, %r81, %p5;
	add.s32 	%r89, %r184, -1;
	selp.b32 	%r90, %r89, %r83, %p5;
	add.s32 	%r91, %r183, 3;
	mul.wide.u32 	%rd17, %r91, 4;
	add.s64 	%rd18, %rd1, %rd17;
	ld.global.f32 	%f7, [%rd18];
	add.s32 	%r92, %r88, %r2;
	add.s32 	%r93, %r3, %r90;
	mad.lo.s32 	%r94, %r92, %r54, %r93;
	mul.wide.u32 	%rd19, %r94, 4;
	add.s64 	%rd20, %rd1, %rd19;
	ld.global.f32 	%f8, [%rd20];
	setp.gt.f32 	%p6, %f7, %f8;
	selp.b32 	%r95, %r180, %r88, %p6;
	selp.b32 	%r96, %r184, %r90, %p6;
	add.s32 	%r97, %r183, 4;
	mul.wide.u32 	%rd21, %r97, 4;
	add.s64 	%rd22, %rd1, %rd21;
	ld.global.f32 	%f9, [%rd22];
	add.s32 	%r98, %r95, %r2;
	add.s32 	%r99, %r3, %r96;
	mad.lo.s32 	%r100, %r98, %r54, %r99;
	mul.wide.u32 	%rd23, %r100, 4;
	add.s64 	%rd24, %rd1, %rd23;
	ld.global.f32 	%f10, [%rd24];
	setp.gt.f32 	%p7, %f9, %f10;
	selp.b32 	%r101, %r180, %r95, %p7;
	add.s32 	%r102, %r184, 1;
	selp.b32 	%r103, %r102, %r96, %p7;
	add.s32 	%r104, %r183, 5;
	mul.wide.u32 	%rd25, %r104, 4;
	add.s64 	%rd26, %rd1, %rd25;
	ld.global.f32 	%f11, [%rd26];
	add.s32 	%r105, %r101, %r2;
	add.s32 	%r106, %r3, %r103;
	mad.lo.s32 	%r107, %r105, %r54, %r106;
	mul.wide.u32 	%rd27, %r107, 4;
	add.s64 	%rd28, %rd1, %rd27;
	ld.global.f32 	%f12, [%rd28];
	setp.gt.f32 	%p8, %f11, %f12;
	selp.b32 	%r108, %r180, %r101, %p8;
	add.s32 	%r109, %r184, 2;
	selp.b32 	%r110, %r109, %r103, %p8;
	add.s32 	%r111, %r183, 6;
	mul.wide.u32 	%rd29, %r111, 4;
	add.s64 	%rd30, %rd1, %rd29;
	ld.global.f32 	%f13, [%rd30];
	add.s32 	%r112, %r108, %r2;
	add.s32 	%r113, %r3, %r110;
	mad.lo.s32 	%r114, %r112, %r54, %r113;
	mul.wide.u32 	%rd31, %r114, 4;
	add.s64 	%rd32, %rd1, %rd31;
	ld.global.f32 	%f14, [%rd32];
	setp.gt.f32 	%p9, %f13, %f14;
	selp.b32 	%r115, %r180, %r108, %p9;
	add.s32 	%r116, %r184, 3;
	selp.b32 	%r117, %r116, %r110, %p9;
	add.s32 	%r118, %r183, 7;
	mul.wide.u32 	%rd33, %r118, 4;
	add.s64 	%rd34, %rd1, %rd33;
	ld.global.f32 	%f15, [%rd34];
	add.s32 	%r119, %r115, %r2;
	add.s32 	%r120, %r3, %r117;
	mad.lo.s32 	%r121, %r119, %r54, %r120;
	mul.wide.u32 	%rd35, %r121, 4;
	add.s64 	%rd36, %rd1, %rd35;
	ld.global.f32 	%f16, [%rd36];
	setp.gt.f32 	%p10, %f15, %f16;
	selp.b32 	%r202, %r180, %r115, %p10;
	add.s32 	%r122, %r184, 4;
	selp.b32 	%r203, %r122, %r117, %p10;
	add.s32 	%r22, %r184, 8;
	add.s32 	%r183, %r183, 8;
	add.s32 	%r123, %r184, 5;
	setp.ne.s32 	%p11, %r123, %r7;
	mov.u32 	%r184, %r22;
	mov.u32 	%r194, %r7;
	@%p11 bra 	$L__BB5_4;
$L__BB5_5:
	setp.eq.s32 	%p12, %r4, 0;
	@%p12 bra 	$L__BB5_13;
	setp.lt.u32 	%p13, %r5, 3;
	@%p13 bra 	$L__BB5_8;
	add.s32 	%r125, %r14, %r194;
	mul.wide.u32 	%rd37, %r125, 4;
	add.s64 	%rd38, %rd1, %rd37;
	ld.global.f32 	%f17, [%rd38];
	add.s32 	%r126, %r202, %r2;
	add.s32 	%r127, %r3, %r203;
	mad.lo.s32 	%r128, %r126, %r54, %r127;
	mul.wide.u32 	%rd39, %r128, 4;
	add.s64 	%rd40, %rd1, %rd39;
	ld.global.f32 	%f18, [%rd40];
	setp.gt.f32 	%p14, %f17, %f18;
	selp.b32 	%r129, %r180, %r202, %p14;
	selp.b32 	%r130, %r194, %r203, %p14;
	add.s32 	%r131, %r194, 1;
	add.s32 	%r132, %r125, 1;
	mul.wide.u32 	%rd41, %r132, 4;
	add.s64 	%rd42, %rd1, %rd41;
	ld.global.f32 	%f19, [%rd42];
	add.s32 	%r133, %r129, %r2;
	add.s32 	%r134, %r3, %r130;
	mad.lo.s32 	%r135, %r133, %r54, %r134;
	mul.wide.u32 	%rd43, %r135, 4;
	add.s64 	%rd44, %rd1, %rd43;
	ld.global.f32 	%f20, [%rd44];
	setp.gt.f32 	%p15, %f19, %f20;
	selp.b32 	%r136, %r180, %r129, %p15;
	selp.b32 	%r137, %r131, %r130, %p15;
	add.s32 	%r138, %r194, 2;
	add.s32 	%r139, %r125, 2;
	mul.wide.u32 	%rd45, %r139, 4;
	add.s64 	%rd46, %rd1, %rd45;
	ld.global.f32 	%f21, [%rd46];
	add.s32 	%r140, %r136, %r2;
	add.s32 	%r141, %r3, %r137;
	mad.lo.s32 	%r142, %r140, %r54, %r141;
	mul.wide.u32 	%rd47, %r142, 4;
	add.s64 	%rd48, %rd1, %rd47;
	ld.global.f32 	%f22, [%rd48];
	setp.gt.f32 	%p16, %f21, %f22;
	selp.b32 	%r143, %r180, %r136, %p16;
	selp.b32 	%r144, %r138, %r137, %p16;
	add.s32 	%r145, %r194, 3;
	add.s32 	%r146, %r125, 3;
	mul.wide.u32 	%rd49, %r146, 4;
	add.s64 	%rd50, %rd1, %rd49;
	ld.global.f32 	%f23, [%rd50];
	add.s32 	%r147, %r143, %r2;
	add.s32 	%r148, %r3, %r144;
	mad.lo.s32 	%r149, %r147, %r54, %r148;
	mul.wide.u32 	%rd51, %r149, 4;
	add.s64 	%rd52, %rd1, %rd51;
	ld.global.f32 	%f24, [%rd52];
	setp.gt.f32 	%p17, %f23, %f24;
	selp.b32 	%r202, %r180, %r143, %p17;
	selp.b32 	%r203, %r145, %r144, %p17;
	add.s32 	%r194, %r194, 4;
$L__BB5_8:
	setp.eq.s32 	%p18, %r6, 0;
	@%p18 bra 	$L__BB5_13;
	setp.eq.s32 	%p19, %r6, 1;
	@%p19 bra 	$L__BB5_11;
	add.s32 	%r151, %r14, %r194;
	mul.wide.u32 	%rd53, %r151, 4;
	add.s64 	%rd54, %rd1, %rd53;
	ld.global.f32 	%f25, [%rd54];
	add.s32 	%r152, %r202, %r2;
	add.s32 	%r153, %r3, %r203;
	mad.lo.s32 	%r154, %r152, %r54, %r153;
	mul.wide.u32 	%rd55, %r154, 4;
	add.s64 	%rd56, %rd1, %rd55;
	ld.global.f32 	%f26, [%rd56];
	setp.gt.f32 	%p20, %f25, %f26;
	selp.b32 	%r155, %r180, %r202, %p20;
	selp.b32 	%r156, %r194, %r203, %p20;
	add.s32 	%r157, %r194, 1;
	add.s32 	%r158, %r151, 1;
	mul.wide.u32 	%rd57, %r158, 4;
	add.s64 	%rd58, %rd1, %rd57;
	ld.global.f32 	%f27, [%rd58];
	add.s32 	%r159, %r155, %r2;
	add.s32 	%r160, %r3, %r156;
	mad.lo.s32 	%r161, %r159, %r54, %r160;
	mul.wide.u32 	%rd59, %r161, 4;
	add.s64 	%rd60, %rd1, %rd59;
	ld.global.f32 	%f28, [%rd60];
	setp.gt.f32 	%p21, %f27, %f28;
	selp.b32 	%r202, %r180, %r155, %p21;
	selp.b32 	%r203, %r157, %r156, %p21;
	add.s32 	%r194, %r194, 2;
$L__BB5_11:
	setp.eq.s32 	%p22, %r8, 0;
	@%p22 bra 	$L__BB5_13;
	add.s32 	%r162, %r14, %r194;
	mul.wide.u32 	%rd61, %r162, 4;
	add.s64 	%rd62, %rd1, %rd61;
	ld.global.f32 	%f29, [%rd62];
	add.s32 	%r163, %r202, %r2;
	add.s32 	%r164, %r3, %r203;
	mad.lo.s32 	%r165, %r163, %r54, %r164;
	mul.wide.u32 	%rd63, %r165, 4;
	add.s64 	%rd64, %rd1, %rd63;
	ld.global.f32 	%f30, [%rd64];
	setp.gt.f32 	%p23, %f29, %f30;
	selp.b32 	%r202, %r180, %r202, %p23;
	selp.b32 	%r203, %r194, %r203, %p23;
$L__BB5_13:
	add.s32 	%r180, %r180, 1;
	setp.ne.s32 	%p24, %r180, %r56;
	@%p24 bra 	$L__BB5_2;
$L__BB5_14:
	cvta.to.global.u64 	%rd65, %rd3;
	cvta.to.global.u64 	%rd66, %rd2;
	mov.u32 	%r166, %tid.x;
	mov.u32 	%r167, %tid.y;
	mov.u32 	%r168, %ctaid.x;
	mul.lo.s32 	%r169, %r1, %r168;
	mov.u32 	%r170, %ctaid.y;
	mul.lo.s32 	%r171, %r52, %r170;
	add.s32 	%r172, %r171, %r167;
	add.s32 	%r173, %r172, %r169;
	mad.lo.s32 	%r174, %r55, %r166, %r173;
	mul.wide.u32 	%rd67, %r174, 4;
	add.s64 	%rd68, %rd65, %rd67;
	ld.global.f32 	%f31, [%rd68];
	mad.lo.s32 	%r175, %r56, %r166, %r202;
	add.s32 	%r176, %r169, %r171;
	mad.lo.s32 	%r177, %r56, %r167, %r176;
	add.s32 	%r178, %r177, %r203;
	mad.lo.s32 	%r179, %r175, %r54, %r178;
	mul.wide.u32 	%rd69, %r179, 4;
	add.s64 	%rd70, %rd66, %rd69;
	ld.global.f32 	%f32, [%rd70];
	add.f32 	%f33, %f31, %f32;
	st.global.f32 	[%rd70], %f33;
	ret;

}
	// .globl	_Z26FullyConnectBackwardBiasesPfS_iii
.visible .entry _Z26FullyConnectBackwardBiasesPfS_iii(
	.param .u64 .ptr .align 1 _Z26FullyConnectBackwardBiasesPfS_iii_param_0,
	.param .u64 .ptr .align 1 _Z26FullyConnectBackwardBiasesPfS_iii_param_1,
	.param .u32 _Z26FullyConnectBackwardBiasesPfS_iii_param_2,
	.param .u32 _Z26FullyConnectBackwardBiasesPfS_iii_param_3,
	.param .u32 _Z26FullyConnectBackwardBiasesPfS_iii_param_4
)
{
	.reg .b32 	%r<7>;
	.reg .b32 	%f<4>;
	.reg .b64 	%rd<9>;

	ld.param.u64 	%rd1, [_Z26FullyConnectBackwardBiasesPfS_iii_param_0];
	ld.param.u64 	%rd2, [_Z26FullyConnectBackwardBiasesPfS_iii_param_1];
	ld.param.u32 	%r1, [_Z26FullyConnectBackwardBiasesPfS_iii_param_2];
	ld.param.u32 	%r2, [_Z26FullyConnectBackwardBiasesPfS_iii_param_3];
	cvta.to.global.u64 	%rd3, %rd2;
	cvta.to.global.u64 	%rd4, %rd1;
	mov.u32 	%r3, %tid.x;
	mov.u32 	%r4, %ctaid.x;
	mad.lo.s32 	%r5, %r1, %r4, %r3;
	mul.wide.u32 	%rd5, %r5, 4;
	add.s64 	%rd6, %rd4, %rd5;
	ld.global.f32 	%f1, [%rd6];
	mad.lo.s32 	%r6, %r2, %r4, %r3;
	mul.wide.u32 	%rd7, %r6, 4;
	add.s64 	%rd8, %rd3, %rd7;
	ld.global.f32 	%f2, [%rd8];
	add.f32 	%f3, %f1, %f2;
	st.global.f32 	[%rd8], %f3;
	ret;

}
	// .globl	_Z27FullyConnectBackwardWeightsPfS_S_iiii
.visible .entry _Z27FullyConnectBackwardWeightsPfS_S_iiii(
	.param .u64 .ptr .align 1 _Z27FullyConnectBackwardWeightsPfS_S_iiii_param_0,
	.param .u64 .ptr .align 1 _Z27FullyConnectBackwardWeightsPfS_S_iiii_param_1,
	.param .u64 .ptr .align 1 _Z27FullyConnectBackwardWeightsPfS_S_iiii_param_2,
	.param .u32 _Z27FullyConnectBackwardWeightsPfS_S_iiii_param_3,
	.param .u32 _Z27FullyConnectBackwardWeightsPfS_S_iiii_param_4,
	.param .u32 _Z27FullyConnectBackwardWeightsPfS_S_iiii_param_5,
	.param .u32 _Z27FullyConnectBackwardWeightsPfS_S_iiii_param_6
)
{
	.reg .b32 	%r<12>;
	.reg .b32 	%f<5>;
	.reg .b64 	%rd<13>;

	ld.param.u64 	%rd1, [_Z27FullyConnectBackwardWeightsPfS_S_iiii_param_0];
	ld.param.u64 	%rd2, [_Z27FullyConnectBackwardWeightsPfS_S_iiii_param_1];
	ld.param.u64 	%rd3, [_Z27FullyConnectBackwardWeightsPfS_S_iiii_param_2];
	ld.param.u32 	%r1, [_Z27FullyConnectBackwardWeightsPfS_S_iiii_param_3];
	ld.param.u32 	%r2, [_Z27FullyConnectBackwardWeightsPfS_S_iiii_param_4];
	cvta.to.global.u64 	%rd4, %rd3;
	cvta.to.global.u64 	%rd5, %rd2;
	cvta.to.global.u64 	%rd6, %rd1;
	mov.u32 	%r3, %tid.x;
	mov.u32 	%r4, %ctaid.y;
	mul.lo.s32 	%r5, %r1, %r4;
	add.s32 	%r6, %r5, %r3;
	mul.wide.u32 	%rd7, %r6, 4;
	add.s64 	%rd8, %rd6, %rd7;
	ld.global.f32 	%f1, [%rd8];
	mov.u32 	%r7, %ctaid.x;
	add.s32 	%r8, %r5, %r7;
	mul.wide.u32 	%rd9, %r8, 4;
	add.s64 	%rd10, %rd5, %rd9;
	ld.global.f32 	%f2, [%rd10];
	mov.u32 	%r9, %ntid.x;
	mad.lo.s32 	%r10, %r7, %r9, %r3;
	mad.lo.s32 	%r11, %r2, %r4, %r10;
	mul.wide.u32 	%rd11, %r11, 4;
	add.s64 	%rd12, %rd4, %rd11;
	ld.global.f32 	%f3, [%rd12];
	fma.rn.f32 	%f4, %f1, %f2, %f3;
	st.global.f32 	[%rd12], %f4;
	ret;

}
	// .globl	_Z10ApplyDeltaPfS_fii
.visible .entry _Z10ApplyDeltaPfS_fii(
	.param .u64 .ptr .align 1 _Z10ApplyDeltaPfS_fii_param_0,
	.param .u64 .ptr .align 1 _Z10ApplyDeltaPfS_fii_param_1,
	.param .f32 _Z10ApplyDeltaPfS_fii_param_2,
	.param .u32 _Z10ApplyDeltaPfS_fii_param_3,
	.param .u32 _Z10ApplyDeltaPfS_fii_param_4
)
{
	.reg .pred 	%p<11>;
	.reg .b32 	%r<38>;
	.reg .b32 	%f<86>;
	.reg .b64 	%rd<44>;

	ld.param.u64 	%rd2, [_Z10ApplyDeltaPfS_fii_param_0];
	ld.param.u64 	%rd3, [_Z10ApplyDeltaPfS_fii_param_1];
	ld.param.f32 	%f14, [_Z10ApplyDeltaPfS_fii_param_2];
	ld.param.u32 	%r23, [_Z10ApplyDeltaPfS_fii_param_3];
	ld.param.u32 	%r24, [_Z10ApplyDeltaPfS_fii_param_4];
	cvta.to.global.u64 	%rd1, %rd3;
	mov.u32 	%r25, %tid.x;
	mov.u32 	%r26, %ctaid.x;
	mov.u32 	%r27, %ntid.x;
	mad.lo.s32 	%r1, %r26, %r27, %r25;
	setp.gt.s32 	%p1, %r1, %r23;
	@%p1 bra 	$L__BB8_15;
	setp.lt.s32 	%p2, %r24, 1;
	mov.f32 	%f85, 0f00000000;
	@%p2 bra 	$L__BB8_14;
	and.b32  	%r2, %r24, 15;
	setp.lt.u32 	%p3, %r24, 16;
	mov.f32 	%f85, 0f00000000;
	mov.b32 	%r34, 0;
	@%p3 bra 	$L__BB8_5;
	and.b32  	%r34, %r24, 2147483632;
	neg.s32 	%r32, %r34;
	shl.b32 	%r5, %r23, 4;
	mov.f32 	%f85, 0f00000000;
	mul.wide.s32 	%rd6, %r23, 4;
	mov.u32 	%r31, %r1;
$L__BB8_4:
	.pragma "nounroll";
	mul.wide.s32 	%rd4, %r31, 4;
	add.s64 	%rd5, %rd1, %rd4;
	ld.global.f32 	%f19, [%rd5];
	add.f32 	%f20, %f85, %f19;
	add.s64 	%rd7, %rd5, %rd6;
	ld.global.f32 	%f21, [%rd7];
	add.f32 	%f22, %f20, %f21;
	add.s64 	%rd8, %rd7, %rd6;
	ld.global.f32 	%f23, [%rd8];
	add.f32 	%f24, %f22, %f23;
	add.s64 	%rd9, %rd8, %rd6;
	ld.global.f32 	%f25, [%rd9];
	add.f32 	%f26, %f24, %f25;
	add.s64 	%rd10, %rd9, %rd6;
	ld.global.f32 	%f27, [%rd10];
	add.f32 	%f28, %f26, %f27;
	add.s64 	%rd11, %rd10, %rd6;
	ld.global.f32 	%f29, [%rd11];
	add.f32 	%f30, %f28, %f29;
	add.s64 	%rd12, %rd11, %rd6;
	ld.global.f32 	%f31, [%rd12];
	add.f32 	%f32, %f30, %f31;
	add.s64 	%rd13, %rd12, %rd6;
	ld.global.f32 	%f33, [%rd13];
	add.f32 	%f34, %f32, %f33;
	add.s64 	%rd14, %rd13, %rd6;
	ld.global.f32 	%f35, [%rd14];
	add.f32 	%f36, %f34, %f35;
	add.s64 	%rd15, %rd14, %rd6;
	ld.global.f32 	%f37, [%rd15];
	add.f32 	%f38, %f36, %f37;
	add.s64 	%rd16, %rd15, %rd6;
	ld.global.f32 	%f39, [%rd16];
	add.f32 	%f40, %f38, %f39;
	add.s64 	%rd17, %rd16, %rd6;
	ld.global.f32 	%f41, [%rd17];
	add.f32 	%f42, %f40, %f41;
	add.s64 	%rd18, %rd17, %rd6;
	ld.global.f32 	%f43, [%rd18];
	add.f32 	%f44, %f42, %f43;
	add.s64 	%rd19, %rd18, %rd6;
	ld.global.f32 	%f45, [%rd19];
	add.f32 	%f46, %f44, %f45;
	add.s64 	%rd20, %rd19, %rd6;
	ld.global.f32 	%f47, [%rd20];
	add.f32 	%f48, %f46, %f47;
	add.s64 	%rd21, %rd20, %rd6;
	ld.global.f32 	%f49, [%rd21];
	add.f32 	%f85, %f48, %f49;
	add.s32 	%r32, %r32, 16;
	add.s32 	%r31, %r31, %r5;
	setp.ne.s32 	%p4, %r32, 0;
	@%p4 bra 	$L__BB8_4;
$L__BB8_5:
	setp.eq.s32 	%p5, %r2, 0;
	@%p5 bra 	$L__BB8_14;
	and.b32  	%r11, %r24, 7;
	setp.lt.u32 	%p6, %r2, 8;
	@%p6 bra 	$L__BB8_8;
	mad.lo.s32 	%r29, %r34, %r23, %r1;
	mul.wide.s32 	%rd22, %r29, 4;
	add.s64 	%rd23, %rd1, %rd22;
	ld.global.f32 	%f51, [%rd23];
	add.f32 	%f52, %f85, %f51;
	mul.wide.s32 	%rd24, %r23, 4;
	add.s64 	%rd25, %rd23, %rd24;
	ld.global.f32 	%f53, [%rd25];
	add.f32 	%f54, %f52, %f53;
	add.s64 	%rd26, %rd25, %rd24;
	ld.global.f32 	%f55, [%rd26];
	add.f32 	%f56, %f54, %f55;
	add.s64 	%rd27, %rd26, %rd24;
	ld.global.f32 	%f57, [%rd27];
	add.f32 	%f58, %f56, %f57;
	add.s64 	%rd28, %rd27, %rd24;
	ld.global.f32 	%f59, [%rd28];
	add.f32 	%f60, %f58, %f59;
	add.s64 	%rd29, %rd28, %rd24;
	ld.global.f32 	%f61, [%rd29];
	add.f32 	%f62, %f60, %f61;
	add.s64 	%rd30, %rd29, %rd24;
	ld.global.f32 	%f63, [%rd30];
	add.f32 	%f64, %f62, %f63;
	add.s64 	%rd31, %rd30, %rd24;
	ld.global.f32 	%f65, [%rd31];
	add.f32 	%f85, %f64, %f65;
	add.s32 	%r34, %r34, 8;
$L__BB8_8:
	setp.eq.s32 	%p7, %r11, 0;
	@%p7 bra 	$L__BB8_14;
	and.b32  	%r14, %r24, 3;
	setp.lt.u32 	%p8, %r11, 4;
	@%p8 bra 	$L__BB8_11;
	mad.lo.s32 	%r30, %r34, %r23, %r1;
	mul.wide.s32 	%rd32, %r30, 4;
	add.s64 	%rd33, %rd1, %rd32;
	ld.global.f32 	%f67, [%rd33];
	add.f32 	%f68, %f85, %f67;
	mul.wide.s32 	%rd34, %r23, 4;
	add.s64 	%rd35, %rd33, %rd34;
	ld.global.f32 	%f69, [%rd35];
	add.f32 	%f70, %f68, %f69;
	add.s64 	%rd36, %rd35, %rd34;
	ld.global.f32 	%f71, [%rd36];
	add.f32 	%f72, %f70, %f71;
	add.s64 	%rd37, %rd36, %rd34;
	ld.global.f32 	%f73, [%rd37];
	add.f32 	%f85, %f72, %f73;
	add.s32 	%r34, %r34, 4;
$L__BB8_11:
	setp.eq.s32 	%p9, %r14, 0;
	@%p9 bra 	$L__BB8_14;
	mad.lo.s32 	%r37, %r34, %r23, %r1;
	neg.s32 	%r36, %r14;
$L__BB8_13:
	.pragma "nounroll";
	mul.wide.s32 	%rd38, %r37, 4;
	add.s64 	%rd39, %rd1, %rd38;
	ld.global.f32 	%f74, [%rd39];
	add.f32 	%f85, %f85, %f74;
	add.s32 	%r37, %r37, %r23;
	add.s32 	%r36, %r36, 1;
	setp.ne.s32 	%p10, %r36, 0;
	@%p10 bra 	$L__BB8_13;
$L__BB8_14:
	mul.wide.s32 	%rd40, %r1, 4;
	add.s64 	%rd41, %rd1, %rd40;
	st.global.f32 	[%rd41], %f85;
	cvta.to.global.u64 	%rd42, %rd2;
	add.s64 	%rd43, %rd42, %rd40;
	ld.global.f32 	%f75, [%rd43];
	fma.rn.f32 	%f76, %f14, %f85, %f75;
	st.global.f32 	[%rd43], %f76;
$L__BB8_15:
	ret;

}
	// .globl	_Z17Convolve2DForwardIXadL_Z4ReLUfEEEvPfS0_S0_S0_iiiiiiii
.visible .entry _Z17Convolve2DForwardIXadL_Z4ReLUfEEEvPfS0_S0_S0_iiiiiiii(
	.param .u64 .ptr .align 1 _Z17Convolve2DForwardIXadL_Z4ReLUfEEEvPfS0_S0_S0_iiiiiiii_param_0,
	.param .u64 .ptr .align 1 _Z17Convolve2DForwardIXadL_Z4ReLUfEEEvPfS0_S0_S0_iiiiiiii_param_1,
	.param .u64 .ptr .align 1 _Z17Convolve2DForwardIXadL_Z4ReLUfEEEvPfS0_S0_S0_iiiiiiii_param_2,
	.param .u64 .ptr .align 1 _Z17Convolve2DForwardIXadL_Z4ReLUfEEEvPfS0_S0_S0_iiiiiiii_param_3,
	.param .u32 _Z17Convolve2DForwardIXadL_Z4ReLUfEEEvPfS0_S0_S0_iiiiiiii_param_4,
	.param .u32 _Z17Convolve2DForwardIXadL_Z4ReLUfEEEvPfS0_S0_S0_iiiiiiii_param_5,
	.param .u32 _Z17Convolve2DForwardIXadL_Z4ReLUfEEEvPfS0_S0_S0_iiiiiiii_param_6,
	.param .u32 _Z17Convolve2DForwardIXadL_Z4ReLUfEEEvPfS0_S0_S0_iiiiiiii_param_7,
	.param .u32 _Z17Convolve2DForwardIXadL_Z4ReLUfEEEvPfS0_S0_S0_iiiiiiii_param_8,
	.param .u32 _Z17Convolve2DForwardIXadL_Z4ReLUfEEEvPfS0_S0_S0_iiiiiiii_param_9,
	.param .u32 _Z17Convolve2DForwardIXadL_Z4ReLUfEEEvPfS0_S0_S0_iiiiiiii_param_10,
	.param .u32 _Z17Convolve2DForwardIXadL_Z4ReLUfEEEvPfS0_S0_S0_iiiiiiii_param_11
)
{
	.reg .pred 	%p<13>;
	.reg .b32 	%r<141>;
	.reg .b32 	%f<79>;
	.reg .b64 	%rd<73>;

	ld.param.u64 	%rd5, [_Z17Convolve2DForwardIXadL_Z4ReLUfEEEvPfS0_S0_S0_iiiiiiii_param_0];
	ld.param.u64 	%rd3, [_Z17Convolve2DForwardIXadL_Z4ReLUfEEEvPfS0_S0_S0_iiiiiiii_param_1];
	ld.param.u64 	%rd6, [_Z17Convolve2DForwardIXadL_Z4ReLUfEEEvPfS0_S0_S0_iiiiiiii_param_2];
	ld.param.u64 	%rd4, [_Z17Convolve2DForwardIXadL_Z4ReLUfEEEvPfS0_S0_S0_iiiiiiii_param_3];
	ld.param.u32 	%r55, [_Z17Convolve2DForwardIXadL_Z4ReLUfEEEvPfS0_S0_S0_iiiiiiii_param_4];
	ld.param.u32 	%r56, [_Z17Convolve2DForwardIXadL_Z4ReLUfEEEvPfS0_S0_S0_iiiiiiii_param_5];
	ld.param.u32 	%r57, [_Z17Convolve2DForwardIXadL_Z4ReLUfEEEvPfS0_S0_S0_iiiiiiii_param_6];
	ld.param.u32 	%r58, [_Z17Convolve2DForwardIXadL_Z4ReLUfEEEvPfS0_S0_S0_iiiiiiii_param_7];
	ld.param.u32 	%r59, [_Z17Convolve2DForwardIXadL_Z4ReLUfEEEvPfS0_S0_S0_iiiiiiii_param_8];
	ld.param.u32 	%r60, [_Z17Convolve2DForwardIXadL_Z4ReLUfEEEvPfS0_S0_S0_iiiiiiii_param_9];
	ld.param.u32 	%r61, [_Z17Convolve2DForwardIXadL_Z4ReLUfEEEvPfS0_S0_S0_iiiiiiii_param_10];
	ld.param.u32 	%r62, [_Z17Convolve2DForwardIXadL_Z4ReLUfEEEvPfS0_S0_S0_iiiiiiii_param_11];
	cvta.to.global.u64 	%rd1, %rd6;
	cvta.to.global.u64 	%rd2, %rd5;
	setp.lt.s32 	%p1, %r58, 1;
	mov.f32 	%f77, 0f00000000;
	@%p1 bra 	$L__BB9_17;
	setp.lt.s32 	%p2, %r62, 1;
	mov.u32 	%r1, %tid.x;
	mov.u32 	%r2, %tid.y;
	mov.u32 	%r63, %ctaid.x;
	mul.lo.s32 	%r3, %r61, %r63;
	mov.u32 	%r64, %ctaid.y;
	mad.lo.s32 	%r4, %r55, %r64, %r2;
	@%p2 bra 	$L__BB9_17;
	add.s32 	%r5, %r62, -1;
	and.b32  	%r6, %r62, 7;
	and.b32  	%r7, %r62, 3;
	and.b32  	%r8, %r62, 2147483640;
	and.b32  	%r9, %r62, 1;
	neg.s32 	%r10, %r8;
	mul.lo.s32 	%r66, %r62, %r62;
	shl.b32 	%r11, %r66, 3;
	mov.f32 	%f77, 0f00000000;
	mov.b32 	%r126, 0;
$L__BB9_3:
	mad.lo.s32 	%r13, %r126, %r56, %r1;
	mov.b32 	%r127, 0;
$L__BB9_4:
	setp.lt.u32 	%p3, %r5, 7;
	mul.lo.s32 	%r15, %r127, %r62;
	add.s32 	%r16, %r15, %r3;
	add.s32 	%r69, %r13, %r127;
	mul.lo.s32 	%r17, %r69, %r57;
	add.s32 	%r18, %r4, %r17;
	mov.b32 	%r139, 0;
	@%p3 bra 	$L__BB9_7;
	add.s32 	%r136, %r18, 3;
	add.s32 	%r71, %r3, %r15;
	mad.lo.s32 	%r72, %r62, %r71, %r62;
	add.s32 	%r73, %r1, %r72;
	mad.lo.s32 	%r135, %r62, %r73, %r2;
	add.s32 	%r74, %r71, 2;
	mad.lo.s32 	%r75, %r62, %r74, %r1;
	mad.lo.s32 	%r134, %r62, %r75, %r2;
	add.s32 	%r76, %r71, 3;
	mad.lo.s32 	%r77, %r62, %r76, %r1;
	mad.lo.s32 	%r133, %r62, %r77, %r2;
	add.s32 	%r78, %r71, 4;
	mad.lo.s32 	%r79, %r62, %r78, %r1;
	mad.lo.s32 	%r132, %r62, %r79, %r2;
	add.s32 	%r80, %r71, 5;
	mad.lo.s32 	%r81, %r62, %r80, %r1;
	mad.lo.s32 	%r131, %r62, %r81, %r2;
	add.s32 	%r82, %r71, 6;
	mad.lo.s32 	%r83, %r62, %r82, %r1;
	mad.lo.s32 	%r130, %r62, %r83, %r2;
	add.s32 	%r84, %r71, 7;
	mad.lo.s32 	%r85, %r62, %r84, %r1;
	mad.lo.s32 	%r129, %r62, %r85, %r2;
	mad.lo.s32 	%r86, %r62, %r16, %r1;
	mad.lo.s32 	%r128, %r62, %r86, %r2;
	mov.u32 	%r137, %r10;
$L__BB9_6:
	.pragma "nounroll";
	mul.wide.u32 	%rd7, %r128, 4;
	add.s64 	%rd8, %rd2, %rd7;
	ld.global.f32 	%f20, [%rd8];
	add.s32 	%r87, %r136, -3;
	mul.wide.u32 	%rd9, %r87, 4;
	add.s64 	%rd10, %rd1, %rd9;
	ld.global.f32 	%f21, [%rd10];
	fma.rn.f32 	%f22, %f20, %f21, %f77;
	mul.wide.u32 	%rd11, %r135, 4;
	add.s64 	%rd12, %rd2, %rd11;
	ld.global.f32 	%f23, [%rd12];
	add.s32 	%r88, %r136, -2;
	mul.wide.u32 	%rd13, %r88, 4;
	add.s64 	%rd14, %rd1, %rd13;
	ld.global.f32 	%f24, [%rd14];
	fma.rn.f32 	%f25, %f23, %f24, %f22;
	mul.wide.u32 	%rd15, %r134, 4;
	add.s64 	%rd16, %rd2, %rd15;
	ld.global.f32 	%f26, [%rd16];
	add.s32 	%r89, %r136, -1;
	mul.wide.u32 	%rd17, %r89, 4;
	add.s64 	%rd18, %rd1, %rd17;
	ld.global.f32 	%f27, [%rd18];
	fma.rn.f32 	%f28, %f26, %f27, %f25;
	mul.wide.u32 	%rd19, %r133, 4;
	add.s64 	%rd20, %rd2, %rd19;
	ld.global.f32 	%f29, [%rd20];
	add.s32 	%r90, %r136, 4;
	mul.wide.u32 	%rd21, %r136, 4;
	add.s64 	%rd22, %rd1, %rd21;
	ld.global.f32 	%f30, [%rd22];
	fma.rn.f32 	%f31, %f29, %f30, %f28;
	mul.wide.u32 	%rd23, %r132, 4;
	add.s64 	%rd24, %rd2, %rd23;
	ld.global.f32 	%f32, [%rd24];
	add.s32 	%r91, %r136, 1;
	mul.wide.u32 	%rd25, %r91, 4;
	add.s64 	%rd26, %rd1, %rd25;
	ld.global.f32 	%f33, [%rd26];
	fma.rn.f32 	%f34, %f32, %f33, %f31;
	mul.wide.u32 	%rd27, %r131, 4;
	add.s64 	%rd28, %rd2, %rd27;
	ld.global.f32 	%f35, [%rd28];
	add.s32 	%r92, %r136, 2;
	mul.wide.u32 	%rd29, %r92, 4;
	add.s64 	%rd30, %rd1, %rd29;
	ld.global.f32 	%f36, [%rd30];
	fma.rn.f32 	%f37, %f35, %f36, %f34;
	mul.wide.u32 	%rd31, %r130, 4;
	add.s64 	%rd32, %rd2, %rd31;
	ld.global.f32 	%f38, [%rd32];
	add.s32 	%r93, %r136, 3;
	mul.wide.u32 	%rd33, %r93, 4;
	add.s64 	%rd34, %rd1, %rd33;
	ld.global.f32 	%f39, [%rd34];
	fma.rn.f32 	%f40, %f38, %f39, %f37;
	mul.wide.u32 	%rd35, %r129, 4;
	add.s64 	%rd36, %rd2, %rd35;
	ld.global.f32 	%f41, [%rd36];
	mul.wide.u32 	%rd37, %r90, 4;
	add.s64 	%rd38, %rd1, %rd37;
	ld.global.f32 	%f42, [%rd38];
	fma.rn.f32 	%f77, %f41, %f42, %f40;
	add.s32 	%r137, %r137, 8;
	add.s32 	%r136, %r136, 8;
	add.s32 	%r135, %r135, %r11;
	add.s32 	%r134, %r134, %r11;
	add.s32 	%r133, %r133, %r11;
	add.s32 	%r132, %r132, %r11;
	add.s32 	%r131, %r131, %r11;
	add.s32 	%r130, %r130, %r11;
	add.s32 	%r129, %r129, %r11;
	add.s32 	%r128, %r128, %r11;
	setp.ne.s32 	%p4, %r137, 0;
	mov.u32 	%r139, %r8;
	@%p4 bra 	$L__BB9_6;
$L__BB9_7:
	setp.eq.s32 	%p5, %r6, 0;
	@%p5 bra 	$L__BB9_15;
	add.s32 	%r94, %r6, -1;
	setp.lt.u32 	%p6, %r94, 3;
	@%p6 bra 	$L__BB9_10;
	add.s32 	%r95, %r16, %r139;
	mad.lo.s32 	%r96, %r95, %r62, %r1;
	mad.lo.s32 	%r97, %r96, %r62, %r2;
	mul.wide.u32 	%rd39, %r97, 4;
	add.s64 	%rd40, %rd2, %rd39;
	ld.global.f32 	%f44, [%rd40];
	add.s32 	%r98, %r18, %r139;
	mul.wide.u32 	%rd41, %r98, 4;
	add.s64 	%rd42, %rd1, %rd41;
	ld.global.f32 	%f45, [%rd42];
	fma.rn.f32 	%f46, %f44, %f45, %f77;
	add.s32 	%r99, %r96, %r62;
	mad.lo.s32 	%r100, %r99, %r62, %r2;
	mul.wide.u32 	%rd43, %r100, 4;
	add.s64 	%rd44, %rd2, %rd43;
	ld.global.f32 	%f47, [%rd44];
	add.s32 	%r101, %r98, 1;
	mul.wide.u32 	%rd45, %r101, 4;
	add.s64 	%rd46, %rd1, %rd45;
	ld.global.f32 	%f48, [%rd46];
	fma.rn.f32 	%f49, %f47, %f48, %f46;
	add.s32 	%r102, %r99, %r62;
	mad.lo.s32 	%r103, %r102, %r62, %r2;
	mul.wide.u32 	%rd47, %r103, 4;
	add.s64 	%rd48, %rd2, %rd47;
	ld.global.f32 	%f50, [%rd48];
	add.s32 	%r104, %r98, 2;
	mul.wide.u32 	%rd49, %r104, 4;
	add.s64 	%rd50, %rd1, %rd49;
	ld.global.f32 	%f51, [%rd50];
	fma.rn.f32 	%f52, %f50, %f51, %f49;
	add.s32 	%r105, %r102, %r62;
	mad.lo.s32 	%r106, %r105, %r62, %r2;
	mul.wide.u32 	%rd51, %r106, 4;
	add.s64 	%rd52, %rd2, %rd51;
	ld.global.f32 	%f53, [%rd52];
	add.s32 	%r107, %r98, 3;
	mul.wide.u32 	%rd53, %r107, 4;
	add.s64 	%rd54, %rd1, %rd53;
	ld.global.f32 	%f54, [%rd54];
	fma.rn.f32 	%f77, %f53, %f54, %f52;
	add.s32 	%r139, %r139, 4;
$L__BB9_10:
	setp.eq.s32 	%p7, %r7, 0;
	@%p7 bra 	$L__BB9_15;
	setp.eq.s32 	%p8, %r7, 1;
	@%p8 bra 	$L__BB9_13;
	add.s32 	%r108, %r16, %r139;
	mad.lo.s32 	%r109, %r108, %r62, %r1;
	mad.lo.s32 	%r110, %r109, %r62, %r2;
	mul.wide.u32 	%rd55, %r110, 4;
	add.s64 	%rd56, %rd2, %rd55;
	ld.global.f32 	%f56, [%rd56];
	add.s32 	%r111, %r18, %r139;
	mul.wide.u32 	%rd57, %r111, 4;
	add.s64 	%rd58, %rd1, %rd57;
	ld.global.f32 	%f57, [%rd58];
	fma.rn.f32 	%f58, %f56, %f57, %f77;
	add.s32 	%r112, %r109, %r62;
	mad.lo.s32 	%r113, %r112, %r62, %r2;
	mul.wide.u32 	%rd59, %r113, 4;
	add.s64 	%rd60, %rd2, %rd59;
	ld.global.f32 	%f59, [%rd60];
	add.s32 	%r114, %r111, 1;
	mul.wide.u32 	%rd61, %r114, 4;
	add.s64 	%rd62, %rd1, %rd61;
	ld.global.f32 	%f60, [%rd62];
	fma.rn.f32 	%f77, %f59, %f60, %f58;
	add.s32 	%r139, %r139, 2;
$L__BB9_13:
	setp.eq.s32 	%p9, %r9, 0;
	@%p9 bra 	$L__BB9_15;
	add.s32 	%r115, %r16, %r139;
	mad.lo.s32 	%r116, %r115, %r62, %r1;
	mad.lo.s32 	%r117, %r116, %r62, %r2;
	mul.wide.u32 	%rd63, %r117, 4;
	add.s64 	%rd64, %rd2, %rd63;
	ld.global.f32 	%f61, [%rd64];
	add.s32 	%r118, %r18, %r139;
	mul.wide.u32 	%rd65, %r118, 4;
	add.s64 	%rd66, %rd1, %rd65;
	ld.global.f32 	%f62, [%rd66];
	fma.rn.f32 	%f77, %f61, %f62, %f77;
$L__BB9_15:
	add.s32 	%r127, %r127, 1;
	setp.ne.s32 	%p10, %r127, %r62;
	@%p10 bra 	$L__BB9_4;
	add.s32 	%r126, %r126, 1;
	setp.ne.s32 	%p11, %r126, %r58;
	@%p11 bra 	$L__BB9_3;
$L__BB9_17:
	cvta.to.global.u64 	%rd67, %rd3;
	cvta.to.global.u64 	%rd68, %rd4;
	mov.u32 	%r119, %ctaid.x;
	mul.wide.u32 	%rd69, %r119, 4;
	add.s64 	%rd70, %rd67, %rd69;
	ld.global.f32 	%f63, [%rd70];
	add.f32 	%f64, %f77, %f63;
	setp.gt.f32 	%p12, %f64, 0f00000000;
	selp.f32 	%f65, 0f3F800000, 0f00000000, %p12;
	mul.f32 	%f66, %f64, %f65;
	mov.u32 	%r120, %tid.x;
	mov.u32 	%r121, %tid.y;
	mov.u32 	%r122, %ctaid.y;
	mad.lo.s32 	%r123, %r59, %r119, %r120;
	mad.lo.s32 	%r124, %r55, %r122, %r121;
	mad.lo.s32 	%r125, %r123, %r60, %r124;
	mul.wide.u32 	%rd71, %r125, 4;
	add.s64 	%rd72, %rd68, %rd71;
	st.global.f32 	[%rd72], %f66;
	ret;

}
	// .globl	_Z19FullyConnectForwardIXadL_Z4ReLUfEEEvPfS0_S0_S0_iii
.visible .entry _Z19FullyConnectForwardIXadL_Z4ReLUfEEEvPfS0_S0_S0_iii(
	.param .u64 .ptr .align 1 _Z19FullyConnectForwardIXadL_Z4ReLUfEEEvPfS0_S0_S0_iii_param_0,
	.param .u64 .ptr .align 1 _Z19FullyConnectForwardIXadL_Z4ReLUfEEEvPfS0_S0_S0_iii_param_1,
	.param .u64 .ptr .align 1 _Z19FullyConnectForwardIXadL_Z4ReLUfEEEvPfS0_S0_S0_iii_param_2,
	.param .u64 .ptr .align 1 _Z19FullyConnectForwardIXadL_Z4ReLUfEEEvPfS0_S0_S0_iii_param_3,
	.param .u32 _Z19FullyConnectForwardIXadL_Z4ReLUfEEEvPfS0_S0_S0_iii_param_4,
	.param .u32 _Z19FullyConnectForwardIXadL_Z4ReLUfEEEvPfS0_S0_S0_iii_param_5,
	.param .u32 _Z19FullyConnectForwardIXadL_Z4ReLUfEEEvPfS0_S0_S0_iii_param_6
)
{
	.reg .pred 	%p<11>;
	.reg .b32 	%r<86>;
	.reg .b32 	%f<72>;
	.reg .b64 	%rd<73>;

	ld.param.u64 	%rd5, [_Z19FullyConnectForwardIXadL_Z4ReLUfEEEvPfS0_S0_S0_iii_param_0];
	ld.param.u64 	%rd3, [_Z19FullyConnectForwardIXadL_Z4ReLUfEEEvPfS0_S0_S0_iii_param_1];
	ld.param.u64 	%rd6, [_Z19FullyConnectForwardIXadL_Z4ReLUfEEEvPfS0_S0_S0_iii_param_2];
	ld.param.u64 	%rd4, [_Z19FullyConnectForwardIXadL_Z4ReLUfEEEvPfS0_S0_S0_iii_param_3];
	ld.param.u32 	%r41, [_Z19FullyConnectForwardIXadL_Z4ReLUfEEEvPfS0_S0_S0_iii_param_4];
	ld.param.u32 	%r42, [_Z19FullyConnectForwardIXadL_Z4ReLUfEEEvPfS0_S0_S0_iii_param_5];
	cvta.to.global.u64 	%rd1, %rd5;
	cvta.to.global.u64 	%rd2, %rd6;
	setp.lt.s32 	%p1, %r42, 1;
	mov.f32 	%f71, 0f00000000;
	@%p1 bra 	$L__BB10_12;
	mov.u32 	%r44, %ctaid.x;
	mul.lo.s32 	%r1, %r41, %r44;
	mov.u32 	%r2, %tid.x;
	mov.u32 	%r3, %ntid.x;
	and.b32  	%r4, %r42, 7;
	setp.lt.u32 	%p2, %r42, 8;
	mov.f32 	%f71, 0f00000000;
	mov.b32 	%r84, 0;
	@%p2 bra 	$L__BB10_4;
	and.b32  	%r84, %r42, 2147483640;
	neg.s32 	%r82, %r84;
	add.s32 	%r81, %r2, %r3;
	shl.b32 	%r45, %r3, 1;
	add.s32 	%r80, %r2, %r45;
	mad.lo.s32 	%r79, %r3, 3, %r2;
	shl.b32 	%r46, %r3, 2;
	add.s32 	%r78, %r2, %r46;
	mad.lo.s32 	%r77, %r3, 5, %r2;
	mad.lo.s32 	%r76, %r3, 6, %r2;
	mad.lo.s32 	%r75, %r3, 7, %r2;
	add.s32 	%r73, %r1, 3;
	mov.f32 	%f71, 0f00000000;
	mov.u32 	%r74, %r2;
$L__BB10_3:
	.pragma "nounroll";
	add.s32 	%r47, %r73, -3;
	mul.wide.u32 	%rd7, %r47, 4;
	add.s64 	%rd8, %rd2, %rd7;
	ld.global.f32 	%f17, [%rd8];
	mul.wide.u32 	%rd9, %r74, 4;
	add.s64 	%rd10, %rd1, %rd9;
	ld.global.f32 	%f18, [%rd10];
	fma.rn.f32 	%f19, %f17, %f18, %f71;
	add.s32 	%r48, %r73, -2;
	mul.wide.u32 	%rd11, %r48, 4;
	add.s64 	%rd12, %rd2, %rd11;
	ld.global.f32 	%f20, [%rd12];
	mul.wide.u32 	%rd13, %r81, 4;
	add.s64 	%rd14, %rd1, %rd13;
	ld.global.f32 	%f21, [%rd14];
	fma.rn.f32 	%f22, %f20, %f21, %f19;
	add.s32 	%r49, %r73, -1;
	mul.wide.u32 	%rd15, %r49, 4;
	add.s64 	%rd16, %rd2, %rd15;
	ld.global.f32 	%f23, [%rd16];
	mul.wide.u32 	%rd17, %r80, 4;
	add.s64 	%rd18, %rd1, %rd17;
	ld.global.f32 	%f24, [%rd18];
	fma.rn.f32 	%f25, %f23, %f24, %f22;
	add.s32 	%r50, %r73, 4;
	mul.wide.u32 	%rd19, %r73, 4;
	add.s64 	%rd20, %rd2, %rd19;
	ld.global.f32 	%f26, [%rd20];
	mul.wide.u32 	%rd21, %r79, 4;
	add.s64 	%rd22, %rd1, %rd21;
	ld.global.f32 	%f27, [%rd22];
	fma.rn.f32 	%f28, %f26, %f27, %f25;
	add.s32 	%r51, %r73, 1;
	mul.wide.u32 	%rd23, %r51, 4;
	add.s64 	%rd24, %rd2, %rd23;
	ld.global.f32 	%f29, [%rd24];
	mul.wide.u32 	%rd25, %r78, 4;
	add.s64 	%rd26, %rd1, %rd25;
	ld.global.f32 	%f30, [%rd26];
	fma.rn.f32 	%f31, %f29, %f30, %f28;
	add.s32 	%r52, %r73, 2;
	mul.wide.u32 	%rd27, %r52, 4;
	add.s64 	%rd28, %rd2, %rd27;
	ld.global.f32 	%f32, [%rd28];
	mul.wide.u32 	%rd29, %r77, 4;
	add.s64 	%rd30, %rd1, %rd29;
	ld.global.f32 	%f33, [%rd30];
	fma.rn.f32 	%f34, %f32, %f33, %f31;
	add.s32 	%r53, %r73, 3;
	mul.wide.u32 	%rd31, %r53, 4;
	add.s64 	%rd32, %rd2, %rd31;
	ld.global.f32 	%f35, [%rd32];
	mul.wide.u32 	%rd33, %r76, 4;
	add.s64 	%rd34, %rd1, %rd33;
	ld.global.f32 	%f36, [%rd34];
	fma.rn.f32 	%f37, %f35, %f36, %f34;
	mul.wide.u32 	%rd35, %r50, 4;
	add.s64 	%rd36, %rd2, %rd35;
	ld.global.f32 	%f38, [%rd36];
	mul.wide.u32 	%rd37, %r75, 4;
	add.s64 	%rd38, %rd1, %rd37;
	ld.global.f32 	%f39, [%rd38];
	fma.rn.f32 	%f71, %f38, %f39, %f37;
	add.s32 	%r82, %r82, 8;
	shl.b32 	%r54, %r3, 3;
	add.s32 	%r81, %r81, %r54;
	add.s32 	%r80, %r80, %r54;
	add.s32 	%r79, %r79, %r54;
	add.s32 	%r78, %r78, %r54;
	add.s32 	%r77, %r77, %r54;
	add.s32 	%r76, %r76, %r54;
	add.s32 	%r75, %r75, %r54;
	add.s32 	%r74, %r74, %r54;
	add.s32 	%r73, %r73, 8;
	setp.ne.s32 	%p3, %r82, 0;
	@%p3 bra 	$L__BB10_3;
$L__BB10_4:
	setp.eq.s32 	%p4, %r4, 0;
	@%p4 bra 	$L__BB10_12;
	and.b32  	%r36, %r42, 3;
	setp.lt.u32 	%p5, %r4, 4;
	@%p5 bra 	$L__BB10_7;
	add.s32 	%r55, %r84, %r1;
	mul.wide.u32 	%rd39, %r55, 4;
	add.s64 	%rd40, %rd2, %rd39;
	ld.global.f32 	%f41, [%rd40];
	mad.lo.s32 	%r56, %r84, %r3, %r2;
	mul.wide.u32 	%rd41, %r56, 4;
	add.s64 	%rd42, %rd1, %rd41;
	ld.global.f32 	%f42, [%rd42];
	fma.rn.f32 	%f43, %f41, %f42, %f71;
	add.s32 	%r57, %r55, 1;
	mul.wide.u32 	%rd43, %r57, 4;
	add.s64 	%rd44, %rd2, %rd43;
	ld.global.f32 	%f44, [%rd44];
	add.s32 	%r58, %r56, %r3;
	mul.wide.u32 	%rd45, %r58, 4;
	add.s64 	%rd46, %rd1, %rd45;
	ld.global.f32 	%f45, [%rd46];
	fma.rn.f32 	%f46, %f44, %f45, %f43;
	add.s32 	%r59, %r55, 2;
	mul.wide.u32 	%rd47, %r59, 4;
	add.s64 	%rd48, %rd2, %rd47;
	ld.global.f32 	%f47, [%rd48];
	add.s32 	%r60, %r58, %r3;
	mul.wide.u32 	%rd49, %r60, 4;
	add.s64 	%rd50, %rd1, %rd49;
	ld.global.f32 	%f48, [%rd50];
	fma.rn.f32 	%f49, %f47, %f48, %f46;
	add.s32 	%r61, %r55, 3;
	mul.wide.u32 	%rd51, %r61, 4;
	add.s64 	%rd52, %rd2, %rd51;
	ld.global.f32 	%f50, [%rd52];
	add.s32 	%r62, %r60, %r3;
	mul.wide.u32 	%rd53, %r62, 4;
	add.s64 	%rd54, %rd1, %rd53;
	ld.global.f32 	%f51, [%rd54];
	fma.rn.f32 	%f71, %f50, %f51, %f49;
	add.s32 	%r84, %r84, 4;
$L__BB10_7:
	setp.eq.s32 	%p6, %r36, 0;
	@%p6 bra 	$L__BB10_12;
	setp.eq.s32 	%p7, %r36, 1;
	@%p7 bra 	$L__BB10_10;
	add.s32 	%r63, %r84, %r1;
	mul.wide.u32 	%rd55, %r63, 4;
	add.s64 	%rd56, %rd2, %rd55;
	ld.global.f32 	%f53, [%rd56];
	mad.lo.s32 	%r64, %r84, %r3, %r2;
	mul.wide.u32 	%rd57, %r64, 4;
	add.s64 	%rd58, %rd1, %rd57;
	ld.global.f32 	%f54, [%rd58];
	fma.rn.f32 	%f55, %f53, %f54, %f71;
	add.s32 	%r65, %r63, 1;
	mul.wide.u32 	%rd59, %r65, 4;
	add.s64 	%rd60, %rd2, %rd59;
	ld.global.f32 	%f56, [%rd60];
	add.s32 	%r66, %r64, %r3;
	mul.wide.u32 	%rd61, %r66, 4;
	add.s64 	%rd62, %rd1, %rd61;
	ld.global.f32 	%f57, [%rd62];
	fma.rn.f32 	%f71, %f56, %f57, %f55;
	add.s32 	%r84, %r84, 2;
$L__BB10_10:
	and.b32  	%r67, %r42, 1;
	setp.eq.b32 	%p8, %r67, 1;
	not.pred 	%p9, %p8;
	@%p9 bra 	$L__BB10_12;
	add.s32 	%r68, %r84, %r1;
	mul.wide.u32 	%rd63, %r68, 4;
	add.s64 	%rd64, %rd2, %rd63;
	ld.global.f32 	%f58, [%rd64];
	mad.lo.s32 	%r69, %r84, %r3, %r2;
	mul.wide.u32 	%rd65, %r69, 4;
	add.s64 	%rd66, %rd1, %rd65;
	ld.global.f32 	%f59, [%rd66];
	fma.rn.f32 	%f71, %f58, %f59, %f71;
$L__BB10_12:
	cvta.to.global.u64 	%rd67, %rd3;
	cvta.to.global.u64 	%rd68, %rd4;
	mov.u32 	%r70, %tid.x;
	mul.wide.u32 	%rd69, %r70, 4;
	add.s64 	%rd70, %rd67, %rd69;
	ld.global.f32 	%f60, [%rd70];
	add.f32 	%f61, %f71, %f60;
	setp.gt.f32 	%p10, %f61, 0f00000000;
	selp.f32 	%f62, 0f3F800000, 0f00000000, %p10;
	mul.f32 	%f63, %f61, %f62;
	mov.u32 	%r71, %ctaid.x;
	mad.lo.s32 	%r72, %r41, %r71, %r70;
	mul.wide.u32 	%rd71, %r72, 4;
	add.s64 	%rd72, %rd68, %rd71;
	st.global.f32 	[%rd72], %f63;
	ret;

}
	// .globl	_Z18BackwardActivationIXadL_Z9ReLUDerivfEEEvPfS0_ii
.visible .entry _Z18BackwardActivationIXadL_Z9ReLUDerivfEEEvPfS0_ii(
	.param .u64 .ptr .align 1 _Z18BackwardActivationIXadL_Z9ReLUDerivfEEEvPfS0_ii_param_0,
	.param .u64 .ptr .align 1 _Z18BackwardActivationIXadL_Z9ReLUDerivfEEEvPfS0_ii_param_1,
	.param .u32 _Z18BackwardActivationIXadL_Z9ReLUDerivfEEEvPfS0_ii_param_2,
	.param .u32 _Z18BackwardActivationIXadL_Z9ReLUDerivfEEEvPfS0_ii_param_3
)
{
	.reg .pred 	%p<2>;
	.reg .b32 	%r<11>;
	.reg .b32 	%f<5>;
	.reg .b64 	%rd<8>;

	ld.param.u64 	%rd1, [_Z18BackwardActivationIXadL_Z9ReLUDerivfEEEvPfS0_ii_param_0];
	ld.param.u64 	%rd2, [_Z18BackwardActivationIXadL_Z9ReLUDerivfEEEvPfS0_ii_param_1];
	ld.param.u32 	%r1, [_Z18BackwardActivationIXadL_Z9ReLUDerivfEEEvPfS0_ii_param_2];
	ld.param.u32 	%r2, [_Z18BackwardActivationIXadL_Z9ReLUDerivfEEEvPfS0_ii_param_3];
	cvta.to.global.u64 	%rd3, %rd2;
	cvta.to.global.u64 	%rd4, %rd1;
	mov.u32 	%r3, %tid.x;
	mov.u32 	%r4, %ntid.y;
	mov.u32 	%r5, %tid.y;
	mad.lo.s32 	%r6, %r3, %r4, %r5;
	mov.u32 	%r7, %ctaid.x;
	mov.u32 	%r8, %ctaid.y;
	mad.lo.s32 	%r9, %r1, %r8, %r6;
	mad.lo.s32 	%r10, %r2, %r7, %r9;
	mul.wide.s32 	%rd5, %r10, 4;
	add.s64 	%rd6, %rd4, %rd5;
	ld.global.f32 	%f1, [%rd6];
	setp.gt.f32 	%p1, %f1, 0f00000000;
	selp.f32 	%f2, 0f3F800000, 0f00000000, %p1;
	add.s64 	%rd7, %rd3, %rd5;
	ld.global.f32 	%f3, [%rd7];
	mul.f32 	%f4, %f3, %f2;
	st.global.f32 	[%rd7], %f4;
	ret;

}
	// .globl	_Z26FullyConnectBackwardErrorsIXadL_Z9ReLUDerivfEEEvPfS0_S0_S0_iii
.visible .entry _Z26FullyConnectBackwardErrorsIXadL_Z9ReLUDerivfEEEvPfS0_S0_S0_iii(
	.param .u64 .ptr .align 1 _Z26FullyConnectBackwardErrorsIXadL_Z9ReLUDerivfEEEvPfS0_S0_S0_iii_param_0,
	.param .u64 .ptr .align 1 _Z26FullyConnectBackwardErrorsIXadL_Z9ReLUDerivfEEEvPfS0_S0_S0_iii_param_1,
	.param .u64 .ptr .align 1 _Z26FullyConnectBackwardErrorsIXadL_Z9ReLUDerivfEEEvPfS0_S0_S0_iii_param_2,
	.param .u64 .ptr .align 1 _Z26FullyConnectBackwardErrorsIXadL_Z9ReLUDerivfEEEvPfS0_S0_S0_iii_param_3,
	.param .u32 _Z26FullyConnectBackwardErrorsIXadL_Z9ReLUDerivfEEEvPfS0_S0_S0_iii_param_4,
	.param .u32 _Z26FullyConnectBackwardErrorsIXadL_Z9ReLUDerivfEEEvPfS0_S0_S0_iii_param_5,
	.param .u32 _Z26FullyConnectBackwardErrorsIXadL_Z9ReLUDerivfEEEvPfS0_S0_S0_iii_param_6
)
{
	.reg .pred 	%p<11>;
	.reg .b32 	%r<101>;
	.reg .b32 	%f<116>;
	.reg .b64 	%rd<128>;

	ld.param.u64 	%rd5, [_Z26FullyConnectBackwardErrorsIXadL_Z9ReLUDerivfEEEvPfS0_S0_S0_iii_param_0];
	ld.param.u64 	%rd3, [_Z26FullyConnectBackwardErrorsIXadL_Z9ReLUDerivfEEEvPfS0_S0_S0_iii_param_1];
	ld.param.u64 	%rd4, [_Z26FullyConnectBackwardErrorsIXadL_Z9ReLUDerivfEEEvPfS0_S0_S0_iii_param_2];
	ld.param.u64 	%rd6, [_Z26FullyConnectBackwardErrorsIXadL_Z9ReLUDerivfEEEvPfS0_S0_S0_iii_param_3];
	ld.param.u32 	%r30, [_Z26FullyConnectBackwardErrorsIXadL_Z9ReLUDerivfEEEvPfS0_S0_S0_iii_param_4];
	ld.param.u32 	%r31, [_Z26FullyConnectBackwardErrorsIXadL_Z9ReLUDerivfEEEvPfS0_S0_S0_iii_param_6];
	cvta.to.global.u64 	%rd1, %rd5;
	cvta.to.global.u64 	%rd2, %rd6;
	setp.lt.s32 	%p1, %r31, 1;
	mov.f32 	%f115, 0f00000000;
	@%p1 bra 	$L__BB12_13;
	mov.u32 	%r33, %ctaid.x;
	mul.lo.s32 	%r1, %r30, %r33;
	mov.u32 	%r34, %tid.x;
	mul.lo.s32 	%r2, %r31, %r34;
	and.b32  	%r3, %r31, 15;
	setp.lt.u32 	%p2, %r31, 16;
	mov.f32 	%f115, 0f00000000;
	mov.b32 	%r96, 0;
	@%p2 bra 	$L__BB12_4;
	and.b32  	%r96, %r31, 2147483632;
	neg.s32 	%r94, %r96;
	add.s32 	%r93, %r2, 7;
	add.s32 	%r92, %r1, 7;
	mov.f32 	%f115, 0f00000000;
$L__BB12_3:
	.pragma "nounroll";
	add.s32 	%r35, %r92, -7;
	mul.wide.u32 	%rd7, %r35, 4;
	add.s64 	%rd8, %rd2, %rd7;
	ld.global.f32 	%f18, [%rd8];
	add.s32 	%r36, %r93, -7;
	mul.wide.u32 	%rd9, %r36, 4;
	add.s64 	%rd10, %rd1, %rd9;
	ld.global.f32 	%f19, [%rd10];
	fma.rn.f32 	%f20, %f18, %f19, %f115;
	add.s32 	%r37, %r92, -6;
	mul.wide.u32 	%rd11, %r37, 4;
	add.s64 	%rd12, %rd2, %rd11;
	ld.global.f32 	%f21, [%rd12];
	add.s32 	%r38, %r93, -6;
	mul.wide.u32 	%rd13, %r38, 4;
	add.s64 	%rd14, %rd1, %rd13;
	ld.global.f32 	%f22, [%rd14];
	fma.rn.f32 	%f23, %f21, %f22, %f20;
	add.s32 	%r39, %r92, -5;
	mul.wide.u32 	%rd15, %r39, 4;
	add.s64 	%rd16, %rd2, %rd15;
	ld.global.f32 	%f24, [%rd16];
	add.s32 	%r40, %r93, -5;
	mul.wide.u32 	%rd17, %r40, 4;
	add.s64 	%rd18, %rd1, %rd17;
	ld.global.f32 	%f25, [%rd18];
	fma.rn.f32 	%f26, %f24, %f25, %f23;
	add.s32 	%r41, %r92, -4;
	mul.wide.u32 	%rd19, %r41, 4;
	add.s64 	%rd20, %rd2, %rd19;
	ld.global.f32 	%f27, [%rd20];
	add.s32 	%r42, %r93, -4;
	mul.wide.u32 	%rd21, %r42, 4;
	add.s64 	%rd22, %rd1, %rd21;
	ld.global.f32 	%f28, [%rd22];
	fma.rn.f32 	%f29, %f27, %f28, %f26;
	add.s32 	%r43, %r92, -3;
	mul.wide.u32 	%rd23, %r43, 4;
	add.s64 	%rd24, %rd2, %rd23;
	ld.global.f32 	%f30, [%rd24];
	add.s32 	%r44, %r93, -3;
	mul.wide.u32 	%rd25, %r44, 4;
	add.s64 	%rd26, %rd1, %rd25;
	ld.global.f32 	%f31, [%rd26];
	fma.rn.f32 	%f32, %f30, %f31, %f29;
	add.s32 	%r45, %r92, -2;
	mul.wide.u32 	%rd27, %r45, 4;
	add.s64 	%rd28, %rd2, %rd27;
	ld.global.f32 	%f33, [%rd28];
	add.s32 	%r46, %r93, -2;
	mul.wide.u32 	%rd29, %r46, 4;
	add.s64 	%rd30, %rd1, %rd29;
	ld.global.f32 	%f34, [%rd30];
	fma.rn.f32 	%f35, %f33, %f34, %f32;
	add.s32 	%r47, %r92, -1;
	mul.wide.u32 	%rd31, %r47, 4;
	add.s64 	%rd32, %rd2, %rd31;
	ld.global.f32 	%f36, [%rd32];
	add.s32 	%r48, %r93, -1;
	mul.wide.u32 	%rd33, %r48, 4;
	add.s64 	%rd34, %rd1, %rd33;
	ld.global.f32 	%f37, [%rd34];
	fma.rn.f32 	%f38, %f36, %f37, %f35;
	add.s32 	%r49, %r92, 8;
	mul.wide.u32 	%rd35, %r92, 4;
	add.s64 	%rd36, %rd2, %rd35;
	ld.global.f32 	%f39, [%rd36];
	add.s32 	%r50, %r93, 8;
	mul.wide.u32 	%rd37, %r93, 4;
	add.s64 	%rd38, %rd1, %rd37;
	ld.global.f32 	%f40, [%rd38];
	fma.rn.f32 	%f41, %f39, %f40, %f38;
	add.s32 	%r51, %r92, 1;
	mul.wide.u32 	%rd39, %r51, 4;
	add.s64 	%rd40, %rd2, %rd39;
	ld.global.f32 	%f42, [%rd40];
	add.s32 	%r52, %r93, 1;
	mul.wide.u32 	%rd41, %r52, 4;
	add.s64 	%rd42, %rd1, %rd41;
	ld.global.f32 	%f43, [%rd42];
	fma.rn.f32 	%f44, %f42, %f43, %f41;
	add.s32 	%r53, %r92, 2;
	mul.wide.u32 	%rd43, %r53, 4;
	add.s64 	%rd44, %rd2, %rd43;
	ld.global.f32 	%f45, [%rd44];
	add.s32 	%r54, %r93, 2;
	mul.wide.u32 	%rd45, %r54, 4;
	add.s64 	%rd46, %rd1, %rd45;
	ld.global.f32 	%f46, [%rd46];
	fma.rn.f32 	%f47, %f45, %f46, %f44;
	add.s32 	%r55, %r92, 3;
	mul.wide.u32 	%rd47, %r55, 4;
	add.s64 	%rd48, %rd2, %rd47;
	ld.global.f32 	%f48, [%rd48];
	add.s32 	%r56, %r93, 3;
	mul.wide.u32 	%rd49, %r56, 4;
	add.s64 	%rd50, %rd1, %rd49;
	ld.global.f32 	%f49, [%rd50];
	fma.rn.f32 	%f50, %f48, %f49, %f47;
	add.s32 	%r57, %r92, 4;
	mul.wide.u32 	%rd51, %r57, 4;
	add.s64 	%rd52, %rd2, %rd51;
	ld.global.f32 	%f51, [%rd52];
	add.s32 	%r58, %r93, 4;
	mul.wide.u32 	%rd53, %r58, 4;
	add.s64 	%rd54, %rd1, %rd53;
	ld.global.f32 	%f52, [%rd54];
	fma.rn.f32 	%f53, %f51, %f52, %f50;
	add.s32 	%r59, %r92, 5;
	mul.wide.u32 	%rd55, %r59, 4;
	add.s64 	%rd56, %rd2, %rd55;
	ld.global.f32 	%f54, [%rd56];
	add.s32 	%r60, %r93, 5;
	mul.wide.u32 	%rd57, %r60, 4;
	add.s64 	%rd58, %rd1, %rd57;
	ld.global.f32 	%f55, [%rd58];
	fma.rn.f32 	%f56, %f54, %f55, %f53;
	add.s32 	%r61, %r92, 6;
	mul.wide.u32 	%rd59, %r61, 4;
	add.s64 	%rd60, %rd2, %rd59;
	ld.global.f32 	%f57, [%rd60];
	add.s32 	%r62, %r93, 6;
	mul.wide.u32 	%rd61, %r62, 4;
	add.s64 	%rd62, %rd1, %rd61;
	ld.global.f32 	%f58, [%rd62];
	fma.rn.f32 	%f59, %f57, %f58, %f56;
	add.s32 	%r63, %r92, 7;
	mul.wide.u32 	%rd63, %r63, 4;
	add.s64 	%rd64, %rd2, %rd63;
	ld.global.f32 	%f60, [%rd64];
	add.s32 	%r64, %r93, 7;
	mul.wide.u32 	%rd65, %r64, 4;
	add.s64 	%rd66, %rd1, %rd65;
	ld.global.f32 	%f61, [%rd66];
	fma.rn.f32 	%f62, %f60, %f61, %f59;
	mul.wide.u32 	%rd67, %r49, 4;
	add.s64 	%rd68, %rd2, %rd67;
	ld.global.f32 	%f63, [%rd68];
	mul.wide.u32 	%rd69, %r50, 4;
	add.s64 	%rd70, %rd1, %rd69;
	ld.global.f32 	%f64, [%rd70];
	fma.rn.f32 	%f115, %f63, %f64, %f62;
	add.s32 	%r94, %r94, 16;
	add.s32 	%r93, %r93, 16;
	add.s32 	%r92, %r92, 16;
	setp.ne.s32 	%p3, %r94, 0;
	@%p3 bra 	$L__BB12_3;
$L__BB12_4:
	setp.eq.s32 	%p4, %r3, 0;
	@%p4 bra 	$L__BB12_13;
	and.b32  	%r15, %r31, 7;
	setp.lt.u32 	%p5, %r3, 8;
	@%p5 bra 	$L__BB12_7;
	add.s32 	%r65, %r96, %r1;
	mul.wide.u32 	%rd71, %r65, 4;
	add.s64 	%rd72, %rd2, %rd71;
	ld.global.f32 	%f66, [%rd72];
	add.s32 	%r66, %r96, %r2;
	mul.wide.u32 	%rd73, %r66, 4;
	add.s64 	%rd74, %rd1, %rd73;
	ld.global.f32 	%f67, [%rd74];
	fma.rn.f32 	%f68, %f66, %f67, %f115;
	add.s32 	%r67, %r65, 1;
	mul.wide.u32 	%rd75, %r67, 4;
	add.s64 	%rd76, %rd2, %rd75;
	ld.global.f32 	%f69, [%rd76];
	add.s32 	%r68, %r66, 1;
	mul.wide.u32 	%rd77, %r68, 4;
	add.s64 	%rd78, %rd1, %rd77;
	ld.global.f32 	%f70, [%rd78];
	fma.rn.f32 	%f71, %f69, %f70, %f68;
	add.s32 	%r69, %r65, 2;
	mul.wide.u32 	%rd79, %r69, 4;
	add.s64 	%rd80, %rd2, %rd79;
	ld.global.f32 	%f72, [%rd80];
	add.s32 	%r70, %r66, 2;
	mul.wide.u32 	%rd81, %r70, 4;
	add.s64 	%rd82, %rd1, %rd81;
	ld.global.f32 	%f73, [%rd82];
	fma.rn.f32 	%f74, %f72, %f73, %f71;
	add.s32 	%r71, %r65, 3;
	mul.wide.u32 	%rd83, %r71, 4;
	add.s64 	%rd84, %rd2, %rd83;
	ld.global.f32 	%f75, [%rd84];
	add.s32 	%r72, %r66, 3;
	mul.wide.u32 	%rd85, %r72, 4;
	add.s64 	%rd86, %rd1, %rd85;
	ld.global.f32 	%f76, [%rd86];
	fma.rn.f32 	%f77, %f75, %f76, %f74;
	add.s32 	%r73, %r65, 4;
	mul.wide.u32 	%rd87, %r73, 4;
	add.s64 	%rd88, %rd2, %rd87;
	ld.global.f32 	%f78, [%rd88];
	add.s32 	%r74, %r66, 4;
	mul.wide.u32 	%rd89, %r74, 4;
	add.s64 	%rd90, %rd1, %rd89;
	ld.global.f32 	%f79, [%rd90];
	fma.rn.f32 	%f80, %f78, %f79, %f77;
	add.s32 	%r75, %r65, 5;
	mul.wide.u32 	%rd91, %r75, 4;
	add.s64 	%rd92, %rd2, %rd91;
	ld.global.f32 	%f81, [%rd92];
	add.s32 	%r76, %r66, 5;
	mul.wide.u32 	%rd93, %r76, 4;
	add.s64 	%rd94, %rd1, %rd93;
	ld.global.f32 	%f82, [%rd94];
	fma.rn.f32 	%f83, %f81, %f82, %f80;
	add.s32 	%r77, %r65, 6;
	mul.wide.u32 	%rd95, %r77, 4;
	add.s64 	%rd96, %rd2, %rd95;
	ld.global.f32 	%f84, [%rd96];
	add.s32 	%r78, %r66, 6;
	mul.wide.u32 	%rd97, %r78, 4;
	add.s64 	%rd98, %rd1, %rd97;
	ld.global.f32 	%f85, [%rd98];
	fma.rn.f32 	%f86, %f84, %f85, %f83;
	add.s32 	%r79, %r65, 7;
	mul.wide.u32 	%rd99, %r79, 4;
	add.s64 	%rd100, %rd2, %rd99;
	ld.global.f32 	%f87, [%rd100];
	add.s32 	%r80, %r66, 7;
	mul.wide.u32 	%rd101, %r80, 4;
	add.s64 	%rd102, %rd1, %rd101;
	ld.global.f32 	%f88, [%rd102];
	fma.rn.f32 	%f115, %f87, %f88, %f86;
	add.s32 	%r96, %r96, 8;
$L__BB12_7:
	setp.eq.s32 	%p6, %r15, 0;
	@%p6 bra 	$L__BB12_13;
	and.b32  	%r18, %r31, 3;
	setp.lt.u32 	%p7, %r15, 4;
	@%p7 bra 	$L__BB12_10;
	add.s32 	%r81, %r96, %r1;
	mul.wide.u32 	%rd103, %r81, 4;
	add.s64 	%rd104, %rd2, %rd103;
	ld.global.f32 	%f90, [%rd104];
	add.s32 	%r82, %r96, %r2;
	mul.wide.u32 	%rd105, %r82, 4;
	add.s64 	%rd106, %rd1, %rd105;
	ld.global.f32 	%f91, [%rd106];
	fma.rn.f32 	%f92, %f90, %f91, %f115;
	add.s32 	%r83, %r81, 1;
	mul.wide.u32 	%rd107, %r83, 4;
	add.s64 	%rd108, %rd2, %rd107;
	ld.global.f32 	%f93, [%rd108];
	add.s32 	%r84, %r82, 1;
	mul.wide.u32 	%rd109, %r84, 4;
	add.s64 	%rd110, %rd1, %rd109;
	ld.global.f32 	%f94, [%rd110];
	fma.rn.f32 	%f95, %f93, %f94, %f92;
	add.s32 	%r85, %r81, 2;
	mul.wide.u32 	%rd111, %r85, 4;
	add.s64 	%rd112, %rd2, %rd111;
	ld.global.f32 	%f96, [%rd112];
	add.s32 	%r86, %r82, 2;
	mul.wide.u32 	%rd113, %r86, 4;
	add.s64 	%rd114, %rd1, %rd113;
	ld.global.f32 	%f97, [%rd114];
	fma.rn.f32 	%f98, %f96, %f97, %f95;
	add.s32 	%r87, %r81, 3;
	mul.wide.u32 	%rd115, %r87, 4;
	add.s64 	%rd116, %rd2, %rd115;
	ld.global.f32 	%f99, [%rd116];
	add.s32 	%r88, %r82, 3;
	mul.wide.u32 	%rd117, %r88, 4;
	add.s64 	%rd118, %rd1, %rd117;
	ld.global.f32 	%f100, [%rd118];
	fma.rn.f32 	%f115, %f99, %f100, %f98;
	add.s32 	%r96, %r96, 4;
$L__BB12_10:
	setp.eq.s32 	%p8, %r18, 0;
	@%p8 bra 	$L__BB12_13;
	add.s32 	%r100, %r96, %r2;
	add.s32 	%r99, %r96, %r1;
	neg.s32 	%r98, %r18;
$L__BB12_12:
	.pragma "nounroll";
	mul.wide.u32 	%rd119, %r99, 4;
	add.s64 	%rd120, %rd2, %rd119;
	ld.global.f32 	%f101, [%rd120];
	mul.wide.u32 	%rd121, %r100, 4;
	add.s64 	%rd122, %rd1, %rd121;
	ld.global.f32 	%f102, [%rd122];
	fma.rn.f32 	%f115, %f101, %f102, %f115;
	add.s32 	%r100, %r100, 1;
	add.s32 	%r99, %r99, 1;
	add.s32 	%r98, %r98, 1;
	setp.ne.s32 	%p9, %r98, 0;
	@%p9 bra 	$L__BB12_12;
$L__BB12_13:
	cvta.to.global.u64 	%rd123, %rd3;
	cvta.to.global.u64 	%rd124, %rd4;
	mov.u32 	%r89, %tid.x;
	mov.u32 	%r90, %ctaid.x;
	mad.lo.s32 	%r91, %r30, %r90, %r89;
	mul.wide.u32 	%rd125, %r91, 4;
	add.s64 	%rd126, %rd123, %rd125;
	ld.global.f32 	%f103, [%rd126];
	setp.gt.f32 	%p10, %f103, 0f00000000;
	selp.f32 	%f104, 0f3F800000, 0f00000000, %p10;
	add.s64 	%rd127, %rd124, %rd125;
	ld.global.f32 	%f105, [%rd127];
	fma.rn.f32 	%f106, %f115, %f104, %f105;
	st.global.f32 	[%rd127], %f106;
	ret;

}


// ===== COMPILED SASS (sm_100) =====

	.target	sm_100

	.elftype	@"ET_EXEC"


//--------------------- .note.nv.tkinfo           --------------------------
	.section	.note.nv.tkinfo,"",@"SHT_NOTE"
	.sectionflags	@"SHF_NOTE_NV_TKINFO"
	.tkinfo
        /*0018*/ 	.word	0x00000002
        /*0030*/ 	.string	""
        /*0030*/ 	.string	"ptxas"
        /*0030*/ 	.string	"Cuda compilation tools, release 13.0, V13.0.88"
        /*0030*/ 	.string	"Build cuda_13.0.r13.0/compiler.36424714_0"
        /*0030*/ 	.string	"-arch sm_100 -m 64 "



//--------------------- .note.nv.cuinfo           --------------------------
	.section	.note.nv.cuinfo,"",@"SHT_NOTE"
	.sectionflags	@"SHF_NOTE_NV_CUINFO"
        /*0018*/ 	.short	0x0002
        /*001a*/ 	.short	0x0064
        /*001c*/ 	.short	0x0082
	.zero		2


//--------------------- .nv.info                  --------------------------
	.section	.nv.info,"",@"SHT_CUDA_INFO"
	.align	4


	//----- nvinfo : EIATTR_REGCOUNT
	.align		4
        /*0000*/ 	.byte	0x04, 0x2f
        /*0002*/ 	.short	(.L_1 - .L_0)
	.align		4
.L_0:
        /*0004*/ 	.word	index@(_Z16Pool2DForwardMaxPfS_iiiiiii)
        /*0008*/ 	.word	0x0000001f


	//----- nvinfo : EIATTR_FRAME_SIZE
	.align		4
.L_1:
        /*000c*/ 	.byte	0x04, 0x11
        /*000e*/ 	.short	(.L_3 - .L_2)
	.align		4
.L_2:
        /*0010*/ 	.word	index@(_Z16Pool2DForwardMaxPfS_iiiiiii)
        /*0014*/ 	.word	0x00000000


	//----- nvinfo : EIATTR_REGCOUNT
	.align		4
.L_3:
        /*0018*/ 	.byte	0x04, 0x2f
        /*001a*/ 	.short	(.L_5 - .L_4)
	.align		4
.L_4:
        /*001c*/ 	.word	index@(_Z20SoftmaxComputeErrorsPfS_Phii)
        /*0020*/ 	.word	0x00000020


	//----- nvinfo : EIATTR_FRAME_SIZE
	.align		4
.L_5:
        /*0024*/ 	.byte	0x04, 0x11
        /*0026*/ 	.short	(.L_7 - .L_6)
	.align		4
.L_6:
        /*0028*/ 	.word	index@($__internal_0_$__cuda_sm20_rcp_rn_f32_slowpath)
        /*002c*/ 	.word	0x00000000


	//----- nvinfo : EIATTR_FRAME_SIZE
	.align		4
.L_7:
        /*0030*/ 	.byte	0x04, 0x11
        /*0032*/ 	.short	(.L_9 - .L_8)
	.align		4
.L_8:
        /*0034*/ 	.word	index@(_Z20SoftmaxComputeErrorsPfS_Phii)
        /*0038*/ 	.word	0x00000000


	//----- nvinfo : EIATTR_REGCOUNT
	.align		4
.L_9:
        /*003c*/ 	.byte	0x04, 0x2f
        /*003e*/ 	.short	(.L_11 - .L_10)
	.align		4
.L_10:
        /*0040*/ 	.word	index@(_Z21Convolve2DBackwardSumPfS_S_iiiiiiii)
        /*0044*/ 	.word	0x00000020


	//----- nvinfo : EIATTR_FRAME_SIZE
	.align		4
.L_11:
        /*0048*/ 	.byte	0x04, 0x11
        /*004a*/ 	.short	(.L_13 - .L_12)
	.align		4
.L_12:
        /*004c*/ 	.word	index@(_Z21Convolve2DBackwardSumPfS_S_iiiiiiii)
        /*0050*/ 	.word	0x00000000


	//----- nvinfo : EIATTR_REGCOUNT
	.align		4
.L_13:
        /*0054*/ 	.byte	0x04, 0x2f
        /*0056*/ 	.short	(.L_15 - .L_14)
	.align		4
.L_14:
        /*0058*/ 	.word	index@(_Z24Convolve2DBackwardBiasesPfS_iiii)
        /*005c*/ 	.word	0x00000020


	//----- nvinfo : EIATTR_FRAME_SIZE
	.align		4
.L_15:
        /*0060*/ 	.byte	0x04, 0x11
        /*0062*/ 	.short	(.L_17 - .L_16)
	.align		4
.L_16:
        /*0064*/ 	.word	index@(_Z24Convolve2DBackwardBiasesPfS_iiii)
        /*0068*/ 	.word	0x00000000


	//----- nvinfo : EIATTR_REGCOUNT
	.align		4
.L_17:
        /*006c*/ 	.byte	0x04, 0x2f
        /*006e*/ 	.short	(.L_19 - .L_18)
	.align		4
.L_18:
        /*0070*/ 	.word	index@(_Z25Convolve2DBackwardWeightsPfS_S_iiiiiiiii)
        /*0074*/ 	.word	0x00000020


	//----- nvinfo : EIATTR_FRAME_SIZE
	.align		4
.L_19:
        /*0078*/ 	.byte	0x04, 0x11
        /*007a*/ 	.short	(.L_21 - .L_20)
	.align		4
.L_20:
        /*007c*/ 	.word	index@(_Z25Convolve2DBackwardWeightsPfS_S_iiiiiiiii)
        /*0080*/ 	.word	0x00000000


	//----- nvinfo : EIATTR_REGCOUNT
	.align		4
.L_21:
        /*0084*/ 	.byte	0x04, 0x2f
        /*0086*/ 	.short	(.L_23 - .L_22)
	.align		4
.L_22:
        /*0088*/ 	.word	index@(_Z17Pool2DBackwardMaxPfS_S_iiiiiii)
        /*008c*/ 	.word	0x0000001a


	//----- nvinfo : EIATTR_FRAME_SIZE
	.align		4
.L_23:
        /*0090*/ 	.byte	0x04, 0x11
        /*0092*/ 	.short	(.L_25 - .L_24)
	.align		4
.L_24:
        /*0094*/ 	.word	index@(_Z17Pool2DBackwardMaxPfS_S_iiiiiii)
        /*0098*/ 	.word	0x00000000


	//----- nvinfo : EIATTR_REGCOUNT
	.align		4
.L_25:
        /*009c*/ 	.byte	0x04, 0x2f
        /*009e*/ 	.short	(.L_27 - .L_26)
	.align		4
.L_26:
        /*00a0*/ 	.word	index@(_Z26FullyConnectBackwardBiasesPfS_iii)
        /*00a4*/ 	.word	0x0000000e


	//----- nvinfo : EIATTR_FRAME_SIZE
	.align		4
.L_27:
        /*00a8*/ 	.byte	0x04, 0x11
        /*00aa*/ 	.short	(.L_29 - .L_28)
	.align		4
.L_28:
        /*00ac*/ 	.word	index@(_Z26FullyConnectBackwardBiasesPfS_iii)
        /*00b0*/ 	.word	0x00000000


	//----- nvinfo : EIATTR_REGCOUNT
	.align		4
.L_29:
        /*00b4*/ 	.byte	0x04, 0x2f
        /*00b6*/ 	.short	(.L_31 - .L_30)
	.align		4
.L_30:
        /*00b8*/ 	.word	index@(_Z27FullyConnectBackwardWeightsPfS_S_iiii)
        /*00bc*/ 	.word	0x00000010


	//----- nvinfo : EIATTR_FRAME_SIZE
	.align		4
.L_31:
        /*00c0*/ 	.byte	0x04, 0x11
        /*00c2*/ 	.short	(.L_33 - .L_32)
	.align		4
.L_32:
        /*00c4*/ 	.word	index@(_Z27FullyConnectBackwardWeightsPfS_S_iiii)
        /*00c8*/ 	.word	0x00000000


	//----- nvinfo : EIATTR_REGCOUNT
	.align		4
.L_33:
        /*00cc*/ 	.byte	0x04, 0x2f
        /*00ce*/ 	.short	(.L_35 - .L_34)
	.align		4
.L_34:
        /*00d0*/ 	.word	index@(_Z10ApplyDeltaPfS_fii)
        /*00d4*/ 	.word	0x00000020


	//----- nvinfo : EIATTR_FRAME_SIZE
	.align		4
.L_35:
        /*00d8*/ 	.byte	0x04, 0x11
        /*00da*/ 	.short	(.L_37 - .L_36)
	.align		4
.L_36:
        /*00dc*/ 	.word	index@(_Z10ApplyDeltaPfS_fii)
        /*00e0*/ 	.word	0x00000000


	//----- nvinfo : EIATTR_REGCOUNT
	.align		4
.L_37:
        /*00e4*/ 	.byte	0x04, 0x2f
        /*00e6*/ 	.short	(.L_39 - .L_38)
	.align		4
.L_38:
        /*00e8*/ 	.word	index@(_Z17Convolve2DForwardIXadL_Z4ReLUfEEEvPfS0_S0_S0_iiiiiiii)
        /*00ec*/ 	.word	0x00000020


	//----- nvinfo : EIATTR_FRAME_SIZE
	.align		4
.L_39:
        /*00f0*/ 	.byte	0x04, 0x11
        /*00f2*/ 	.short	(.L_41 - .L_40)
	.align		4
.L_40:
        /*00f4*/ 	.word	index@(_Z17Convolve2DForwardIXadL_Z4ReLUfEEEvPfS0_S0_S0_iiiiiiii)
        /*00f8*/ 	.word	0x00000000


	//----- nvinfo : EIATTR_REGCOUNT
	.align		4
.L_41:
        /*00fc*/ 	.byte	0x04, 0x2f
        /*00fe*/ 	.short	(.L_43 - .L_42)
	.align		4
.L_42:
        /*0100*/ 	.word	index@(_Z19FullyConnectForwardIXadL_Z4ReLUfEEEvPfS0_S0_S0_iii)
        /*0104*/ 	.word	0x00000020


	//----- nvinfo : EIATTR_FRAME_SIZE
	.align		4
.L_43:
        /*0108*/ 	.byte	0x04, 0x11
        /*010a*/ 	.short	(.L_45 - .L_44)
	.align		4
.L_44:
        /*010c*/ 	.word	index@(_Z19FullyConnectForwardIXadL_Z4ReLUfEEEvPfS0_S0_S0_iii)
        /*0110*/ 	.word	0x00000000


	//----- nvinfo : EIATTR_REGCOUNT
	.align		4
.L_45:
        /*0114*/ 	.byte	0x04, 0x2f
        /*0116*/ 	.short	(.L_47 - .L_46)
	.align		4
.L_46:
        /*0118*/ 	.word	index@(_Z18BackwardActivationIXadL_Z9ReLUDerivfEEEvPfS0_ii)
        /*011c*/ 	.word	0x0000000c


	//----- nvinfo : EIATTR_FRAME_SIZE
	.align		4
.L_47:
        /*0120*/ 	.byte	0x04, 0x11
        /*0122*/ 	.short	(.L_49 - .L_48)
	.align		4
.L_48:
        /*0124*/ 	.word	index@(_Z18BackwardActivationIXadL_Z9ReLUDerivfEEEvPfS0_ii)
        /*0128*/ 	.word	0x00000000


	//----- nvinfo : EIATTR_REGCOUNT
	.align		4
.L_49:
        /*012c*/ 	.byte	0x04, 0x2f
        /*012e*/ 	.short	(.L_51 - .L_50)
	.align		4
.L_50:
        /*0130*/ 	.word	index@(_Z26FullyConnectBackwardErrorsIXadL_Z9ReLUDerivfEEEvPfS0_S0_S0_iii)
        /*0134*/ 	.word	0x00000028


	//----- nvinfo : EIATTR_FRAME_SIZE
	.align		4
.L_51:
        /*0138*/ 	.byte	0x04, 0x11
        /*013a*/ 	.short	(.L_53 - .L_52)
	.align		4
.L_52:
        /*013c*/ 	.word	index@(_Z26FullyConnectBackwardErrorsIXadL_Z9ReLUDerivfEEEvPfS0_S0_S0_iii)
        /*0140*/ 	.word	0x00000000


	//----- nvinfo : EIATTR_MIN_STACK_SIZE
	.align		4
.L_53:
        /*0144*/ 	.byte	0x04, 0x12
        /*0146*/ 	.short	(.L_55 - .L_54)
	.align		4
.L_54:
        /*0148*/ 	.word	index@(_Z26FullyConnectBackwardErrorsIXadL_Z9ReLUDerivfEEEvPfS0_S0_S0_iii)
        /*014c*/ 	.word	0x00000000


	//----- nvinfo : EIATTR_MIN_STACK_SIZE
	.align		4
.L_55:
        /*0150*/ 	.byte	0x04, 0x12
        /*0152*/ 	.short	(.L_57 - .L_56)
	.align		4
.L_56:
        /*0154*/ 	.word	index@(_Z18BackwardActivationIXadL_Z9ReLUDerivfEEEvPfS0_ii)
        /*0158*/ 	.word	0x00000000


	//----- nvinfo : EIATTR_MIN_STACK_SIZE
	.align		4
.L_57:
        /*015c*/ 	.byte	0x04, 0x12
        /*015e*/ 	.short	(.L_59 - .L_58)
	.align		4
.L_58:
        /*0160*/ 	.word	index@(_Z19FullyConnectForwardIXadL_Z4ReLUfEEEvPfS0_S0_S0_iii)
        /*0164*/ 	.word	0x00000000


	//----- nvinfo : EIATTR_MIN_STACK_SIZE
	.align		4
.L_59:
        /*0168*/ 	.byte	0x04, 0x12
        /*016a*/ 	.short	(.L_61 - .L_60)
	.align		4
.L_60:
        /*016c*/ 	.word	index@(_Z17Convolve2DForwardIXadL_Z4ReLUfEEEvPfS0_S0_S0_iiiiiiii)
        /*0170*/ 	.word	0x00000000


	//----- nvinfo : EIATTR_MIN_STACK_SIZE
	.align		4
.L_61:
        /*0174*/ 	.byte	0x04, 0x12
        /*0176*/ 	.short	(.L_63 - .L_62)
	.align		4
.L_62:
        /*0178*/ 	.word	index@(_Z10ApplyDeltaPfS_fii)
        /*017c*/ 	.word	0x00000000


	//----- nvinfo : EIATTR_MIN_STACK_SIZE
	.align		4
.L_63:
        /*0180*/ 	.byte	0x04, 0x12
        /*0182*/ 	.short	(.L_65 - .L_64)
	.align		4
.L_64:
        /*0184*/ 	.word	index@(_Z27FullyConnectBackwardWeightsPfS_S_iiii)
        /*0188*/ 	.word	0x00000000


	//----- nvinfo : EIATTR_MIN_STACK_SIZE
	.align		4
.L_65:
        /*018c*/ 	.byte	0x04, 0x12
        /*018e*/ 	.short	(.L_67 - .L_66)
	.align		4
.L_66:
        /*0190*/ 	.word	index@(_Z26FullyConnectBackwardBiasesPfS_iii)
        /*0194*/ 	.word	0x00000000


	//----- nvinfo : EIATTR_MIN_STACK_SIZE
	.align		4
.L_67:
        /*0198*/ 	.byte	0x04, 0x12
        /*019a*/ 	.short	(.L_69 - .L_68)
	.align		4
.L_68:
        /*019c*/ 	.word	index@(_Z17Pool2DBackwardMaxPfS_S_iiiiiii)
        /*01a0*/ 	.word	0x00000000


	//----- nvinfo : EIATTR_MIN_STACK_SIZE
	.align		4
.L_69:
        /*01a4*/ 	.byte	0x04, 0x12
        /*01a6*/ 	.short	(.L_71 - .L_70)
	.align		4
.L_70:
        /*01a8*/ 	.word	index@(_Z25Convolve2DBackwardWeightsPfS_S_iiiiiiiii)
        /*01ac*/ 	.word	0x00000000


	//----- nvinfo : EIATTR_MIN_STACK_SIZE
	.align		4
.L_71:
        /*01b0*/ 	.byte	0x04, 0x12
        /*01b2*/ 	.short	(.L_73 - .L_72)
	.align		4
.L_72:
        /*01b4*/ 	.word	index@(_Z24Convolve2DBackwardBiasesPfS_iiii)
        /*01b8*/ 	.word	0x00000000


	//----- nvinfo : EIATTR_MIN_STACK_SIZE
	.align		4
.L_73:
        /*01bc*/ 	.byte	0x04, 0x12
        /*01be*/ 	.short	(.L_75 - .L_74)
	.align		4
.L_74:
        /*01c0*/ 	.word	index@(_Z21Convolve2DBackwardSumPfS_S_iiiiiiii)
        /*01c4*/ 	.word	0x00000000


	//----- nvinfo : EIATTR_MIN_STACK_SIZE
	.align		4
.L_75:
        /*01c8*/ 	.byte	0x04, 0x12
        /*01ca*/ 	.short	(.L_77 - .L_76)
	.align		4
.L_76:
        /*01cc*/ 	.word	index@(_Z20SoftmaxComputeErrorsPfS_Phii)
        /*01d0*/ 	.word	0x00000000


	//----- nvinfo : EIATTR_MIN_STACK_SIZE
	.align		4
.L_77:
        /*01d4*/ 	.byte	0x04, 0x12
        /*01d6*/ 	.short	(.L_79 - .L_78)
	.align		4
.L_78:
        /*01d8*/ 	.word	index@(_Z16Pool2DForwardMaxPfS_iiiiiii)
        /*01dc*/ 	.word	0x00000000
.L_79:


//--------------------- .nv.compat                --------------------------
	.section	.nv.compat,"",@"SHT_CUDA_COMPAT_INFO"
	.align	4
        /*0000*/ 	.byte	0x02, 0x09, 0x00, 0x00, 0x02, 0x02, 0x01, 0x00, 0x02, 0x05, 0x05, 0x00, 0x03, 0x07, 0x01, 0x01
        /*0010*/ 	.byte	0x02, 0x03, 0x00, 0x00, 0x02, 0x06, 0x01, 0x00, 0x04, 0x0b, 0x08, 0x00, 0x09, 0x00, 0x00, 0x00
        /*0020*/ 	.byte	0x00, 0x00, 0x00, 0x00


//--------------------- .nv.info._Z26FullyConnectBackwardErrorsIXadL_Z9ReLUDerivfEEEvPfS0_S0_S0_iii --------------------------
	.section	.nv.info._Z26FullyConnectBackwardErrorsIXadL_Z9ReLUDerivfEEEvPfS0_S0_S0_iii,"",@"SHT_CUDA_INFO"
	.sectionflags	@""
	.align	4


	//----- nvinfo : EIATTR_CUDA_API_VERSION
	.align		4
        /*0000*/ 	.byte	0x04, 0x37
        /*0002*/ 	.short	(.L_81 - .L_80)
.L_80:
        /*0004*/ 	.word	0x00000082


	//----- nvinfo : EIATTR_KPARAM_INFO
	.align		4
.L_81:
        /*0008*/ 	.byte	0x04, 0x17
        /*000a*/ 	.short	(.L_83 - .L_82)
.L_82:
        /*000c*/ 	.word	0x00000000
        /*0010*/ 	.short	0x0006
        /*0012*/ 	.short	0x0028
        /*0014*/ 	.byte	0x00, 0xf0, 0x11, 0x00


	//----- nvinfo : EIATTR_KPARAM_INFO
	.align		4
.L_83:
        /*0018*/ 	.byte	0x04, 0x17
        /*001a*/ 	.short	(.L_85 - .L_84)
.L_84:
        /*001c*/ 	.word	0x00000000
        /*0020*/ 	.short	0x0005
        /*0022*/ 	.short	0x0024
        /*0024*/ 	.byte	0x00, 0xf0, 0x11, 0x00


	//----- nvinfo : EIATTR_KPARAM_INFO
	.align		4
.L_85:
        /*0028*/ 	.byte	0x04, 0x17
        /*002a*/ 	.short	(.L_87 - .L_86)
.L_86:
        /*002c*/ 	.word	0x00000000
        /*0030*/ 	.short	0x0004
        /*0032*/ 	.short	0x0020
        /*0034*/ 	.byte	0x00, 0xf0, 0x11, 0x00


	//----- nvinfo : EIATTR_KPARAM_INFO
	.align		4
.L_87:
        /*0038*/ 	.byte	0x04, 0x17
        /*003a*/ 	.short	(.L_89 - .L_88)
.L_88:
        /*003c*/ 	.word	0x00000000
        /*0040*/ 	.short	0x0003
        /*0042*/ 	.short	0x0018
        /*0044*/ 	.byte	0x00, 0xf5, 0x21, 0x00


	//----- nvinfo : EIATTR_KPARAM_INFO
	.align		4
.L_89:
        /*0048*/ 	.byte	0x04, 0x17
        /*004a*/ 	.short	(.L_91 - .L_90)
.L_90:
        /*004c*/ 	.word	0x00000000
        /*0050*/ 	.short	0x0002
        /*0052*/ 	.short	0x0010
        /*0054*/ 	.byte	0x00, 0xf5, 0x21, 0x00


	//----- nvinfo : EIATTR_KPARAM_INFO
	.align		4
.L_91:
        /*0058*/ 	.byte	0x04, 0x17
        /*005a*/ 	.short	(.L_93 - .L_92)
.L_92:
        /*005c*/ 	.word	0x00000000
        /*0060*/ 	.short	0x0001
        /*0062*/ 	.short	0x0008
        /*0064*/ 	.byte	0x00, 0xf5, 0x21, 0x00


	//----- nvinfo : EIATTR_KPARAM_INFO
	.align		4
.L_93:
        /*0068*/ 	.byte	0x04, 0x17
        /*006a*/ 	.short	(.L_95 - .L_94)
.L_94:
        /*006c*/ 	.word	0x00000000
        /*0070*/ 	.short	0x0000
        /*0072*/ 	.short	0x0000
        /*0074*/ 	.byte	0x00, 0xf5, 0x21, 0x00


	//----- nvinfo : EIATTR_SPARSE_MMA_MASK
	.align		4
.L_95:
        /*0078*/ 	.byte	0x03, 0x50
        /*007a*/ 	.short	0x0000


	//----- nvinfo : EIATTR_MAXREG_COUNT
	.align		4
        /*007c*/ 	.byte	0x03, 0x1b
        /*007e*/ 	.short	0x00ff


	//----- nvinfo : EIATTR_MERCURY_ISA_VERSION
	.align		4
        /*0080*/ 	.byte	0x03, 0x5f
        /*0082*/ 	.short	0x0101


	//----- nvinfo : EIATTR_VRC_CTA_INIT_COUNT
	.align		4
        /*0084*/ 	.byte	0x02, 0x4a
	.zero		1
	.zero		1


	//----- nvinfo : EIATTR_EXIT_INSTR_OFFSETS
	.align		4
        /*0088*/ 	.byte	0x04, 0x1c
        /*008a*/ 	.short	(.L_97 - .L_96)


	//   ....[0]....
.L_96:
        /*008c*/ 	.word	0x000010e0


	//----- nvinfo : EIATTR_CBANK_PARAM_SIZE
	.align		4
.L_97:
        /*0090*/ 	.byte	0x03, 0x19
        /*0092*/ 	.short	0x002c


	//----- nvinfo : EIATTR_PARAM_CBANK
	.align		4
        /*0094*/ 	.byte	0x04, 0x0a
        /*0096*/ 	.short	(.L_99 - .L_98)
	.align		4
.L_98:
        /*0098*/ 	.word	index@(.nv.constant0._Z26FullyConnectBackwardErrorsIXadL_Z9ReLUDerivfEEEvPfS0_S0_S0_iii)
        /*009c*/ 	.short	0x0380
        /*009e*/ 	.short	0x002c


	//----- nvinfo : EIATTR_SW_WAR
	.align		4
.L_99:
        /*00a0*/ 	.byte	0x04, 0x36
        /*00a2*/ 	.short	(.L_101 - .L_100)
.L_100:
        /*00a4*/ 	.word	0x00000008
.L_101:


//--------------------- .nv.info._Z18BackwardActivationIXadL_Z9ReLUDerivfEEEvPfS0_ii --------------------------
	.section	.nv.info._Z18BackwardActivationIXadL_Z9ReLUDerivfEEEvPfS0_ii,"",@"SHT_CUDA_INFO"
	.sectionflags	@""
	.align	4


	//----- nvinfo : EIATTR_CUDA_API_VERSION
	.align		4
        /*0000*/ 	.byte	0x04, 0x37
        /*0002*/ 	.short	(.L_103 - .L_102)
.L_102:
        /*0004*/ 	.word	0x00000082


	//----- nvinfo : EIATTR_KPARAM_INFO
	.align		4
.L_103:
        /*0008*/ 	.byte	0x04, 0x17
        /*000a*/ 	.short	(.L_105 - .L_104)
.L_104:
        /*000c*/ 	.word	0x00000000
        /*0010*/ 	.short	0x0003
        /*0012*/ 	.short	0x0014
        /*0014*/ 	.byte	0x00, 0xf0, 0x11, 0x00


	//----- nvinfo : EIATTR_KPARAM_INFO
	.align		4
.L_105:
        /*0018*/ 	.byte	0x04, 0x17
        /*001a*/ 	.short	(.L_107 - .L_106)
.L_106:
        /*001c*/ 	.word	0x00000000
        /*0020*/ 	.short	0x0002
        /*0022*/ 	.short	0x0010
        /*0024*/ 	.byte	0x00, 0xf0, 0x11, 0x00


	//----- nvinfo : EIATTR_KPARAM_INFO
	.align		4
.L_107:
        /*0028*/ 	.byte	0x04, 0x17
        /*002a*/ 	.short	(.L_109 - .L_108)
.L_108:
        /*002c*/ 	.word	0x00000000
        /*0030*/ 	.short	0x0001
        /*0032*/ 	.short	0x0008
        /*0034*/ 	.byte	0x00, 0xf5, 0x21, 0x00


	//----- nvinfo : EIATTR_KPARAM_INFO
	.align		4
.L_109:
        /*0038*/ 	.byte	0x04, 0x17
        /*003a*/ 	.short	(.L_111 - .L_110)
.L_110:
        /*003c*/ 	.word	0x00000000
        /*0040*/ 	.short	0x0000
        /*0042*/ 	.short	0x0000
        /*0044*/ 	.byte	0x00, 0xf5, 0x21, 0x00


	//----- nvinfo : EIATTR_SPARSE_MMA_MASK
	.align		4
.L_111:
        /*0048*/ 	.byte	0x03, 0x50
        /*004a*/ 	.short	0x0000


	//----- nvinfo : EIATTR_MAXREG_COUNT
	.align		4
        /*004c*/ 	.byte	0x03, 0x1b
        /*004e*/ 	.short	0x00ff


	//----- nvinfo : EIATTR_MERCURY_ISA_VERSION
	.align		4
        /*0050*/ 	.byte	0x03, 0x5f
        /*0052*/ 	.short	0x0101


	//----- nvinfo : EIATTR_VRC_CTA_INIT_COUNT
	.align		4
        /*0054*/ 	.byte	0x02, 0x4a
	.zero		1
	.zero		1


	//----- nvinfo : EIATTR_EXIT_INSTR_OFFSETS
	.align		4
        /*0058*/ 	.byte	0x04, 0x1c
        /*005a*/ 	.short	(.L_113 - .L_112)


	//   ....[0]....
.L_112:
        /*005c*/ 	.word	0x00000140


	//----- nvinfo : EIATTR_CBANK_PARAM_SIZE
	.align		4
.L_113:
        /*0060*/ 	.byte	0x03, 0x19
        /*0062*/ 	.short	0x0018


	//----- nvinfo : EIATTR_PARAM_CBANK
	.align		4
        /*0064*/ 	.byte	0x04, 0x0a
        /*0066*/ 	.short	(.L_115 - .L_114)
	.align		4
.L_114:
        /*0068*/ 	.word	index@(.nv.constant0._Z18BackwardActivationIXadL_Z9ReLUDerivfEEEvPfS0_ii)
        /*006c*/ 	.short	0x0380
        /*006e*/ 	.short	0x0018


	//----- nvinfo : EIATTR_SW_WAR
	.align		4
.L_115:
        /*0070*/ 	.byte	0x04, 0x36
        /*0072*/ 	.short	(.L_117 - .L_116)
.L_116:
        /*0074*/ 	.word	0x00000008
.L_117:


//--------------------- .nv.info._Z19FullyConnectForwardIXadL_Z4ReLUfEEEvPfS0_S0_S0_iii --------------------------
	.section	.nv.info._Z19FullyConnectForwardIXadL_Z4ReLUfEEEvPfS0_S0_S0_iii,"",@"SHT_CUDA_INFO"
	.sectionflags	@""
	.align	4


	//----- nvinfo : EIATTR_CUDA_API_VERSION
	.align		4
        /*0000*/ 	.byte	0x04, 0x37
        /*0002*/ 	.short	(.L_119 - .L_118)
.L_118:
        /*0004*/ 	.word	0x00000082


	//----- nvinfo : EIATTR_KPARAM_INFO
	.align		4
.L_119:
        /*0008*/ 	.byte	0x04, 0x17
        /*000a*/ 	.short	(.L_121 - .L_120)
.L_120:
        /*000c*/ 	.word	0x00000000
        /*0010*/ 	.short	0x0006
        /*0012*/ 	.short	0x0028
        /*0014*/ 	.byte	0x00, 0xf0, 0x11, 0x00


	//----- nvinfo : EIATTR_KPARAM_INFO
	.align		4
.L_121:
        /*0018*/ 	.byte	0x04, 0x17
        /*001a*/ 	.short	(.L_123 - .L_122)
.L_122:
        /*001c*/ 	.word	0x00000000
        /*0020*/ 	.short	0x0005
        /*0022*/ 	.short	0x0024
        /*0024*/ 	.byte	0x00, 0xf0, 0x11, 0x00


	//----- nvinfo : EIATTR_KPARAM_INFO
	.align		4
.L_123:
        /*0028*/ 	.byte	0x04, 0x17
        /*002a*/ 	.short	(.L_125 - .L_124)
.L_124:
        /*002c*/ 	.word	0x00000000
        /*0030*/ 	.short	0x0004
        /*0032*/ 	.short	0x0020
        /*0034*/ 	.byte	0x00, 0xf0, 0x11, 0x00


	//----- nvinfo : EIATTR_KPARAM_INFO
	.align		4
.L_125:
        /*0038*/ 	.byte	0x04, 0x17
        /*003a*/ 	.short	(.L_127 - .L_126)
.L_126:
        /*003c*/ 	.word	0x00000000
        /*0040*/ 	.short	0x0003
        /*0042*/ 	.short	0x0018
        /*0044*/ 	.byte	0x00, 0xf5, 0x21, 0x00


	//----- nvinfo : EIATTR_KPARAM_INFO
	.align		4
.L_127:
        /*0048*/ 	.byte	0x04, 0x17
        /*004a*/ 	.short	(.L_129 - .L_128)
.L_128:
        /*004c*/ 	.word	0x00000000
        /*0050*/ 	.short	0x0002
        /*0052*/ 	.short	0x0010
        /*0054*/ 	.byte	0x00, 0xf5, 0x21, 0x00


	//----- nvinfo : EIATTR_KPARAM_INFO
	.align		4
.L_129:
        /*0058*/ 	.byte	0x04, 0x17
        /*005a*/ 	.short	(.L_131 - .L_130)
.L_130:
        /*005c*/ 	.word	0x00000000
        /*0060*/ 	.short	0x0001
        /*0062*/ 	.short	0x0008
        /*0064*/ 	.byte	0x00, 0xf5, 0x21, 0x00


	//----- nvinfo : EIATTR_KPARAM_INFO
	.align		4
.L_131:
        /*0068*/ 	.byte	0x04, 0x17
        /*006a*/ 	.short	(.L_133 - .L_132)
.L_132:
        /*006c*/ 	.word	0x00000000
        /*0070*/ 	.short	0x0000
        /*0072*/ 	.short	0x0000
        /*0074*/ 	.byte	0x00, 0xf5, 0x21, 0x00


	//----- nvinfo : EIATTR_SPARSE_MMA_MASK
	.align		4
.L_133:
        /*0078*/ 	.byte	0x03, 0x50
        /*007a*/ 	.short	0x0000


	//----- nvinfo : EIATTR_MAXREG_COUNT
	.align		4
        /*007c*/ 	.byte	0x03, 0x1b
        /*007e*/ 	.short	0x00ff


	//----- nvinfo : EIATTR_MERCURY_ISA_VERSION
	.align		4
        /*0080*/ 	.byte	0x03, 0x5f
        /*0082*/ 	.short	0x0101


	//----- nvinfo : EIATTR_VRC_CTA_INIT_COUNT
	.align		4
        /*0084*/ 	.byte	0x02, 0x4a
	.zero		1
	.zero		1


	//----- nvinfo : EIATTR_EXIT_INSTR_OFFSETS
	.align		4
        /*0088*/ 	.byte	0x04, 0x1c
        /*008a*/ 	.short	(.L_135 - .L_134)


	//   ....[0]....
.L_134:
        /*008c*/ 	.word	0x00000ab0


	//----- nvinfo : EIATTR_CBANK_PARAM_SIZE
	.align		4
.L_135:
        /*0090*/ 	.byte	0x03, 0x19
        /*0092*/ 	.short	0x002c


	//----- nvinfo : EIATTR_PARAM_CBANK
	.align		4
        /*0094*/ 	.byte	0x04, 0x0a
        /*0096*/ 	.short	(.L_137 - .L_136)
	.align		4
.L_136:
        /*0098*/ 	.word	index@(.nv.constant0._Z19FullyConnectForwardIXadL_Z4ReLUfEEEvPfS0_S0_S0_iii)
        /*009c*/ 	.short	0x0380
        /*009e*/ 	.short	0x002c


	//----- nvinfo : EIATTR_SW_WAR
	.align		4
.L_137:
        /*00a0*/ 	.byte	0x04, 0x36
        /*00a2*/ 	.short	(.L_139 - .L_138)
.L_138:
        /*00a4*/ 	.word	0x00000008
.L_139:


//--------------------- .nv.info._Z17Convolve2DForwardIXadL_Z4ReLUfEEEvPfS0_S0_S0_iiiiiiii --------------------------
	.section	.nv.info._Z17Convolve2DForwardIXadL_Z4ReLUfEEEvPfS0_S0_S0_iiiiiiii,"",@"SHT_CUDA_INFO"
	.sectionflags	@""
	.align	4


	//----- nvinfo : EIATTR_CUDA_API_VERSION
	.align		4
        /*0000*/ 	.byte	0x04, 0x37
        /*0002*/ 	.short	(.L_141 - .L_140)
.L_140:
        /*0004*/ 	.word	0x00000082


	//----- nvinfo : EIATTR_KPARAM_INFO
	.align		4
.L_141:
        /*0008*/ 	.byte	0x04, 0x17
        /*000a*/ 	.short	(.L_143 - .L_142)
.L_142:
        /*000c*/ 	.word	0x00000000
        /*0010*/ 	.short	0x000b
        /*0012*/ 	.short	0x003c
        /*0014*/ 	.byte	0x00, 0xf0, 0x11, 0x00


	//----- nvinfo : EIATTR_KPARAM_INFO
	.align		4
.L_143:
        /*0018*/ 	.byte	0x04, 0x17
        /*001a*/ 	.short	(.L_145 - .L_144)
.L_144:
        /*001c*/ 	.word	0x00000000
        /*0020*/ 	.short	0x000a
        /*0022*/ 	.short	0x0038
        /*0024*/ 	.byte	0x00, 0xf0, 0x11, 0x00


	//----- nvinfo : EIATTR_KPARAM_INFO
	.align		4
.L_145:
        /*0028*/ 	.byte	0x04, 0x17
        /*002a*/ 	.short	(.L_147 - .L_146)
.L_146:
        /*002c*/ 	.word	0x00000000
        /*0030*/ 	.short	0x0009
        /*0032*/ 	.short	0x0034
        /*0034*/ 	.byte	0x00, 0xf0, 0x11, 0x00


	//----- nvinfo : EIATTR_KPARAM_INFO
	.align		4
.L_147:
        /*0038*/ 	.byte	0x04, 0x17
        /*003a*/ 	.short	(.L_149 - .L_148)
.L_148:
        /*003c*/ 	.word	0x00000000
        /*0040*/ 	.short	0x0008
        /*0042*/ 	.short	0x0030
        /*0044*/ 	.byte	0x00, 0xf0, 0x11, 0x00


	//----- nvinfo : EIATTR_KPARAM_INFO
	.align		4
.L_149:
        /*0048*/ 	.byte	0x04, 0x17
        /*004a*/ 	.short	(.L_151 - .L_150)
.L_150:
        /*004c*/ 	.word	0x00000000
        /*0050*/ 	.short	0x0007
        /*0052*/ 	.short	0x002c
        /*0054*/ 	.byte	0x00, 0xf0, 0x11, 0x00


	//----- nvinfo : EIATTR_KPARAM_INFO
	.align		4
.L_151:
        /*0058*/ 	.byte	0x04, 0x17
        /*005a*/ 	.short	(.L_153 - .L_152)
.L_152:
        /*005c*/ 	.word	0x00000000
        /*0060*/ 	.short	0x0006
        /*0062*/ 	.short	0x0028
        /*0064*/ 	.byte	0x00, 0xf0, 0x11, 0x00


	//----- nvinfo : EIATTR_KPARAM_INFO
	.align		4
.L_153:
        /*0068*/ 	.byte	0x04, 0x17
        /*006a*/ 	.short	(.L_155 - .L_154)
.L_154:
        /*006c*/ 	.word	0x00000000
        /*0070*/ 	.short	0x0005
        /*0072*/ 	.short	0x0024
        /*0074*/ 	.byte	0x00, 0xf0, 0x11, 0x00


	//----- nvinfo : EIATTR_KPARAM_INFO
	.align		4
.L_155:
        /*0078*/ 	.byte	0x04, 0x17
        /*007a*/ 	.short	(.L_157 - .L_156)
.L_156:
        /*007c*/ 	.word	0x00000000
        /*0080*/ 	.short	0x0004
        /*0082*/ 	.short	0x0020
        /*0084*/ 	.byte	0x00, 0xf0, 0x11, 0x00


	//----- nvinfo : EIATTR_KPARAM_INFO
	.align		4
.L_157:
        /*0088*/ 	.byte	0x04, 0x17
        /*008a*/ 	.short	(.L_159 - .L_158)
.L_158:
        /*008c*/ 	.word	0x00000000
        /*0090*/ 	.short	0x0003
        /*0092*/ 	.short	0x0018
        /*0094*/ 	.byte	0x00, 0xf5, 0x21, 0x00


	//----- nvinfo : EIATTR_KPARAM_INFO
	.align		4
.L_159:
        /*0098*/ 	.byte	0x04, 0x17
        /*009a*/ 	.short	(.L_161 - .L_160)
.L_160:
        /*009c*/ 	.word	0x00000000
        /*00a0*/ 	.short	0x0002
        /*00a2*/ 	.short	0x0010
        /*00a4*/ 	.byte	0x00, 0xf5, 0x21, 0x00


	//----- nvinfo : EIATTR_KPARAM_INFO
	.align		4
.L_161:
        /*00a8*/ 	.byte	0x04, 0x17
        /*00aa*/ 	.short	(.L_163 - .L_162)
.L_162:
        /*00ac*/ 	.word	0x00000000
        /*00b0*/ 	.short	0x0001
        /*00b2*/ 	.short	0x0008
        /*00b4*/ 	.byte	0x00, 0xf5, 0x21, 0x00


	//----- nvinfo : EIATTR_KPARAM_INFO
	.align		4
.L_163:
        /*00b8*/ 	.byte	0x04, 0x17
        /*00ba*/ 	.short	(.L_165 - .L_164)
.L_164:
        /*00bc*/ 	.word	0x00000000
        /*00c0*/ 	.short	0x0000
        /*00c2*/ 	.short	0x0000
        /*00c4*/ 	.byte	0x00, 0xf5, 0x21, 0x00


	//----- nvinfo : EIATTR_SPARSE_MMA_MASK
	.align		4
.L_165:
        /*00c8*/ 	.byte	0x03, 0x50
        /*00ca*/ 	.short	0x0000


	//----- nvinfo : EIATTR_MAXREG_COUNT
	.align		4
        /*00cc*/ 	.byte	0x03, 0x1b
        /*00ce*/ 	.short	0x00ff


	//----- nvinfo : EIATTR_MERCURY_ISA_VERSION
	.align		4
        /*00d0*/ 	.byte	0x03, 0x5f
        /*00d2*/ 	.short	0x0101


	//----- nvinfo : EIATTR_VRC_CTA_INIT_COUNT
	.align		4
        /*00d4*/ 	.byte	0x02, 0x4a
	.zero		1
	.zero		1


	//----- nvinfo : EIATTR_EXIT_INSTR_OFFSETS
	.align		4
        /*00d8*/ 	.byte	0x04, 0x1c
        /*00da*/ 	.short	(.L_167 - .L_166)


	//   ....[0]....
.L_166:
        /*00dc*/ 	.word	0x00000e30


	//----- nvinfo : EIATTR_CBANK_PARAM_SIZE
	.align		4
.L_167:
        /*00e0*/ 	.byte	0x03, 0x19
        /*00e2*/ 	.short	0x0040


	//----- nvinfo : EIATTR_PARAM_CBANK
	.align		4
        /*00e4*/ 	.byte	0x04, 0x0a
        /*00e6*/ 	.short	(.L_169 - .L_168)
	.align		4
.L_168:
        /*00e8*/ 	.word	index@(.nv.constant0._Z17Convolve2DForwardIXadL_Z4ReLUfEEEvPfS0_S0_S0_iiiiiiii)
        /*00ec*/ 	.short	0x0380
        /*00ee*/ 	.short	0x0040


	//----- nvinfo : EIATTR_SW_WAR
	.align		4
.L_169:
        /*00f0*/ 	.byte	0x04, 0x36
        /*00f2*/ 	.short	(.L_171 - .L_170)
.L_170:
        /*00f4*/ 	.word	0x00000008
.L_171:


//--------------------- .nv.info._Z10ApplyDeltaPfS_fii --------------------------
	.section	.nv.info._Z10ApplyDeltaPfS_fii,"",@"SHT_CUDA_INFO"
	.sectionflags	@""
	.align	4


	//----- nvinfo : EIATTR_CUDA_API_VERSION
	.align		4
        /*0000*/ 	.byte	0x04, 0x37
        /*0002*/ 	.short	(.L_173 - .L_172)
.L_172:
        /*0004*/ 	.word	0x00000082


	//----- nvinfo : EIATTR_KPARAM_INFO
	.align		4
.L_173:
        /*0008*/ 	.byte	0x04, 0x17
        /*000a*/ 	.short	(.L_175 - .L_174)
.L_174:
        /*000c*/ 	.word	0x00000000
        /*0010*/ 	.short	0x0004
        /*0012*/ 	.short	0x0018
        /*0014*/ 	.byte	0x00, 0xf0, 0x11, 0x00


	//----- nvinfo : EIATTR_KPARAM_INFO
	.align		4
.L_175:
        /*0018*/ 	.byte	0x04, 0x17
        /*001a*/ 	.short	(.L_177 - .L_176)
.L_176:
        /*001c*/ 	.word	0x00000000
        /*0020*/ 	.short	0x0003
        /*0022*/ 	.short	0x0014
        /*0024*/ 	.byte	0x00, 0xf0, 0x11, 0x00


	//----- nvinfo : EIATTR_KPARAM_INFO
	.align		4
.L_177:
        /*0028*/ 	.byte	0x04, 0x17
        /*002a*/ 	.short	(.L_179 - .L_178)
.L_178:
        /*002c*/ 	.word	0x00000000
        /*0030*/ 	.short	0x0002
        /*0032*/ 	.short	0x0010
        /*0034*/ 	.byte	0x00, 0xf0, 0x11, 0x00


	//----- nvinfo : EIATTR_KPARAM_INFO
	.align		4
.L_179:
        /*0038*/ 	.byte	0x04, 0x17
        /*003a*/ 	.short	(.L_181 - .L_180)
.L_180:
        /*003c*/ 	.word	0x00000000
        /*0040*/ 	.short	0x0001
        /*0042*/ 	.short	0x0008
        /*0044*/ 	.byte	0x00, 0xf5, 0x21, 0x00


	//----- nvinfo : EIATTR_KPARAM_INFO
	.align		4
.L_181:
        /*0048*/ 	.byte	0x04, 0x17
        /*004a*/ 	.short	(.L_183 - .L_182)
.L_182:
        /*004c*/ 	.word	0x00000000
        /*0050*/ 	.short	0x0000
        /*0052*/ 	.short	0x0000
        /*0054*/ 	.byte	0x00, 0xf5, 0x21, 0x00


	//----- nvinfo : EIATTR_SPARSE_MMA_MASK
	.align		4
.L_183:
        /*0058*/ 	.byte	0x03, 0x50
        /*005a*/ 	.short	0x0000


	//----- nvinfo : EIATTR_MAXREG_COUNT
	.align		4
        /*005c*/ 	.byte	0x03, 0x1b
        /*005e*/ 	.short	0x00ff


	//----- nvinfo : EIATTR_MERCURY_ISA_VERSION
	.align		4
        /*0060*/ 	.byte	0x03, 0x5f
        /*0062*/ 	.short	0x0101


	//----- nvinfo : EIATTR_VRC_CTA_INIT_COUNT
	.align		4
        /*0064*/ 	.byte	0x02, 0x4a
	.zero		1
	.zero		1


	//----- nvinfo : EIATTR_EXIT_INSTR_OFFSETS
	.align		4
        /*0068*/ 	.byte	0x04, 0x1c
        /*006a*/ 	.short	(.L_185 - .L_184)


	//   ....[0]....
.L_184:
        /*006c*/ 	.word	0x00000070


	//   ....[1]....
        /*0070*/ 	.word	0x00000940


	//----- nvinfo : EIATTR_CBANK_PARAM_SIZE
	.align		4
.L_185:
        /*0074*/ 	.byte	0x03, 0x19
        /*0076*/ 	.short	0x001c


	//----- nvinfo : EIATTR_PARAM_CBANK
	.align		4
        /*0078*/ 	.byte	0x04, 0x0a
        /*007a*/ 	.short	(.L_187 - .L_186)
	.align		4
.L_186:
        /*007c*/ 	.word	index@(.nv.constant0._Z10ApplyDeltaPfS_fii)
        /*0080*/ 	.short	0x0380
        /*0082*/ 	.short	0x001c


	//----- nvinfo : EIATTR_SW_WAR
	.align		4
.L_187:
        /*0084*/ 	.byte	0x04, 0x36
        /*0086*/ 	.short	(.L_189 - .L_188)
.L_188:
        /*0088*/ 	.word	0x00000008
.L_189:


//--------------------- .nv.info._Z27FullyConnectBackwardWeightsPfS_S_iiii --------------------------
	.section	.nv.info._Z27FullyConnectBackwardWeightsPfS_S_iiii,"",@"SHT_CUDA_INFO"
	.sectionflags	@""
	.align	4


	//----- nvinfo : EIATTR_CUDA_API_VERSION
	.align		4
        /*0000*/ 	.byte	0x04, 0x37
        /*0002*/ 	.short	(.L_191 - .L_190)
.L_190:
        /*0004*/ 	.word	0x00000082


	//----- nvinfo : EIATTR_KPARAM_INFO
	.align		4
.L_191:
        /*0008*/ 	.byte	0x04, 0x17
        /*000a*/ 	.short	(.L_193 - .L_192)
.L_192:
        /*000c*/ 	.word	0x00000000
        /*0010*/ 	.short	0x0006
        /*0012*/ 	.short	0x0024
        /*0014*/ 	.byte	0x00, 0xf0, 0x11, 0x00


	//----- nvinfo : EIATTR_KPARAM_INFO
	.align		4
.L_193:
        /*0018*/ 	.byte	0x04, 0x17
        /*001a*/ 	.short	(.L_195 - .L_194)
.L_194:
        /*001c*/ 	.word	0x00000000
        /*0020*/ 	.short	0x0005
        /*0022*/ 	.short	0x0020
        /*0024*/ 	.byte	0x00, 0xf0, 0x11, 0x00


	//----- nvinfo : EIATTR_KPARAM_INFO
	.align		4
.L_195:
        /*0028*/ 	.byte	0x04, 0x17
        /*002a*/ 	.short	(.L_197 - .L_196)
.L_196:
        /*002c*/ 	.word	0x00000000
        /*0030*/ 	.short	0x0004
        /*0032*/ 	.short	0x001c
        /*0034*/ 	.byte	0x00, 0xf0, 0x11, 0x00


	//----- nvinfo : EIATTR_KPARAM_INFO
	.align		4
.L_197:
        /*0038*/ 	.byte	0x04, 0x17
        /*003a*/ 	.short	(.L_199 - .L_198)
.L_198:
        /*003c*/ 	.word	0x00000000
        /*0040*/ 	.short	0x0003
        /*0042*/ 	.short	0x0018
        /*0044*/ 	.byte	0x00, 0xf0, 0x11, 0x00


	//----- nvinfo : EIATTR_KPARAM_INFO
	.align		4
.L_199:
        /*0048*/ 	.byte	0x04, 0x17
        /*004a*/ 	.short	(.L_201 - .L_200)
.L_200:
        /*004c*/ 	.word	0x00000000
        /*0050*/ 	.short	0x0002
        /*0052*/ 	.short	0x0010
        /*0054*/ 	.byte	0x00, 0xf5, 0x21, 0x00


	//----- nvinfo : EIATTR_KPARAM_INFO
	.align		4
.L_201:
        /*0058*/ 	.byte	0x04, 0x17
        /*005a*/ 	.short	(.L_203 - .L_202)
.L_202:
        /*005c*/ 	.word	0x00000000
        /*0060*/ 	.short	0x0001
        /*0062*/ 	.short	0x0008
        /*0064*/ 	.byte	0x00, 0xf5, 0x21, 0x00


	//----- nvinfo : EIATTR_KPARAM_INFO
	.align		4
.L_203:
        /*0068*/ 	.byte	0x04, 0x17
        /*006a*/ 	.short	(.L_205 - .L_204)
.L_204:
        /*006c*/ 	.word	0x00000000
        /*0070*/ 	.short	0x0000
        /*0072*/ 	.short	0x0000
        /*0074*/ 	.byte	0x00, 0xf5, 0x21, 0x00


	//----- nvinfo : EIATTR_SPARSE_MMA_MASK
	.align		4
.L_205:
        /*0078*/ 	.byte	0x03, 0x50
        /*007a*/ 	.short	0x0000


	//----- nvinfo : EIATTR_MAXREG_COUNT
	.align		4
        /*007c*/ 	.byte	0x03, 0x1b
        /*007e*/ 	.short	0x00ff


	//----- nvinfo : EIATTR_MERCURY_ISA_VERSION
	.align		4
        /*0080*/ 	.byte	0x03, 0x5f
        /*0082*/ 	.short	0x0101


	//----- nvinfo : EIATTR_VRC_CTA_INIT_COUNT
	.align		4
        /*0084*/ 	.byte	0x02, 0x4a
	.zero		1
	.zero		1


	//----- nvinfo : EIATTR_EXIT_INSTR_OFFSETS
	.align		4
        /*0088*/ 	.byte	0x04, 0x1c
        /*008a*/ 	.short	(.L_207 - .L_206)


	//   ....[0]....
.L_206:
        /*008c*/ 	.word	0x00000160


	//----- nvinfo : EIATTR_CBANK_PARAM_SIZE
	.align		4
.L_207:
        /*0090*/ 	.byte	0x03, 0x19
        /*0092*/ 	.short	0x0028


	//----- nvinfo : EIATTR_PARAM_CBANK
	.align		4
        /*0094*/ 	.byte	0x04, 0x0a
        /*0096*/ 	.short	(.L_209 - .L_208)
	.align		4
.L_208:
        /*0098*/ 	.word	index@(.nv.constant0._Z27FullyConnectBackwardWeightsPfS_S_iiii)
        /*009c*/ 	.short	0x0380
        /*009e*/ 	.short	0x0028


	//----- nvinfo : EIATTR_SW_WAR
	.align		4
.L_209:
        /*00a0*/ 	.byte	0x04, 0x36
        /*00a2*/ 	.short	(.L_211 - .L_210)
.L_210:
        /*00a4*/ 	.word	0x00000008
.L_211:


//--------------------- .nv.info._Z26FullyConnectBackwardBiasesPfS_iii --------------------------
	.section	.nv.info._Z26FullyConnectBackwardBiasesPfS_iii,"",@"SHT_CUDA_INFO"
	.sectionflags	@""
	.align	4


	//----- nvinfo : EIATTR_CUDA_API_VERSION
	.align		4
        /*0000*/ 	.byte	0x04, 0x37
        /*0002*/ 	.short	(.L_213 - .L_212)
.L_212:
        /*0004*/ 	.word	0x00000082


	//----- nvinfo : EIATTR_KPARAM_INFO
	.align		4
.L_213:
        /*0008*/ 	.byte	0x04, 0x17
        /*000a*/ 	.short	(.L_215 - .L_214)
.L_214:
        /*000c*/ 	.word	0x00000000
        /*0010*/ 	.short	0x0004
        /*0012*/ 	.short	0x0018
        /*0014*/ 	.byte	0x00, 0xf0, 0x11, 0x00


	//----- nvinfo : EIATTR_KPARAM_INFO
	.align		4
.L_215:
        /*0018*/ 	.byte	0x04, 0x17
        /*001a*/ 	.short	(.L_217 - .L_216)
.L_216:
        /*001c*/ 	.word	0x00000000
        /*0020*/ 	.short	0x0003
        /*0022*/ 	.short	0x0014
        /*0024*/ 	.byte	0x00, 0xf0, 0x11, 0x00


	//----- nvinfo : EIATTR_KPARAM_INFO
	.align		4
.L_217:
        /*0028*/ 	.byte	0x04, 0x17
        /*002a*/ 	.short	(.L_219 - .L_218)
.L_218:
        /*002c*/ 	.word	0x00000000
        /*0030*/ 	.short	0x0002
        /*0032*/ 	.short	0x0010
        /*0034*/ 	.byte	0x00, 0xf0, 0x11, 0x00


	//----- nvinfo : EIATTR_KPARAM_INFO
	.align		4
.L_219:
        /*0038*/ 	.byte	0x04, 0x17
        /*003a*/ 	.short	(.L_221 - .L_220)
.L_220:
        /*003c*/ 	.word	0x00000000
        /*0040*/ 	.short	0x0001
        /*0042*/ 	.short	0x0008
        /*0044*/ 	.byte	0x00, 0xf5, 0x21, 0x00


	//----- nvinfo : EIATTR_KPARAM_INFO
	.align		4
.L_221:
        /*0048*/ 	.byte	0x04, 0x17
        /*004a*/ 	.short	(.L_223 - .L_222)
.L_222:
        /*004c*/ 	.word	0x00000000
        /*0050*/ 	.short	0x0000
        /*0052*/ 	.short	0x0000
        /*0054*/ 	.byte	0x00, 0xf5, 0x21, 0x00


	//----- nvinfo : EIATTR_SPARSE_MMA_MASK
	.align		4
.L_223:
        /*0058*/ 	.byte	0x03, 0x50
        /*005a*/ 	.short	0x0000


	//----- nvinfo : EIATTR_MAXREG_COUNT
	.align		4
        /*005c*/ 	.byte	0x03, 0x1b
        /*005e*/ 	.short	0x00ff


	//----- nvinfo : EIATTR_MERCURY_ISA_VERSION
	.align		4
        /*0060*/ 	.byte	0x03, 0x5f
        /*0062*/ 	.short	0x0101


	//----- nvinfo : EIATTR_VRC_CTA_INIT_COUNT
	.align		4
        /*0064*/ 	.byte	0x02, 0x4a
	.zero		1
	.zero		1


	//----- nvinfo : EIATTR_EXIT_INSTR_OFFSETS
	.align		4
        /*0068*/ 	.byte	0x04, 0x1c
        /*006a*/ 	.short	(.L_225 - .L_224)


	//   ....[0]....
.L_224:
        /*006c*/ 	.word	0x000000f0


	//----- nvinfo : EIATTR_CBANK_PARAM_SIZE
	.align		4
.L_225:
        /*0070*/ 	.byte	0x03, 0x19
        /*0072*/ 	.short	0x001c


	//----- nvinfo : EIATTR_PARAM_CBANK
	.align		4
        /*0074*/ 	.byte	0x04, 0x0a
        /*0076*/ 	.short	(.L_227 - .L_226)
	.align		4
.L_226:
        /*0078*/ 	.word	index@(.nv.constant0._Z26FullyConnectBackwardBiasesPfS_iii)
        /*007c*/ 	.short	0x0380
        /*007e*/ 	.short	0x001c


	//----- nvinfo : EIATTR_SW_WAR
	.align		4
.L_227:
        /*0080*/ 	.byte	0x04, 0x36
        /*0082*/ 	.short	(.L_229 - .L_228)
.L_228:
        /*0084*/ 	.word	0x00000008
.L_229:


//--------------------- .nv.info._Z17Pool2DBackwardMaxPfS_S_iiiiiii --------------------------
	.section	.nv.info._Z17Pool2DBackwardMaxPfS_S_iiiiiii,"",@"SHT_CUDA_INFO"
	.sectionflags	@""
	.align	4


	//----- nvinfo : EIATTR_CUDA_API_VERSION
	.align		4
        /*0000*/ 	.byte	0x04, 0x37
        /*0002*/ 	.short	(.L_231 - .L_230)
.L_230:
        /*0004*/ 	.word	0x00000082


	//----- nvinfo : EIATTR_KPARAM_INFO
	.align		4
.L_231:
        /*0008*/ 	.byte	0x04, 0x17
        /*000a*/ 	.short	(.L_233 - .L_232)
.L_232:
        /*000c*/ 	.word	0x00000000
        /*0010*/ 	.short	0x0009
        /*0012*/ 	.short	0x0030
        /*0014*/ 	.byte	0x00, 0xf0, 0x11, 0x00


	//----- nvinfo : EIATTR_KPARAM_INFO
	.align		4
.L_233:
        /*0018*/ 	.byte	0x04, 0x17
        /*001a*/ 	.short	(.L_235 - .L_234)
.L_234:
        /*001c*/ 	.word	0x00000000
        /*0020*/ 	.short	0x0008
        /*0022*/ 	.short	0x002c
        /*0024*/ 	.byte	0x00, 0xf0, 0x11, 0x00


	//----- nvinfo : EIATTR_KPARAM_INFO
	.align		4
.L_235:
        /*0028*/ 	.byte	0x04, 0x17
        /*002a*/ 	.short	(.L_237 - .L_236)
.L_236:
        /*002c*/ 	.word	0x00000000
        /*0030*/ 	.short	0x0007
        /*0032*/ 	.short	0x0028
        /*0034*/ 	.byte	0x00, 0xf0, 0x11, 0x00


	//----- nvinfo : EIATTR_KPARAM_INFO
	.align		4
.L_237:
        /*0038*/ 	.byte	0x04, 0x17
        /*003a*/ 	.short	(.L_239 - .L_238)
.L_238:
        /*003c*/ 	.word	0x00000000
        /*0040*/ 	.short	0x0006
        /*0042*/ 	.short	0x0024
        /*0044*/ 	.byte	0x00, 0xf0, 0x11, 0x00


	//----- nvinfo : EIATTR_KPARAM_INFO
	.align		4
.L_239:
        /*0048*/ 	.byte	0x04, 0x17
        /*004a*/ 	.short	(.L_241 - .L_240)
.L_240:
        /*004c*/ 	.word	0x00000000
        /*0050*/ 	.short	0x0005
        /*0052*/ 	.short	0x0020
        /*0054*/ 	.byte	0x00, 0xf0, 0x11, 0x00


	//----- nvinfo : EIATTR_KPARAM_INFO
	.align		4
.L_241:
        /*0058*/ 	.byte	0x04, 0x17
        /*005a*/ 	.short	(.L_243 - .L_242)
.L_242:
        /*005c*/ 	.word	0x00000000
        /*0060*/ 	.short	0x0004
        /*0062*/ 	.short	0x001c
        /*0064*/ 	.byte	0x00, 0xf0, 0x11, 0x00


	//----- nvinfo : EIATTR_KPARAM_INFO
	.align		4
.L_243:
        /*0068*/ 	.byte	0x04, 0x17
        /*006a*/ 	.short	(.L_245 - .L_244)
.L_244:
        /*006c*/ 	.word	0x00000000
        /*0070*/ 	.short	0x0003
        /*0072*/ 	.short	0x0018
        /*0074*/ 	.byte	0x00, 0xf0, 0x11, 0x00


	//----- nvinfo : EIATTR_KPARAM_INFO
	.align		4
.L_245:
        /*0078*/ 	.byte	0x04, 0x17
        /*007a*/ 	.short	(.L_247 - .L_246)
.L_246:
        /*007c*/ 	.word	0x00000000
        /*0080*/ 	.short	0x0002
        /*0082*/ 	.short	0x0010
        /*0084*/ 	.byte	0x00, 0xf5, 0x21, 0x00


	//----- nvinfo : EIATTR_KPARAM_INFO
	.align		4
.L_247:
        /*0088*/ 	.byte	0x04, 0x17
        /*008a*/ 	.short	(.L_249 - .L_248)
.L_248:
        /*008c*/ 	.word	0x00000000
        /*0090*/ 	.short	0x0001
        /*0092*/ 	.short	0x0008
        /*0094*/ 	.byte	0x00, 0xf5, 0x21, 0x00


	//----- nvinfo : EIATTR_KPARAM_INFO
	.align		4
.L_249:
        /*0098*/ 	.byte	0x04, 0x17
        /*009a*/ 	.short	(.L_251 - .L_250)
.L_250:
        /*009c*/ 	.word	0x00000000
        /*00a0*/ 	.short	0x0000
        /*00a2*/ 	.short	0x0000
        /*00a4*/ 	.byte	0x00, 0xf5, 0x21, 0x00


	//----- nvinfo : EIATTR_SPARSE_MMA_MASK
	.align		4
.L_251:
        /*00a8*/ 	.byte	0x03, 0x50
        /*00aa*/ 	.short	0x0000


	//----- nvinfo : EIATTR_MAXREG_COUNT
	.align		4
        /*00ac*/ 	.byte	0x03, 0x1b
        /*00ae*/ 	.short	0x00ff


	//----- nvinfo : EIATTR_MERCURY_ISA_VERSION
	.align		4
        /*00b0*/ 	.byte	0x03, 0x5f
        /*00b2*/ 	.short	0x0101


	//----- nvinfo : EIATTR_VRC_CTA_INIT_COUNT
	.align		4
        /*00b4*/ 	.byte	0x02, 0x4a
	.zero		1
	.zero		1


	//----- nvinfo : EIATTR_EXIT_INSTR_OFFSETS
	.align		4
        /*00b8*/ 	.byte	0x04, 0x1c
        /*00ba*/ 	.short	(.L_253 - .L_252)


	//   ....[0]....
.L_252:
        /*00bc*/ 	.word	0x00000f90


	//----- nvinfo : EIATTR_CBANK_PARAM_SIZE
	.align		4
.L_253:
        /*00c0*/ 	.byte	0x03, 0x19
        /*00c2*/ 	.short	0x0034


	//----- nvinfo : EIATTR_PARAM_CBANK
	.align		4
        /*00c4*/ 	.byte	0x04, 0x0a
        /*00c6*/ 	.short	(.L_255 - .L_254)
	.align		4
.L_254:
        /*00c8*/ 	.word	index@(.nv.constant0._Z17Pool2DBackwardMaxPfS_S_iiiiiii)
        /*00cc*/ 	.short	0x0380
        /*00ce*/ 	.short	0x0034


	//----- nvinfo : EIATTR_SW_WAR
	.align		4
.L_255:
        /*00d0*/ 	.byte	0x04, 0x36
        /*00d2*/ 	.short	(.L_257 - .L_256)
.L_256:
        /*00d4*/ 	.word	0x00000008
.L_257:


//--------------------- .nv.info._Z25Convolve2DBackwardWeightsPfS_S_iiiiiiiii --------------------------
	.section	.nv.info._Z25Convolve2DBackwardWeightsPfS_S_iiiiiiiii,"",@"SHT_CUDA_INFO"
	.sectionflags	@""
	.align	4


	//----- nvinfo : EIATTR_CUDA_API_VERSION
	.align		4
        /*0000*/ 	.byte	0x04, 0x37
        /*0002*/ 	.short	(.L_259 - .L_258)
.L_258:
        /*0004*/ 	.word	0x00000082


	//----- nvinfo : EIATTR_KPARAM_INFO
	.align		4
.L_259:
        /*0008*/ 	.byte	0x04, 0x17
        /*000a*/ 	.short	(.L_261 - .L_260)
.L_260:
        /*000c*/ 	.word	0x00000000
        /*0010*/ 	.short	0x000b
        /*0012*/ 	.short	0x0038
        /*0014*/ 	.byte	0x00, 0xf0, 0x11, 0x00


	//----- nvinfo : EIATTR_KPARAM_INFO
	.align		4
.L_261:
        /*0018*/ 	.byte	0x04, 0x17
        /*001a*/ 	.short	(.L_263 - .L_262)
.L_262:
        /*001c*/ 	.word	0x00000000
        /*0020*/ 	.short	0x000a
        /*0022*/ 	.short	0x0034
        /*0024*/ 	.byte	0x00, 0xf0, 0x11, 0x00


	//----- nvinfo : EIATTR_KPARAM_INFO
	.align		4
.L_263:
        /*0028*/ 	.byte	0x04, 0x17
        /*002a*/ 	.short	(.L_265 - .L_264)
.L_264:
        /*002c*/ 	.word	0x00000000
        /*0030*/ 	.short	0x0009
        /*0032*/ 	.short	0x0030
        /*0034*/ 	.byte	0x00, 0xf0, 0x11, 0x00


	//----- nvinfo : EIATTR_KPARAM_INFO
	.align		4
.L_265:
        /*0038*/ 	.byte	0x04, 0x17
        /*003a*/ 	.short	(.L_267 - .L_266)
.L_266:
        /*003c*/ 	.word	0x00000000
        /*0040*/ 	.short	0x0008
        /*0042*/ 	.short	0x002c
        /*0044*/ 	.byte	0x00, 0xf0, 0x11, 0x00


	//----- nvinfo : EIATTR_KPARAM_INFO
	.align		4
.L_267:
        /*0048*/ 	.byte	0x04, 0x17
        /*004a*/ 	.short	(.L_269 - .L_268)
.L_268:
        /*004c*/ 	.word	0x00000000
        /*0050*/ 	.short	0x0007
        /*0052*/ 	.short	0x0028
        /*0054*/ 	.byte	0x00, 0xf0, 0x11, 0x00


	//----- nvinfo : EIATTR_KPARAM_INFO
	.align		4
.L_269:
        /*0058*/ 	.byte	0x04, 0x17
        /*005a*/ 	.short	(.L_271 - .L_270)
.L_270:
        /*005c*/ 	.word	0x00000000
        /*0060*/ 	.short	0x0006
        /*0062*/ 	.short	0x0024
        /*0064*/ 	.byte	0x00, 0xf0, 0x11, 0x00


	//----- nvinfo : EIATTR_KPARAM_INFO
	.align		4
.L_271:
        /*0068*/ 	.byte	0x04, 0x17
        /*006a*/ 	.short	(.L_273 - .L_272)
.L_272:
        /*006c*/ 	.word	0x00000000
        /*0070*/ 	.short	0x0005
        /*0072*/ 	.short	0x0020
        /*0074*/ 	.byte	0x00, 0xf0, 0x11, 0x00


	//----- nvinfo : EIATTR_KPARAM_INFO
	.align		4
.L_273:
        /*0078*/ 	.byte	0x04, 0x17
        /*007a*/ 	.short	(.L_275 - .L_274)
.L_274:
        /*007c*/ 	.word	0x00000000
        /*0080*/ 	.short	0x0004
        /*0082*/ 	.short	0x001c
        /*0084*/ 	.byte	0x00, 0xf0, 0x11, 0x00


	//----- nvinfo : EIATTR_KPARAM_INFO
	.align		4
.L_275:
        /*0088*/ 	.byte	0x04, 0x17
        /*008a*/ 	.short	(.L_277 - .L_276)
.L_276:
        /*008c*/ 	.word	0x00000000
        /*0090*/ 	.short	0x0003
        /*0092*/ 	.short	0x0018
        /*0094*/ 	.byte	0x00, 0xf0, 0x11, 0x00


	//----- nvinfo : EIATTR_KPARAM_INFO
	.align		4
.L_277:
        /*0098*/ 	.byte	0x04, 0x17
        /*009a*/ 	.short	(.L_279 - .L_278)
.L_278:
        /*009c*/ 	.word	0x00000000
        /*00a0*/ 	.short	0x0002
        /*00a2*/ 	.short	0x0010
        /*00a4*/ 	.byte	0x00, 0xf5, 0x21, 0x00


	//----- nvinfo : EIATTR_KPARAM_INFO
	.align		4
.L_279:
        /*00a8*/ 	.byte	0x04, 0x17
        /*00aa*/ 	.short	(.L_281 - .L_280)
.L_280:
        /*00ac*/ 	.word	0x00000000
        /*00b0*/ 	.short	0x0001
        /*00b2*/ 	.short	0x0008
        /*00b4*/ 	.byte	0x00, 0xf5, 0x21, 0x00


	//----- nvinfo : EIATTR_KPARAM_INFO
	.align		4
.L_281:
        /*00b8*/ 	.byte	0x04, 0x17
        /*00ba*/ 	.short	(.L_283 - .L_282)
.L_282:
        /*00bc*/ 	.word	0x00000000
        /*00c0*/ 	.short	0x0000
        /*00c2*/ 	.short	0x0000
        /*00c4*/ 	.byte	0x00, 0xf5, 0x21, 0x00


	//----- nvinfo : EIATTR_SPARSE_MMA_MASK
	.align		4
.L_283:
        /*00c8*/ 	.byte	0x03, 0x50
        /*00ca*/ 	.short	0x0000


	//----- nvinfo : EIATTR_MAXREG_COUNT
	.align		4
        /*00cc*/ 	.byte	0x03, 0x1b
        /*00ce*/ 	.short	0x00ff


	//----- nvinfo : EIATTR_MERCURY_ISA_VERSION
	.align		4
        /*00d0*/ 	.byte	0x03, 0x5f
        /*00d2*/ 	.short	0x0101


	//----- nvinfo : EIATTR_VRC_CTA_INIT_COUNT
	.align		4
        /*00d4*/ 	.byte	0x02, 0x4a
	.zero		1
	.zero		1


	//----- nvinfo : EIATTR_EXIT_INSTR_OFFSETS
	.align		4
        /*00d8*/ 	.byte	0x04, 0x1c
        /*00da*/ 	.short	(.L_285 - .L_284)


	//   ....[0]....
.L_284:
        /*00dc*/ 	.word	0x00001340


	//----- nvinfo : EIATTR_CBANK_PARAM_SIZE
	.align		4
.L_285:
        /*00e0*/ 	.byte	0x03, 0x19
        /*00e2*/ 	.short	0x003c


	//----- nvinfo : EIATTR_PARAM_CBANK
	.align		4
        /*00e4*/ 	.byte	0x04, 0x0a
        /*00e6*/ 	.short	(.L_287 - .L_286)
	.align		4
.L_286:
        /*00e8*/ 	.word	index@(.nv.constant0._Z25Convolve2DBackwardWeightsPfS_S_iiiiiiiii)
        /*00ec*/ 	.short	0x0380
        /*00ee*/ 	.short	0x003c


	//----- nvinfo : EIATTR_SW_WAR
	.align		4
.L_287:
        /*00f0*/ 	.byte	0x04, 0x36
        /*00f2*/ 	.short	(.L_289 - .L_288)
.L_288:
        /*00f4*/ 	.word	0x00000008
.L_289:


//--------------------- .nv.info._Z24Convolve2DBackwardBiasesPfS_iiii --------------------------
	.section	.nv.info._Z24Convolve2DBackwardBiasesPfS_iiii,"",@"SHT_CUDA_INFO"
	.sectionflags	@""
	.align	4


	//----- nvinfo : EIATTR_CUDA_API_VERSION
	.align		4
        /*0000*/ 	.byte	0x04, 0x37
        /*0002*/ 	.short	(.L_291 - .L_290)
.L_290:
        /*0004*/ 	.word	0x00000082


	//----- nvinfo : EIATTR_KPARAM_INFO
	.align		4
.L_291:
        /*0008*/ 	.byte	0x04, 0x17
        /*000a*/ 	.short	(.L_293 - .L_292)
.L_292:
        /*000c*/ 	.word	0x00000000
        /*0010*/ 	.short	0x0005
        /*0012*/ 	.short	0x001c
        /*0014*/ 	.byte	0x00, 0xf0, 0x11, 0x00


	//----- nvinfo : EIATTR_KPARAM_INFO
	.align		4
.L_293:
        /*0018*/ 	.byte	0x04, 0x17
        /*001a*/ 	.short	(.L_295 - .L_294)
.L_294:
        /*001c*/ 	.word	0x00000000
        /*0020*/ 	.short	0x0004
        /*0022*/ 	.short	0x0018
        /*0024*/ 	.byte	0x00, 0xf0, 0x11, 0x00


	//----- nvinfo : EIATTR_KPARAM_INFO
	.align		4
.L_295:
        /*0028*/ 	.byte	0x04, 0x17
        /*002a*/ 	.short	(.L_297 - .L_296)
.L_296:
        /*002c*/ 	.word	0x00000000
        /*0030*/ 	.short	0x0003
        /*0032*/ 	.short	0x0014
        /*0034*/ 	.byte	0x00, 0xf0, 0x11, 0x00


	//----- nvinfo : EIATTR_KPARAM_INFO
	.align		4
.L_297:
        /*0038*/ 	.byte	0x04, 0x17
        /*003a*/ 	.short	(.L_299 - .L_298)
.L_298:
        /*003c*/ 	.word	0x00000000
        /*0040*/ 	.short	0x0002
        /*0042*/ 	.short	0x0010
        /*0044*/ 	.byte	0x00, 0xf0, 0x11, 0x00


	//----- nvinfo : EIATTR_KPARAM_INFO
	.align		4
.L_299:
        /*0048*/ 	.byte	0x04, 0x17
        /*004a*/ 	.short	(.L_301 - .L_300)
.L_300:
        /*004c*/ 	.word	0x00000000
        /*0050*/ 	.short	0x0001
        /*0052*/ 	.short	0x0008
        /*0054*/ 	.byte	0x00, 0xf5, 0x21, 0x00


	//----- nvinfo : EIATTR_KPARAM_INFO
	.align		4
.L_301:
        /*0058*/ 	.byte	0x04, 0x17
        /*005a*/ 	.short	(.L_303 - .L_302)
.L_302:
        /*005c*/ 	.word	0x00000000
        /*0060*/ 	.short	0x0000
        /*0062*/ 	.short	0x0000
        /*0064*/ 	.byte	0x00, 0xf5, 0x21, 0x00


	//----- nvinfo : EIATTR_SPARSE_MMA_MASK
	.align		4
.L_303:
        /*0068*/ 	.byte	0x03, 0x50
        /*006a*/ 	.short	0x0000


	//----- nvinfo : EIATTR_MAXREG_COUNT
	.align		4
        /*006c*/ 	.byte	0x03, 0x1b
        /*006e*/ 	.short	0x00ff


	//----- nvinfo : EIATTR_MERCURY_ISA_VERSION
	.align		4
        /*0070*/ 	.byte	0x03, 0x5f
        /*0072*/ 	.short	0x0101


	//----- nvinfo : EIATTR_VRC_CTA_INIT_COUNT
	.align		4
        /*0074*/ 	.byte	0x02, 0x4a
	.zero		1
	.zero		1


	//----- nvinfo : EIATTR_EXIT_INSTR_OFFSETS
	.align		4
        /*0078*/ 	.byte	0x04, 0x1c
        /*007a*/ 	.short	(.L_305 - .L_304)


	//   ....[0]....
.L_304:
        /*007c*/ 	.word	0x00000ad0


	//----- nvinfo : EIATTR_CBANK_PARAM_SIZE
	.align		4
.L_305:
        /*0080*/ 	.byte	0x03, 0x19
        /*0082*/ 	.short	0x0020


	//----- nvinfo : EIATTR_PARAM_CBANK
	.align		4
        /*0084*/ 	.byte	0x04, 0x0a
        /*0086*/ 	.short	(.L_307 - .L_306)
	.align		4
.L_306:
        /*0088*/ 	.word	index@(.nv.constant0._Z24Convolve2DBackwardBiasesPfS_iiii)
        /*008c*/ 	.short	0x0380
        /*008e*/ 	.short	0x0020


	//----- nvinfo : EIATTR_SW_WAR
	.align		4
.L_307:
        /*0090*/ 	.byte	0x04, 0x36
        /*0092*/ 	.short	(.L_309 - .L_308)
.L_308:
        /*0094*/ 	.word	0x00000008
.L_309:


//--------------------- .nv.info._Z21Convolve2DBackwardSumPfS_S_iiiiiiii --------------------------
	.section	.nv.info._Z21Convolve2DBackwardSumPfS_S_iiiiiiii,"",@"SHT_CUDA_INFO"
	.sectionflags	@""
	.align	4


	//----- nvinfo : EIATTR_CUDA_API_VERSION
	.align		4
        /*0000*/ 	.byte	0x04, 0x37
        /*0002*/ 	.short	(.L_311 - .L_310)
.L_310:
        /*0004*/ 	.word	0x00000082


	//----- nvinfo : EIATTR_KPARAM_INFO
	.align		4
.L_311:
        /*0008*/ 	.byte	0x04, 0x17
        /*000a*/ 	.short	(.L_313 - .L_312)
.L_312:
        /*000c*/ 	.word	0x00000000
        /*0010*/ 	.short	0x000a
        /*0012*/ 	.short	0x0034
        /*0014*/ 	.byte	0x00, 0xf0, 0x11, 0x00


	//----- nvinfo : EIATTR_KPARAM_INFO
	.align		4
.L_313:
        /*0018*/ 	.byte	0x04, 0x17
        /*001a*/ 	.short	(.L_315 - .L_314)
.L_314:
        /*001c*/ 	.word	0x00000000
        /*0020*/ 	.short	0x0009
        /*0022*/ 	.short	0x0030
        /*0024*/ 	.byte	0x00, 0xf0, 0x11, 0x00


	//----- nvinfo : EIATTR_KPARAM_INFO
	.align		4
.L_315:
        /*0028*/ 	.byte	0x04, 0x17
        /*002a*/ 	.short	(.L_317 - .L_316)
.L_316:
        /*002c*/ 	.word	0x00000000
        /*0030*/ 	.short	0x0008
        /*0032*/ 	.short	0x002c
        /*0034*/ 	.byte	0x00, 0xf0, 0x11, 0x00


	//----- nvinfo : EIATTR_KPARAM_INFO
	.align		4
.L_317:
        /*0038*/ 	.byte	0x04, 0x17
        /*003a*/ 	.short	(.L_319 - .L_318)
.L_318:
        /*003c*/ 	.word	0x00000000
        /*0040*/ 	.short	0x0007
        /*0042*/ 	.short	0x0028
        /*0044*/ 	.byte	0x00, 0xf0, 0x11, 0x00


	//----- nvinfo : EIATTR_KPARAM_INFO
	.align		4
.L_319:
        /*0048*/ 	.byte	0x04, 0x17
        /*004a*/ 	.short	(.L_321 - .L_320)
.L_320:
        /*004c*/ 	.word	0x00000000
        /*0050*/ 	.short	0x0006
        /*0052*/ 	.short	0x0024
        /*0054*/ 	.byte	0x00, 0xf0, 0x11, 0x00


	//----- nvinfo : EIATTR_KPARAM_INFO
	.align		4
.L_321:
        /*0058*/ 	.byte	0x04, 0x17
        /*005a*/ 	.short	(.L_323 - .L_322)
.L_322:
        /*005c*/ 	.word	0x00000000
        /*0060*/ 	.short	0x0005
        /*0062*/ 	.short	0x0020
        /*0064*/ 	.byte	0x00, 0xf0, 0x11, 0x00


	//----- nvinfo : EIATTR_KPARAM_INFO
	.align		4
.L_323:
        /*0068*/ 	.byte	0x04, 0x17
        /*006a*/ 	.short	(.L_325 - .L_324)
.L_324:
        /*006c*/ 	.word	0x00000000
        /*0070*/ 	.short	0x0004
        /*0072*/ 	.short	0x001c
        /*0074*/ 	.byte	0x00, 0xf0, 0x11, 0x00


	//----- nvinfo : EIATTR_KPARAM_INFO
	.align		4
.L_325:
        /*0078*/ 	.byte	0x04, 0x17
        /*007a*/ 	.short	(.L_327 - .L_326)
.L_326:
        /*007c*/ 	.word	0x00000000
        /*0080*/ 	.short	0x0003
        /*0082*/ 	.short	0x0018
        /*0084*/ 	.byte	0x00, 0xf0, 0x11, 0x00


	//----- nvinfo : EIATTR_KPARAM_INFO
	.align		4
.L_327:
        /*0088*/ 	.byte	0x04, 0x17
        /*008a*/ 	.short	(.L_329 - .L_328)
.L_328:
        /*008c*/ 	.word	0x00000000
        /*0090*/ 	.short	0x0002
        /*0092*/ 	.short	0x0010
        /*0094*/ 	.byte	0x00, 0xf5, 0x21, 0x00


	//----- nvinfo : EIATTR_KPARAM_INFO
	.align		4
.L_329:
        /*0098*/ 	.byte	0x04, 0x17
        /*009a*/ 	.short	(.L_331 - .L_330)
.L_330:
        /*009c*/ 	.word	0x00000000
        /*00a0*/ 	.short	0x0001
        /*00a2*/ 	.short	0x0008
        /*00a4*/ 	.byte	0x00, 0xf5, 0x21, 0x00


	//----- nvinfo : EIATTR_KPARAM_INFO
	.align		4
.L_331:
        /*00a8*/ 	.byte	0x04, 0x17
        /*00aa*/ 	.short	(.L_333 - .L_332)
.L_332:
        /*00ac*/ 	.word	0x00000000
        /*00b0*/ 	.short	0x0000
        /*00b2*/ 	.short	0x0000
        /*00b4*/ 	.byte	0x00, 0xf5, 0x21, 0x00


	//----- nvinfo : EIATTR_SPARSE_MMA_MASK
	.align		4
.L_333:
        /*00b8*/ 	.byte	0x03, 0x50
        /*00ba*/ 	.short	0x0000


	//----- nvinfo : EIATTR_MAXREG_COUNT
	.align		4
        /*00bc*/ 	.byte	0x03, 0x1b
        /*00be*/ 	.short	0x00ff


	//----- nvinfo : EIATTR_MERCURY_ISA_VERSION
	.align		4
        /*00c0*/ 	.byte	0x03, 0x5f
        /*00c2*/ 	.short	0x0101


	//----- nvinfo : EIATTR_VRC_CTA_INIT_COUNT
	.align		4
        /*00c4*/ 	.byte	0x02, 0x4a
	.zero		1
	.zero		1


	//----- nvinfo : EIATTR_EXIT_INSTR_OFFSETS
	.align		4
        /*00c8*/ 	.byte	0x04, 0x1c
        /*00ca*/ 	.short	(.L_335 - .L_334)


	//   ....[0]....
.L_334:
        /*00cc*/ 	.word	0x00000030


	//   ....[1]....
        /*00d0*/ 	.word	0x00000080


	//   ....[2]....
        /*00d4*/ 	.word	0x00000fb0


	//----- nvinfo : EIATTR_CBANK_PARAM_SIZE
	.align		4
.L_335:
        /*00d8*/ 	.byte	0x03, 0x19
        /*00da*/ 	.short	0x0038


	//----- nvinfo : EIATTR_PARAM_CBANK
	.align		4
        /*00dc*/ 	.byte	0x04, 0x0a
        /*00de*/ 	.short	(.L_337 - .L_336)
	.align		4
.L_336:
        /*00e0*/ 	.word	index@(.nv.constant0._Z21Convolve2DBackwardSumPfS_S_iiiiiiii)
        /*00e4*/ 	.short	0x0380
        /*00e6*/ 	.short	0x0038


	//----- nvinfo : EIATTR_SW_WAR
	.align		4
.L_337:
        /*00e8*/ 	.byte	0x04, 0x36
        /*00ea*/ 	.short	(.L_339 - .L_338)
.L_338:
        /*00ec*/ 	.word	0x00000008
.L_339:


//--------------------- .nv.info._Z20SoftmaxComputeErrorsPfS_Phii --------------------------
	.section	.nv.info._Z20SoftmaxComputeErrorsPfS_Phii,"",@"SHT_CUDA_INFO"
	.sectionflags	@""
	.align	4


	//----- nvinfo : EIATTR_CUDA_API_VERSION
	.align		4
        /*0000*/ 	.byte	0x04, 0x37
        /*0002*/ 	.short	(.L_341 - .L_340)
.L_340:
        /*0004*/ 	.word	0x00000082


	//----- nvinfo : EIATTR_KPARAM_INFO
	.align		4
.L_341:
        /*0008*/ 	.byte	0x04, 0x17
        /*000a*/ 	.short	(.L_343 - .L_342)
.L_342:
        /*000c*/ 	.word	0x00000000
        /*0010*/ 	.short	0x0004
        /*0012*/ 	.short	0x001c
        /*0014*/ 	.byte	0x00, 0xf0, 0x11, 0x00


	//----- nvinfo : EIATTR_KPARAM_INFO
	.align		4
.L_343:
        /*0018*/ 	.byte	0x04, 0x17
        /*001a*/ 	.short	(.L_345 - .L_344)
.L_344:
        /*001c*/ 	.word	0x00000000
        /*0020*/ 	.short	0x0003
        /*0022*/ 	.short	0x0018
        /*0024*/ 	.byte	0x00, 0xf0, 0x11, 0x00


	//----- nvinfo : EIATTR_KPARAM_INFO
	.align		4
.L_345:
        /*0028*/ 	.byte	0x04, 0x17
        /*002a*/ 	.short	(.L_347 - .L_346)
.L_346:
        /*002c*/ 	.word	0x00000000
        /*0030*/ 	.short	0x0002
        /*0032*/ 	.short	0x0010
        /*0034*/ 	.byte	0x00, 0xf5, 0x21, 0x00


	//----- nvinfo : EIATTR_KPARAM_INFO
	.align		4
.L_347:
        /*0038*/ 	.byte	0x04, 0x17
        /*003a*/ 	.short	(.L_349 - .L_348)
.L_348:
        /*003c*/ 	.word	0x00000000
        /*0040*/ 	.short	0x0001
        /*0042*/ 	.short	0x0008
        /*0044*/ 	.byte	0x00, 0xf5, 0x21, 0x00


	//----- nvinfo : EIATTR_KPARAM_INFO
	.align		4
.L_349:
        /*0048*/ 	.byte	0x04, 0x17
        /*004a*/ 	.short	(.L_351 - .L_350)
.L_350:
        /*004c*/ 	.word	0x00000000
        /*0050*/ 	.short	0x0000
        /*0052*/ 	.short	0x0000
        /*0054*/ 	.byte	0x00, 0xf5, 0x21, 0x00


	//----- nvinfo : EIATTR_SPARSE_MMA_MASK
	.align		4
.L_351:
        /*0058*/ 	.byte	0x03, 0x50
        /*005a*/ 	.short	0x0000


	//----- nvinfo : EIATTR_MAXREG_COUNT
	.align		4
        /*005c*/ 	.byte	0x03, 0x1b
        /*005e*/ 	.short	0x00ff


	//----- nvinfo : EIATTR_NUM_BARRIERS
	.align		4
        /*0060*/ 	.byte	0x02, 0x4c
        /*0062*/ 	.byte	0x01
	.zero		1


	//----- nvinfo : EIATTR_MERCURY_ISA_VERSION
	.align		4
        /*0064*/ 	.byte	0x03, 0x5f
        /*0066*/ 	.short	0x0101


	//----- nvinfo : EIATTR_VRC_CTA_INIT_COUNT
	.align		4
        /*0068*/ 	.byte	0x02, 0x4a
	.zero		1
	.zero		1


	//----- nvinfo : EIATTR_EXIT_INSTR_OFFSETS
	.align		4
        /*006c*/ 	.byte	0x04, 0x1c
        /*006e*/ 	.short	(.L_353 - .L_352)


	//   ....[0]....
.L_352:
        /*0070*/ 	.word	0x000010e0


	//----- nvinfo : EIATTR_CRS_STACK_SIZE
	.align		4
.L_353:
        /*0074*/ 	.byte	0x04, 0x1e
        /*0076*/ 	.short	(.L_355 - .L_354)
.L_354:
        /*0078*/ 	.word	0x00000000


	//----- nvinfo : EIATTR_CBANK_PARAM_SIZE
	.align		4
.L_355:
        /*007c*/ 	.byte	0x03, 0x19
        /*007e*/ 	.short	0x0020


	//----- nvinfo : EIATTR_PARAM_CBANK
	.align		4
        /*0080*/ 	.byte	0x04, 0x0a
        /*0082*/ 	.short	(.L_357 - .L_356)
	.align		4
.L_356:
        /*0084*/ 	.word	index@(.nv.constant0._Z20SoftmaxComputeErrorsPfS_Phii)
        /*0088*/ 	.short	0x0380
        /*008a*/ 	.short	0x0020


	//----- nvinfo : EIATTR_SW_WAR
	.align		4
.L_357:
        /*008c*/ 	.byte	0x04, 0x36
        /*008e*/ 	.short	(.L_359 - .L_358)
.L_358:
        /*0090*/ 	.word	0x00000008
.L_359:


//--------------------- .nv.info._Z16Pool2DForwardMaxPfS_iiiiiii --------------------------
	.section	.nv.info._Z16Pool2DForwardMaxPfS_iiiiiii,"",@"SHT_CUDA_INFO"
	.sectionflags	@""
	.align	4


	//----- nvinfo : EIATTR_CUDA_API_VERSION
	.align		4
        /*0000*/ 	.byte	0x04, 0x37
        /*0002*/ 	.short	(.L_361 - .L_360)
.L_360:
        /*0004*/ 	.word	0x00000082


	//----- nvinfo : EIATTR_KPARAM_INFO
	.align		4
.L_361:
        /*0008*/ 	.byte	0x04, 0x17
        /*000a*/ 	.short	(.L_363 - .L_362)
.L_362:
        /*000c*/ 	.word	0x00000000
        /*0010*/ 	.short	0x0008
        /*0012*/ 	.short	0x0028
        /*0014*/ 	.byte	0x00, 0xf0, 0x11, 0x00


	//----- nvinfo : EIATTR_KPARAM_INFO
	.align		4
.L_363:
        /*0018*/ 	.byte	0x04, 0x17
        /*001a*/ 	.short	(.L_365 - .L_364)
.L_364:
        /*001c*/ 	.word	0x00000000
        /*0020*/ 	.short	0x0007
        /*0022*/ 	.short	0x0024
        /*0024*/ 	.byte	0x00, 0xf0, 0x11, 0x00


	//----- nvinfo : EIATTR_KPARAM_INFO
	.align		4
.L_365:
        /*0028*/ 	.byte	0x04, 0x17
        /*002a*/ 	.short	(.L_367 - .L_366)
.L_366:
        /*002c*/ 	.word	0x00000000
        /*0030*/ 	.short	0x0006
        /*0032*/ 	.short	0x0020
        /*0034*/ 	.byte	0x00, 0xf0, 0x11, 0x00


	//----- nvinfo : EIATTR_KPARAM_INFO
	.align		4
.L_367:
        /*0038*/ 	.byte	0x04, 0x17
        /*003a*/ 	.short	(.L_369 - .L_368)
.L_368:
        /*003c*/ 	.word	0x00000000
        /*0040*/ 	.short	0x0005
        /*0042*/ 	.short	0x001c
        /*0044*/ 	.byte	0x00, 0xf0, 0x11, 0x00


	//----- nvinfo : EIATTR_KPARAM_INFO
	.align		4
.L_369:
        /*0048*/ 	.byte	0x04, 0x17
        /*004a*/ 	.short	(.L_371 - .L_370)
.L_370:
        /*004c*/ 	.word	0x00000000
        /*0050*/ 	.short	0x0004
        /*0052*/ 	.short	0x0018
        /*0054*/ 	.byte	0x00, 0xf0, 0x11, 0x00


	//----- nvinfo : EIATTR_KPARAM_INFO
	.align		4
.L_371:
        /*0058*/ 	.byte	0x04, 0x17
        /*005a*/ 	.short	(.L_373 - .L_372)
.L_372:
        /*005c*/ 	.word	0x00000000
        /*0060*/ 	.short	0x0003
        /*0062*/ 	.short	0x0014
        /*0064*/ 	.byte	0x00, 0xf0, 0x11, 0x00


	//----- nvinfo : EIATTR_KPARAM_INFO
	.align		4
.L_373:
        /*0068*/ 	.byte	0x04, 0x17
        /*006a*/ 	.short	(.L_375 - .L_374)
.L_374:
        /*006c*/ 	.word	0x00000000
        /*0070*/ 	.short	0x0002
        /*0072*/ 	.short	0x0010
        /*0074*/ 	.byte	0x00, 0xf0, 0x11, 0x00


	//----- nvinfo : EIATTR_KPARAM_INFO
	.align		4
.L_375:
        /*0078*/ 	.byte	0x04, 0x17
        /*007a*/ 	.short	(.L_377 - .L_376)
.L_376:
        /*007c*/ 	.word	0x00000000
        /*0080*/ 	.short	0x0001
        /*0082*/ 	.short	0x0008
        /*0084*/ 	.byte	0x00, 0xf5, 0x21, 0x00


	//----- nvinfo : EIATTR_KPARAM_INFO
	.align		4
.L_377:
        /*0088*/ 	.byte	0x04, 0x17
        /*008a*/ 	.short	(.L_379 - .L_378)
.L_378:
        /*008c*/ 	.word	0x00000000
        /*0090*/ 	.short	0x0000
        /*0092*/ 	.short	0x0000
        /*0094*/ 	.byte	0x00, 0xf5, 0x21, 0x00


	//----- nvinfo : EIATTR_SPARSE_MMA_MASK
	.align		4
.L_379:
        /*0098*/ 	.byte	0x03, 0x50
        /*009a*/ 	.short	0x0000


	//----- nvinfo : EIATTR_MAXREG_COUNT
	.align		4
        /*009c*/ 	.byte	0x03, 0x1b
        /*009e*/ 	.short	0x00ff


	//----- nvinfo : EIATTR_MERCURY_ISA_VERSION
	.align		4
        /*00a0*/ 	.byte	0x03, 0x5f
        /*00a2*/ 	.short	0x0101


	//----- nvinfo : EIATTR_VRC_CTA_INIT_COUNT
	.align		4
        /*00a4*/ 	.byte	0x02, 0x4a
	.zero		1
	.zero		1


	//----- nvinfo : EIATTR_EXIT_INSTR_OFFSETS
	.align		4
        /*00a8*/ 	.byte	0x04, 0x1c
        /*00aa*/ 	.short	(.L_381 - .L_380)


	//   ....[0]....
.L_380:
        /*00ac*/ 	.word	0x00000a80


	//----- nvinfo : EIATTR_CBANK_PARAM_SIZE
	.align		4
.L_381:
        /*00b0*/ 	.byte	0x03, 0x19
        /*00b2*/ 	.short	0x002c


	//----- nvinfo : EIATTR_PARAM_CBANK
	.align		4
        /*00b4*/ 	.byte	0x04, 0x0a
        /*00b6*/ 	.short	(.L_383 - .L_382)
	.align		4
.L_382:
        /*00b8*/ 	.word	index@(.nv.constant0._Z16Pool2DForwardMaxPfS_iiiiiii)
        /*00bc*/ 	.short	0x0380
        /*00be*/ 	.short	0x002c


	//----- nvinfo : EIATTR_SW_WAR
	.align		4
.L_383:
        /*00c0*/ 	.byte	0x04, 0x36
        /*00c2*/ 	.short	(.L_385 - .L_384)
.L_384:
        /*00c4*/ 	.word	0x00000008
.L_385:


//--------------------- .nv.callgraph             --------------------------
	.section	.nv.callgraph,"",@"SHT_CUDA_CALLGRAPH"
	.align	4
	.sectionentsize	8
	.align		4
        /*0000*/ 	.word	0x00000000
	.align		4
        /*0004*/ 	.word	0xffffffff
	.align		4
        /*0008*/ 	.word	0x00000000
	.align		4
        /*000c*/ 	.word	0xfffffffe
	.align		4
        /*0010*/ 	.word	0x00000000
	.align		4
        /*0014*/ 	.word	0xfffffffd
	.align		4
        /*0018*/ 	.word	0x00000000
	.align		4
        /*001c*/ 	.word	0xfffffffc


//--------------------- .text._Z26FullyConnectBackwardErrorsIXadL_Z9ReLUDerivfEEEvPfS0_S0_S0_iii --------------------------
	.section	.text._Z26FullyConnectBackwardErrorsIXadL_Z9ReLUDerivfEEEvPfS0_S0_S0_iii,"ax",@progbits
	.align	128
        .global         _Z26FullyConnectBackwardErrorsIXadL_Z9ReLUDerivfEEEvPfS0_S0_S0_iii
        .type           _Z26FullyConnectBackwardErrorsIXadL_Z9ReLUDerivfEEEvPfS0_S0_S0_iii,@function
        .size           _Z26FullyConnectBackwardErrorsIXadL_Z9ReLUDerivfEEEvPfS0_S0_S0_iii,(.L_x_85 - _Z26FullyConnectBackwardErrorsIXadL_Z9ReLUDerivfEEEvPfS0_S0_S0_iii)
        .other          _Z26FullyConnectBackwardErrorsIXadL_Z9ReLUDerivfEEEvPfS0_S0_S0_iii,@"STO_CUDA_ENTRY STV_DEFAULT"
_Z26FullyConnectBackwardErrorsIXadL_Z9ReLUDerivfEEEvPfS0_S0_S0_iii:
.text._Z26FullyConnectBackwardErrorsIXadL_Z9ReLUDerivfEEEvPfS0_S0_S0_iii:
[----:B------:R-:W-:Y:S08]  /*0000*/  LDC R1, c[0x0][0x37c] ;  /* 0x0000df00ff017b82 */ /* 0x000ff00000000800 */
[----:B------:R-:W0:Y:S01]  /*0010*/  LDC R0, c[0x0][0x3a8] ;  /* 0x0000ea00ff007b82 */ /* 0x000e220000000800 */
[----:B------:R-:W1:Y:S01]  /*0020*/  LDCU.64 UR6, c[0x0][0x358] ;  /* 0x00006b00ff0677ac */ /* 0x000e620008000a00 */
[----:B------:R-:W-:Y:S01]  /*0030*/  HFMA2 R16, -RZ, RZ, 0, 0 ;  /* 0x00000000ff107431 */ /* 0x000fe200000001ff */
[----:B0-----:R-:W-:-:S13]  /*0040*/  ISETP.GE.AND P0, PT, R0, 0x1, PT ;  /* 0x000000010000780c */ /* 0x001fda0003f06270 */
[----:B-1----:R-:W-:Y:S05]  /*0050*/  @!P0 BRA `(.L_x_0) ;  /* 0x0000000c00ec8947 */ /* 0x002fea0003800000 */
[----:B------:R-:W0:Y:S01]  /*0060*/  S2R R3, SR_TID.X ;  /* 0x0000000000037919 */ /* 0x000e220000002100 */
[C---:B------:R-:W-:Y:S01]  /*0070*/  ISETP.GE.U32.AND P1, PT, R0.reuse, 0x10, PT ;  /* 0x000000100000780c */ /* 0x040fe20003f26070 */
[----:B------:R-:W1:Y:S01]  /*0080*/  S2UR UR5, SR_CTAID.X ;  /* 0x00000000000579c3 */ /* 0x000e620000002500 */
[----:B------:R-:W-:Y:S02]  /*0090*/  LOP3.LUT R4, R0, 0xf, RZ, 0xc0, !PT ;  /* 0x0000000f00047812 */ /* 0x000fe400078ec0ff */
[----:B------:R-:W-:Y:S02]  /*00a0*/  MOV R16, RZ ;  /* 0x000000ff00107202 */ /* 0x000fe40000000f00 */
[----:B------:R-:W-:Y:S02]  /*00b0*/  ISETP.NE.AND P0, PT, R4, RZ, PT ;  /* 0x000000ff0400720c */ /* 0x000fe40003f05270 */
[----:B------:R-:W-:-:S05]  /*00c0*/  MOV R5, RZ ;  /* 0x000000ff00057202 */ /* 0x000fca0000000f00 */
[----:B------:R-:W-:Y:S06]  /*00d0*/  @!P1 BRA `(.L_x_1) ;  /* 0x0000000400f09947 */ /* 0x000fec0003800000 */
[----:B------:R-:W1:Y:S01]  /*00e0*/  LDCU UR4, c[0x0][0x3a0] ;  /* 0x00007400ff0477ac */ /* 0x000e620008000800 */
[----:B------:R-:W-:Y:S01]  /*00f0*/  LOP3.LUT R5, R0, 0x7ffffff0, RZ, 0xc0, !PT ;  /* 0x7ffffff000057812 */ /* 0x000fe200078ec0ff */
[----:B0-----:R-:W-:Y:S01]  /*0100*/  IMAD R2, R3, R0, 0x7 ;  /* 0x0000000703027424 */ /* 0x001fe200078e0200 */
[----:B------:R-:W-:Y:S02]  /*0110*/  MOV R16, RZ ;  /* 0x000000ff00107202 */ /* 0x000fe40000000f00 */
[----:B------:R-:W-:Y:S01]  /*0120*/  IADD3 R7, PT, PT, -R5, RZ, RZ ;  /* 0x000000ff05077210 */ /* 0x000fe20007ffe1ff */
[----:B-1----:R-:W-:-:S06]  /*0130*/  UIMAD UR4, UR5, UR4, 0x7 ;  /* 0x00000007050474a4 */ /* 0x002fcc000f8e0204 */
[----:B------:R-:W-:-:S07]  /*0140*/  MOV R6, UR4 ;  /* 0x0000000400067c02 */ /* 0x000fce0008000f00 */
.L_x_2:
[----:B------:R-:W0:Y:S01]  /*0150*/  LDC.64 R12, c[0x0][0x398] ;  /* 0x0000e600ff0c7b82 */ /* 0x000e220000000a00 */
[----:B------:R-:W-:Y:S02]  /*0160*/  IADD3 R11, PT, PT, R6, -0x7, RZ ;  /* 0xfffffff9060b7810 */ /* 0x000fe40007ffe0ff */
[----:B------:R-:W-:-:S05]  /*0170*/  IADD3 R23, PT, PT, R2, -0x7, RZ ;  /* 0xfffffff902177810 */ /* 0x000fca0007ffe0ff */
[----:B------:R-:W1:Y:S01]  /*0180*/  LDC.64 R14, c[0x0][0x380] ;  /* 0x0000e000ff0e7b82 */ /* 0x000e620000000a00 */
[----:B------:R-:W-:Y:S02]  /*0190*/  IADD3 R19, PT, PT, R6, -0x6, RZ ;  /* 0xfffffffa06137810 */ /* 0x000fe40007ffe0ff */
[----:B------:R-:W-:Y:S01]  /*01a0*/  IADD3 R25, PT, PT, R2, -0x6, RZ ;  /* 0xfffffffa02197810 */ /* 0x000fe20007ffe0ff */
[----:B0-----:R-:W-:-:S05]  /*01b0*/  IMAD.WIDE.U32 R10, R11, 0x4, R12 ;  /* 0x000000040b0a7825 */ /* 0x001fca00078e000c */
[----:B------:R-:W2:Y:S01]  /*01c0*/  LDG.E R9, desc[UR6][R10.64] ;  /* 0x000000060a097981 */ /* 0x000ea2000c1e1900 */
[----:B-1----:R-:W-:-:S05]  /*01d0*/  IMAD.WIDE.U32 R22, R23, 0x4, R14 ;  /* 0x0000000417167825 */ /* 0x002fca00078e000e */
[----:B------:R0:W2:Y:S01]  /*01e0*/  LDG.E R8, desc[UR6][R22.64] ;  /* 0x0000000616087981 */ /* 0x0000a2000c1e1900 */
[----:B------:R-:W-:-:S04]  /*01f0*/  IMAD.WIDE.U32 R18, R19, 0x4, R12 ;  /* 0x0000000413127825 */ /* 0x000fc800078e000c */
[----:B------:R-:W-:Y:S02]  /*0200*/  IMAD.WIDE.U32 R24, R25, 0x4, R14 ;  /* 0x0000000419187825 */ /* 0x000fe400078e000e */
[----:B------:R-:W3:Y:S04]  /*0210*/  LDG.E R19, desc[UR6][R18.64] ;  /* 0x0000000612137981 */ /* 0x000ee8000c1e1900 */
[----:B------:R-:W3:Y:S01]  /*0220*/  LDG.E R17, desc[UR6][R24.64] ;  /* 0x0000000618117981 */ /* 0x000ee2000c1e1900 */
[----:B------:R-:W-:Y:S02]  /*0230*/  IADD3 R21, PT, PT, R6, -0x5, RZ ;  /* 0xfffffffb06157810 */ /* 0x000fe40007ffe0ff */
[----:B------:R-:W-:Y:S02]  /*0240*/  IADD3 R27, PT, PT, R2, -0x5, RZ ;  /* 0xfffffffb021b7810 */ /* 0x000fe40007ffe0ff */
[----:B------:R-:W-:Y:S01]  /*0250*/  IADD3 R29, PT, PT, R6, -0x4, RZ ;  /* 0xfffffffc061d7810 */ /* 0x000fe20007ffe0ff */
[----:B------:R-:W-:Y:S01]  /*0260*/  IMAD.WIDE.U32 R20, R21, 0x4, R12 ;  /* 0x0000000415147825 */ /* 0x000fe200078e000c */
[----:B------:R-:W-:-:S03]  /*0270*/  IADD3 R31, PT, PT, R2, -0x4, RZ ;  /* 0xfffffffc021f7810 */ /* 0x000fc60007ffe0ff */
[----:B0-----:R-:W-:Y:S01]  /*0280*/  IMAD.WIDE.U32 R22, R27, 0x4, R14 ;  /* 0x000000041b167825 */ /* 0x001fe200078e000e */
[----:B------:R-:W-:Y:S01]  /*0290*/  IADD3 R35, PT, PT, R6, -0x3, RZ ;  /* 0xfffffffd06237810 */ /* 0x000fe20007ffe0ff */
[----:B------:R-:W4:Y:S01]  /*02a0*/  LDG.E R21, desc[UR6][R20.64] ;  /* 0x0000000614157981 */ /* 0x000f22000c1e1900 */
[C---:B------:R-:W-:Y:S01]  /*02b0*/  IADD3 R33, PT, PT, R2.reuse, -0x3, RZ ;  /* 0xfffffffd02217810 */ /* 0x040fe20007ffe0ff */
[----:B------:R-:W-:Y:S01]  /*02c0*/  IMAD.WIDE.U32 R10, R29, 0x4, R12 ;  /* 0x000000041d0a7825 */ /* 0x000fe200078e000c */
[----:B------:R-:W-:Y:S01]  /*02d0*/  IADD3 R37, PT, PT, R2, -0x2, RZ ;  /* 0xfffffffe02257810 */ /* 0x000fe20007ffe0ff */
[----:B------:R0:W4:Y:S02]  /*02e0*/  LDG.E R26, desc[UR6][R22.64] ;  /* 0x00000006161a7981 */ /* 0x000124000c1e1900 */
[----:B------:R-:W-:Y:S01]  /*02f0*/  IMAD.WIDE.U32 R28, R31, 0x4, R14 ;  /* 0x000000041f1c7825 */ /* 0x000fe200078e000e */
[----:B------:R-:W-:Y:S01]  /*0300*/  IADD3 R31, PT, PT, R6, -0x2, RZ ;  /* 0xfffffffe061f7810 */ /* 0x000fe20007ffe0ff */
[----:B------:R-:W5:Y:S02]  /*0310*/  LDG.E R27, desc[UR6][R10.64] ;  /* 0x000000060a1b7981 */ /* 0x000f64000c1e1900 */
[----:B------:R-:W-:-:S02]  /*0320*/  IMAD.WIDE.U32 R34, R35, 0x4, R12 ;  /* 0x0000000423227825 */ /* 0x000fc400078e000c */
[----:B------:R1:W5:Y:S02]  /*0330*/  LDG.E R28, desc[UR6][R28.64] ;  /* 0x000000061c1c7981 */ /* 0x000364000c1e1900 */
[--C-:B------:R-:W-:Y:S02]  /*0340*/  IMAD.WIDE.U32 R32, R33, 0x4, R14.reuse ;  /* 0x0000000421207825 */ /* 0x100fe400078e000e */
[----:B------:R-:W5:Y:S02]  /*0350*/  LDG.E R24, desc[UR6][R34.64] ;  /* 0x0000000622187981 */ /* 0x000f64000c1e1900 */
[----:B0-----:R-:W-:Y:S02]  /*0360*/  IMAD.WIDE.U32 R22, R37, 0x4, R14 ;  /* 0x0000000425167825 */ /* 0x001fe400078e000e */
[----:B------:R-:W5:Y:S01]  /*0370*/  LDG.E R25, desc[UR6][R32.64] ;  /* 0x0000000620197981 */ /* 0x000f62000c1e1900 */
[----:B-1----:R-:W-:Y:S01]  /*0380*/  IADD3 R29, PT, PT, R2, -0x1, RZ ;  /* 0xffffffff021d7810 */ /* 0x002fe20007ffe0ff */
[----:B------:R-:W-:-:S02]  /*0390*/  IMAD.WIDE.U32 R30, R31, 0x4, R12 ;  /* 0x000000041f1e7825 */ /* 0x000fc400078e000c */
[----:B------:R0:W5:Y:S04]  /*03a0*/  LDG.E R20, desc[UR6][R22.64] ;  /* 0x0000000616147981 */ /* 0x000168000c1e1900 */
[----:B------:R-:W5:Y:S01]  /*03b0*/  LDG.E R11, desc[UR6][R30.64] ;  /* 0x000000061e0b7981 */ /* 0x000f62000c1e1900 */
[----:B0-----:R-:W-:-:S05]  /*03c0*/  IMAD.WIDE.U32 R22, R29, 0x4, R14 ;  /* 0x000000041d167825 */ /* 0x001fca00078e000e */
[----:B------:R0:W5:Y:S01]  /*03d0*/  LDG.E R10, desc[UR6][R22.64] ;  /* 0x00000006160a7981 */ /* 0x000162000c1e1900 */
[----:B--2---:R-:W-:Y:S01]  /*03e0*/  FFMA R16, R9, R8, R16 ;  /* 0x0000000809107223 */ /* 0x004fe20000000010 */
[----:B------:R-:W-:-:S05]  /*03f0*/  IADD3 R9, PT, PT, R6, -0x1, RZ ;  /* 0xffffffff06097810 */ /* 0x000fca0007ffe0ff */
[----:B------:R-:W-:-:S04]  /*0400*/  IMAD.WIDE.U32 R8, R9, 0x4, R12 ;  /* 0x0000000409087825 */ /* 0x000fc800078e000c */
[----:B---3--:R-:W-:Y:S01]  /*0410*/  FFMA R32, R19, R17, R16 ;  /* 0x0000001113207223 */ /* 0x008fe20000000010 */
[----:B------:R-:W-:Y:S01]  /*0420*/  IMAD.WIDE.U32 R16, R2, 0x4, R14 ;  /* 0x0000000402107825 */ /* 0x000fe200078e000e */
[----:B------:R-:W2:Y:S03]  /*0430*/  LDG.E R9, desc[UR6][R8.64] ;  /* 0x0000000608097981 */ /* 0x000ea6000c1e1900 */
[C---:B------:R-:W-:Y:S02]  /*0440*/  IMAD.WIDE.U32 R18, R6.reuse, 0x4, R12 ;  /* 0x0000000406127825 */ /* 0x040fe400078e000c */
[----:B------:R-:W3:Y:S04]  /*0450*/  LDG.E R17, desc[UR6][R16.64] ;  /* 0x0000000610117981 */ /* 0x000ee8000c1e1900 */
[----:B------:R1:W3:Y:S01]  /*0460*/  LDG.E R8, desc[UR6][R18.64] ;  /* 0x0000000612087981 */ /* 0x0002e2000c1e1900 */
[----:B----4-:R-:W-:Y:S01]  /*0470*/  FFMA R26, R21, R26, R32 ;  /* 0x0000001a151a7223 */ /* 0x010fe20000000020 */
[----:B------:R-:W-:-:S03]  /*0480*/  IADD3 R29, PT, PT, R6, 0x2, RZ ;  /* 0x00000002061d7810 */ /* 0x000fc60007ffe0ff */
[----:B-----5:R-:W-:Y:S01]  /*0490*/  FFMA R27, R27, R28, R26 ;  /* 0x0000001c1b1b7223 */ /* 0x020fe2000000001a */
[----:B------:R-:W-:Y:S01]  /*04a0*/  IADD3 R33, PT, PT, R6, 0x3, RZ ;  /* 0x0000000306217810 */ /* 0x000fe20007ffe0ff */
[----:B0-----:R-:W-:-:S04]  /*04b0*/  IMAD.WIDE.U32 R22, R29, 0x4, R12 ;  /* 0x000000041d167825 */ /* 0x001fc800078e000c */
[----:B------:R-:W-:Y:S01]  /*04c0*/  FFMA R26, R24, R25, R27 ;  /* 0x00000019181a7223 */ /* 0x000fe2000000001b */
[----:B------:R-:W-:Y:S02]  /*04d0*/  IADD3 R21, PT, PT, R6, 0x1, RZ ;  /* 0x0000000106157810 */ /* 0x000fe40007ffe0ff */
[----:B------:R-:W-:Y:S01]  /*04e0*/  IADD3 R37, PT, PT, R2, 0x2, RZ ;  /* 0x0000000202257810 */ /* 0x000fe20007ffe0ff */
[----:B------:R-:W-:Y:S01]  /*04f0*/  IMAD.WIDE.U32 R32, R33, 0x4, R12 ;  /* 0x0000000421207825 */ /* 0x000fe200078e000c */
[----:B------:R-:W-:Y:S01]  /*0500*/  IADD3 R29, PT, PT, R6, 0x5, RZ ;  /* 0x00000005061d7810 */ /* 0x000fe20007ffe0ff */
[----:B------:R-:W4:Y:S02]  /*0510*/  LDG.E R23, desc[UR6][R22.64] ;  /* 0x0000000616177981 */ /* 0x000f24000c1e1900 */
[----:B------:R-:W-:Y:S01]  /*0520*/  FFMA R20, R11, R20, R26 ;  /* 0x000000140b147223 */ /* 0x000fe2000000001a */
[----:B------:R-:W-:Y:S01]  /*0530*/  IADD3 R27, PT, PT, R2, 0x1, RZ ;  /* 0x00000001021b7810 */ /* 0x000fe20007ffe0ff */
[--C-:B------:R-:W-:Y:S01]  /*0540*/  IMAD.WIDE.U32 R24, R21, 0x4, R12.reuse ;  /* 0x0000000415187825 */ /* 0x100fe200078e000c */
[C---:B-1----:R-:W-:Y:S01]  /*0550*/  IADD3 R19, PT, PT, R6.reuse, 0x4, RZ ;  /* 0x0000000406137810 */ /* 0x042fe20007ffe0ff */
[----:B------:R0:W5:Y:S02]  /*0560*/  LDG.E R21, desc[UR6][R32.64] ;  /* 0x0000000620157981 */ /* 0x000164000c1e1900 */
[----:B------:R-:W-:Y:S01]  /*0570*/  IMAD.WIDE.U32 R28, R29, 0x4, R12 ;  /* 0x000000041d1c7825 */ /* 0x000fe200078e000c */
[----:B------:R-:W-:Y:S01]  /*0580*/  IADD3 R31, PT, PT, R6, 0x6, RZ ;  /* 0x00000006061f7810 */ /* 0x000fe20007ffe0ff */
[----:B------:R-:W4:Y:S02]  /*0590*/  LDG.E R25, desc[UR6][R24.64] ;  /* 0x0000000618197981 */ /* 0x000f24000c1e1900 */
[----:B------:R-:W-:-:S02]  /*05a0*/  IMAD.WIDE.U32 R26, R27, 0x4, R14 ;  /* 0x000000041b1a7825 */ /* 0x000fc400078e000e */
[----:B------:R-:W5:Y:S01]  /*05b0*/  LDG.E R11, desc[UR6][R28.64] ;  /* 0x000000061c0b7981 */ /* 0x000f62000c1e1900 */
[----:B0-----:R-:W-:Y:S01]  /*05c0*/  IADD3 R33, PT, PT, R2, 0x3, RZ ;  /* 0x0000000302217810 */ /* 0x001fe20007ffe0ff */
[--C-:B------:R-:W-:Y:S02]  /*05d0*/  IMAD.WIDE.U32 R18, R19, 0x4, R12.reuse ;  /* 0x0000000413127825 */ /* 0x100fe400078e000c */
[----:B------:R0:W4:Y:S02]  /*05e0*/  LDG.E R26, desc[UR6][R26.64] ;  /* 0x000000061a1a7981 */ /* 0x000124000c1e1900 */
[----:B------:R-:W-:Y:S02]  /*05f0*/  IMAD.WIDE.U32 R30, R31, 0x4, R12 ;  /* 0x000000041f1e7825 */ /* 0x000fe400078e000c */
[----:B------:R-:W5:Y:S02]  /*0600*/  LDG.E R19, desc[UR6][R18.64] ;  /* 0x0000000612137981 */ /* 0x000f64000c1e1900 */
[----:B------:R-:W-:Y:S01]  /*0610*/  IMAD.WIDE.U32 R32, R33, 0x4, R14 ;  /* 0x0000000421207825 */ /* 0x000fe200078e000e */
[----:B0-----:R-:W-:-:S04]  /*0620*/  IADD3 R27, PT, PT, R6, 0x7, RZ ;  /* 0x00000007061b7810 */ /* 0x001fc80007ffe0ff */
[----:B------:R-:W5:Y:S01]  /*0630*/  LDG.E R22, desc[UR6][R32.64] ;  /* 0x0000000620167981 */ /* 0x000f62000c1e1900 */
[----:B--2---:R-:W-:-:S03]  /*0640*/  FFMA R35, R9, R10, R20 ;  /* 0x0000000a09237223 */ /* 0x004fc60000000014 */
[----:B------:R0:W2:Y:S01]  /*0650*/  LDG.E R9, desc[UR6][R30.64] ;  /* 0x000000061e097981 */ /* 0x0000a2000c1e1900 */
[----:B---3--:R-:W-:Y:S01]  /*0660*/  FFMA R8, R8, R17, R35 ;  /* 0x0000001108087223 */ /* 0x008fe20000000023 */
[--C-:B------:R-:W-:Y:S01]  /*0670*/  IMAD.WIDE.U32 R34, R37, 0x4, R14.reuse ;  /* 0x0000000425227825 */ /* 0x100fe200078e000e */
[C---:B------:R-:W-:Y:S02]  /*0680*/  IADD3 R17, PT, PT, R2.reuse, 0x4, RZ ;  /* 0x0000000402117810 */ /* 0x040fe40007ffe0ff */
[----:B------:R-:W-:Y:S02]  /*0690*/  IADD3 R37, PT, PT, R2, 0x5, RZ ;  /* 0x0000000502257810 */ /* 0x000fe40007ffe0ff */
[----:B------:R-:W3:Y:S01]  /*06a0*/  LDG.E R24, desc[UR6][R34.64] ;  /* 0x0000000622187981 */ /* 0x000ee2000c1e1900 */
[----:B------:R-:W-:-:S04]  /*06b0*/  IMAD.WIDE.U32 R28, R17, 0x4, R14 ;  /* 0x00000004111c7825 */ /* 0x000fc800078e000e */
[----:B------:R-:W-:Y:S01]  /*06c0*/  IMAD.WIDE.U32 R16, R37, 0x4, R14 ;  /* 0x0000000425107825 */ /* 0x000fe200078e000e */
[----:B0-----:R-:W-:Y:S01]  /*06d0*/  IADD3 R31, PT, PT, R2, 0x6, RZ ;  /* 0x00000006021f7810 */ /* 0x001fe20007ffe0ff */
[----:B------:R-:W2:Y:S04]  /*06e0*/  LDG.E R20, desc[UR6][R28.64] ;  /* 0x000000061c147981 */ /* 0x000ea8000c1e1900 */
[----:B------:R0:W2:Y:S02]  /*06f0*/  LDG.E R18, desc[UR6][R16.64] ;  /* 0x0000000610127981 */ /* 0x0000a4000c1e1900 */
[----:B0-----:R-:W-:Y:S01]  /*0700*/  IMAD.WIDE.U32 R16, R27, 0x4, R12 ;  /* 0x000000041b107825 */ /* 0x001fe200078e000c */
[----:B------:R-:W-:-:S03]  /*0710*/  IADD3 R27, PT, PT, R6, 0x8, RZ ;  /* 0x00000008061b7810 */ /* 0x000fc60007ffe0ff */
[----:B------:R-:W-:Y:S02]  /*0720*/  IMAD.WIDE.U32 R28, R31, 0x4, R14 ;  /* 0x000000041f1c7825 */ /* 0x000fe400078e000e */
[----:B------:R-:W2:Y:S02]  /*0730*/  LDG.E R16, desc[UR6][R16.64] ;  /* 0x0000000610107981 */ /* 0x000ea4000c1e1900 */
[----:B------:R-:W-:Y:S01]  /*0740*/  IMAD.WIDE.U32 R12, R27, 0x4, R12 ;  /* 0x000000041b0c7825 */ /* 0x000fe200078e000c */
[C---:B------:R-:W-:Y:S01]  /*0750*/  IADD3 R27, PT, PT, R2.reuse, 0x7, RZ ;  /* 0x00000007021b7810 */ /* 0x040fe20007ffe0ff */
[----:B------:R0:W2:Y:S01]  /*0760*/  LDG.E R10, desc[UR6][R28.64] ;  /* 0x000000061c0a7981 */ /* 0x0000a2000c1e1900 */
[----:B------:R-:W-:-:S03]  /*0770*/  IADD3 R31, PT, PT, R2, 0x8, RZ ;  /* 0x00000008021f7810 */ /* 0x000fc60007ffe0ff */
[----:B------:R-:W2:Y:S01]  /*0780*/  LDG.E R12, desc[UR6][R12.64] ;  /* 0x000000060c0c7981 */ /* 0x000ea2000c1e1900 */
[----:B0-----:R-:W-:-:S04]  /*0790*/  IMAD.WIDE.U32 R28, R27, 0x4, R14 ;  /* 0x000000041b1c7825 */ /* 0x001fc800078e000e */
[----:B------:R-:W-:Y:S01]  /*07a0*/  IMAD.WIDE.U32 R14, R31, 0x4, R14 ;  /* 0x000000041f0e7825 */ /* 0x000fe200078e000e */
[----:B------:R-:W2:Y:S05]  /*07b0*/  LDG.E R27, desc[UR6][R28.64] ;  /* 0x000000061c1b7981 */ /* 0x000eaa000c1e1900 */
[----:B------:R-:W2:Y:S01]  /*07c0*/  LDG.E R15, desc[UR6][R14.64] ;  /* 0x000000060e0f7981 */ /* 0x000ea2000c1e1900 */
[----:B----4-:R-:W-:Y:S01]  /*07d0*/  FFMA R8, R25, R26, R8 ;  /* 0x0000001a19087223 */ /* 0x010fe20000000008 */
[----:B------:R-:W-:-:S04]  /*07e0*/  IADD3 R7, PT, PT, R7, 0x10, RZ ;  /* 0x0000001007077810 */ /* 0x000fc80007ffe0ff */
[----:B------:R-:W-:Y:S02]  /*07f0*/  ISETP.NE.AND P1, PT, R7, RZ, PT ;  /* 0x000000ff0700720c */ /* 0x000fe40003f25270 */
[----:B------:R-:W-:Y:S02]  /*0800*/  IADD3 R6, PT, PT, R6, 0x10, RZ ;  /* 0x0000001006067810 */ /* 0x000fe40007ffe0ff */
[----:B------:R-:W-:Y:S01]  /*0810*/  IADD3 R2, PT, PT, R2, 0x10, RZ ;  /* 0x0000001002027810 */ /* 0x000fe20007ffe0ff */
[----:B---3--:R-:W-:-:S04]  /*0820*/  FFMA R8, R23, R24, R8 ;  /* 0x0000001817087223 */ /* 0x008fc80000000008 */
[----:B-----5:R-:W-:-:S04]  /*0830*/  FFMA R8, R21, R22, R8 ;  /* 0x0000001615087223 */ /* 0x020fc80000000008 */
[----:B--2---:R-:W-:-:S04]  /*0840*/  FFMA R8, R19, R20, R8 ;  /* 0x0000001413087223 */ /* 0x004fc80000000008 */
[----:B------:R-:W-:-:S04]  /*0850*/  FFMA R8, R11, R18, R8 ;  /* 0x000000120b087223 */ /* 0x000fc80000000008 */
[----:B------:R-:W-:-:S04]  /*0860*/  FFMA R9, R9, R10, R8 ;  /* 0x0000000a09097223 */ /* 0x000fc80000000008 */
[----:B------:R-:W-:-:S04]  /*0870*/  FFMA R9, R16, R27, R9 ;  /* 0x0000001b10097223 */ /* 0x000fc80000000009 */
[----:B------:R-:W-:Y:S01]  /*0880*/  FFMA R16, R12, R15, R9 ;  /* 0x0000000f0c107223 */ /* 0x000fe20000000009 */
[----:B------:R-:W-:Y:S06]  /*0890*/  @P1 BRA `(.L_x_2) ;  /* 0xfffffff8002c1947 */ /* 0x000fec000383ffff */
.L_x_1:
[----:B------:R-:W-:Y:S05]  /*08a0*/  @!P0 BRA `(.L_x_0) ;  /* 0x0000000400d88947 */ /* 0x000fea0003800000 */
[----:B------:R-:W-:Y:S02]  /*08b0*/  ISETP.GE.U32.AND P0, PT, R4, 0x8, PT ;  /* 0x000000080400780c */ /* 0x000fe40003f06070 */
[----:B------:R-:W-:-:S04]  /*08c0*/  LOP3.LUT R2, R0, 0x7, RZ, 0xc0, !PT ;  /* 0x0000000700027812 */ /* 0x000fc800078ec0ff */
[----:B------:R-:W-:-:S07]  /*08d0*/  ISETP.NE.AND P1, PT, R2, RZ, PT ;  /* 0x000000ff0200720c */ /* 0x000fce0003f25270 */
[----:B------:R-:W-:Y:S06]  /*08e0*/  @!P0 BRA `(.L_x_3) ;  /* 0x0000000000f08947 */ /* 0x000fec0003800000 */
[----:B------:R-:W1:Y:S01]  /*08f0*/  LDC R4, c[0x0][0x3a0] ;  /* 0x0000e800ff047b82 */ /* 0x000e620000000800 */
[----:B0-----:R-:W-:-:S07]  /*0900*/  IMAD R27, R3, R0, R5 ;  /* 0x00000000031b7224 */ /* 0x001fce00078e0205 */
[----:B------:R-:W0:Y:S08]  /*0910*/  LDC.64 R12, c[0x0][0x398] ;  /* 0x0000e600ff0c7b82 */ /* 0x000e300000000a00 */
[----:B------:R-:W2:Y:S01]  /*0920*/  LDC.64 R10, c[0x0][0x380] ;  /* 0x0000e000ff0a7b82 */ /* 0x000ea20000000a00 */
[----:B-1----:R-:W-:Y:S01]  /*0930*/  IMAD R9, R4, UR5, R5 ;  /* 0x0000000504097c24 */ /* 0x002fe2000f8e0205 */
[----:B------:R-:W-:-:S04]  /*0940*/  IADD3 R31, PT, PT, R27, 0x1, RZ ;  /* 0x000000011b1f7810 */ /* 0x000fc80007ffe0ff */
[C---:B------:R-:W-:Y:S02]  /*0950*/  IADD3 R19, PT, PT, R9.reuse, 0x2, RZ ;  /* 0x0000000209137810 */ /* 0x040fe40007ffe0ff */
[C---:B------:R-:W-:Y:S01]  /*0960*/  IADD3 R21, PT, PT, R9.reuse, 0x1, RZ ;  /* 0x0000000109157810 */ /* 0x040fe20007ffe0ff */
[C-C-:B0-----:R-:W-:Y:S01]  /*0970*/  IMAD.WIDE.U32 R6, R9.reuse, 0x4, R12.reuse ;  /* 0x0000000409067825 */ /* 0x141fe200078e000c */
[----:B------:R-:W-:Y:S02]  /*0980*/  IADD3 R35, PT, PT, R9, 0x3, RZ ;  /* 0x0000000309237810 */ /* 0x000fe40007ffe0ff */
[----:B------:R-:W-:Y:S01]  /*0990*/  IADD3 R37, PT, PT, R27, 0x2, RZ ;  /* 0x000000021b257810 */ /* 0x000fe20007ffe0ff */
[----:B------:R-:W-:Y:S01]  /*09a0*/  IMAD.WIDE.U32 R18, R19, 0x4, R12 ;  /* 0x0000000413127825 */ /* 0x000fe200078e000c */
[C---:B------:R-:W-:Y:S01]  /*09b0*/  IADD3 R33, PT, PT, R9.reuse, 0x4, RZ ;  /* 0x0000000409217810 */ /* 0x040fe20007ffe0ff */
[----:B------:R-:W3:Y:S01]  /*09c0*/  LDG.E R7, desc[UR6][R6.64] ;  /* 0x0000000606077981 */ /* 0x000ee2000c1e1900 */
[----:B------:R-:W-:Y:S01]  /*09d0*/  IADD3 R23, PT, PT, R9, 0x5, RZ ;  /* 0x0000000509177810 */ /* 0x000fe20007ffe0ff */
[----:B--2---:R-:W-:Y:S01]  /*09e0*/  IMAD.WIDE.U32 R24, R27, 0x4, R10 ;  /* 0x000000041b187825 */ /* 0x004fe200078e000a */
[----:B------:R-:W-:-:S02]  /*09f0*/  IADD3 R15, PT, PT, R9, 0x6, RZ ;  /* 0x00000006090f7810 */ /* 0x000fc40007ffe0ff */
[----:B------:R-:W-:Y:S01]  /*0a00*/  IADD3 R26, PT, PT, R27, 0x3, RZ ;  /* 0x000000031b1a7810 */ /* 0x000fe20007ffe0ff */
[--C-:B------:R-:W-:Y:S01]  /*0a10*/  IMAD.WIDE.U32 R20, R21, 0x4, R12.reuse ;  /* 0x0000000415147825 */ /* 0x100fe200078e000c */
[----:B------:R-:W3:Y:S01]  /*0a20*/  LDG.E R28, desc[UR6][R24.64] ;  /* 0x00000006181c7981 */ /* 0x000ee2000c1e1900 */
[----:B------:R-:W-:Y:S02]  /*0a30*/  IADD3 R9, PT, PT, R9, 0x7, RZ ;  /* 0x0000000709097810 */ /* 0x000fe40007ffe0ff */
[----:B------:R-:W-:Y:S01]  /*0a40*/  IMAD.WIDE.U32 R34, R35, 0x4, R12 ;  /* 0x0000000423227825 */ /* 0x000fe200078e000c */
[----:B------:R0:W2:Y:S03]  /*0a50*/  LDG.E R6, desc[UR6][R18.64] ;  /* 0x0000000612067981 */ /* 0x0000a6000c1e1900 */
[----:B------:R-:W-:Y:S01]  /*0a60*/  IMAD.WIDE.U32 R30, R31, 0x4, R10 ;  /* 0x000000041f1e7825 */ /* 0x000fe200078e000a */
[----:B------:R-:W4:Y:S03]  /*0a70*/  LDG.E R4, desc[UR6][R20.64] ;  /* 0x0000000614047981 */ /* 0x000f26000c1e1900 */
[----:B------:R-:W-:Y:S01]  /*0a80*/  IMAD.WIDE.U32 R32, R33, 0x4, R12 ;  /* 0x0000000421207825 */ /* 0x000fe200078e000c */
[----:B------:R1:W5:Y:S03]  /*0a90*/  LDG.E R8, desc[UR6][R34.64] ;  /* 0x0000000622087981 */ /* 0x000366000c1e1900 */
[----:B0-----:R-:W-:Y:S01]  /*0aa0*/  IMAD.WIDE.U32 R18, R37, 0x4, R10 ;  /* 0x0000000425127825 */ /* 0x001fe200078e000a */
[----:B------:R0:W4:Y:S03]  /*0ab0*/  LDG.E R29, desc[UR6][R30.64] ;  /* 0x000000061e1d7981 */ /* 0x000126000c1e1900 */
[----:B------:R-:W-:-:S02]  /*0ac0*/  IMAD.WIDE.U32 R22, R23, 0x4, R12 ;  /* 0x0000000417167825 */ /* 0x000fc400078e000c */
[----:B------:R-:W2:Y:S01]  /*0ad0*/  LDG.E R19, desc[UR6][R18.64] ;  /* 0x0000000612137981 */ /* 0x000ea2000c1e1900 */
[----:B-1----:R-:W-:Y:S01]  /*0ae0*/  IADD3 R35, PT, PT, R27, 0x4, RZ ;  /* 0x000000041b237810 */ /* 0x002fe20007ffe0ff */
[----:B------:R-:W-:Y:S02]  /*0af0*/  IMAD.WIDE.U32 R14, R15, 0x4, R12 ;  /* 0x000000040f0e7825 */ /* 0x000fe400078e000c */
[----:B------:R1:W5:Y:S02]  /*0b00*/  LDG.E R17, desc[UR6][R22.64] ;  /* 0x0000000616117981 */ /* 0x000364000c1e1900 */
[----:B------:R-:W-:Y:S01]  /*0b10*/  IMAD.WIDE.U32 R20, R26, 0x4, R10 ;  /* 0x000000041a147825 */ /* 0x000fe200078e000a */
[----:B0-----:R-:W-:Y:S01]  /*0b20*/  IADD3 R31, PT, PT, R27, 0x6, RZ ;  /* 0x000000061b1f7810 */ /* 0x001fe20007ffe0ff */
[----:B------:R-:W5:Y:S02]  /*0b30*/  LDG.E R14, desc[UR6][R14.64] ;  /* 0x000000060e0e7981 */ /* 0x000f64000c1e1900 */
[----:B------:R-:W-:-:S02]  /*0b40*/  IMAD.WIDE.U32 R12, R9, 0x4, R12 ;  /* 0x00000004090c7825 */ /* 0x000fc400078e000c */
[----:B------:R0:W5:Y:S02]  /*0b50*/  LDG.E R9, desc[UR6][R32.64] ;  /* 0x0000000620097981 */ /* 0x000164000c1e1900 */
[----:B-1----:R-:W-:Y:S02]  /*0b60*/  IMAD.WIDE.U32 R22, R35, 0x4, R10 ;  /* 0x0000000423167825 */ /* 0x002fe400078e000a */
[----:B------:R-:W5:Y:S04]  /*0b70*/  LDG.E R21, desc[UR6][R20.64] ;  /* 0x0000000614157981 */ /* 0x000f68000c1e1900 */
[----:B------:R-:W5:Y:S01]  /*0b80*/  LDG.E R22, desc[UR6][R22.64] ;  /* 0x0000000616167981 */ /* 0x000f62000c1e1900 */
[----:B0-----:R-:W-:-:S03]  /*0b90*/  IADD3 R33, PT, PT, R27, 0x5, RZ ;  /* 0x000000051b217810 */ /* 0x001fc60007ffe0ff */
[----:B------:R-:W5:Y:S02]  /*0ba0*/  LDG.E R12, desc[UR6][R12.64] ;  /* 0x000000060c0c7981 */ /* 0x000f64000c1e1900 */
[----:B------:R-:W-:Y:S01]  /*0bb0*/  IMAD.WIDE.U32 R24, R33, 0x4, R10 ;  /* 0x0000000421187825 */ /* 0x000fe200078e000a */
[----:B------:R-:W-:-:S03]  /*0bc0*/  IADD3 R33, PT, PT, R27, 0x7, RZ ;  /* 0x000000071b217810 */ /* 0x000fc60007ffe0ff */
[--C-:B------:R-:W-:Y:S02]  /*0bd0*/  IMAD.WIDE.U32 R26, R31, 0x4, R10.reuse ;  /* 0x000000041f1a7825 */ /* 0x100fe400078e000a */
[----:B------:R-:W5:Y:S02]  /*0be0*/  LDG.E R24, desc[UR6][R24.64] ;  /* 0x0000000618187981 */ /* 0x000f64000c1e1900 */
[----:B------:R-:W-:Y:S02]  /*0bf0*/  IMAD.WIDE.U32 R10, R33, 0x4, R10 ;  /* 0x00000004210a7825 */ /* 0x000fe400078e000a */
[----:B------:R-:W5:Y:S04]  /*0c00*/  LDG.E R27, desc[UR6][R26.64] ;  /* 0x000000061a1b7981 */ /* 0x000f68000c1e1900 */
[----:B------:R-:W5:Y:S01]  /*0c10*/  LDG.E R10, desc[UR6][R10.64] ;  /* 0x000000060a0a7981 */ /* 0x000f62000c1e1900 */
[----:B------:R-:W-:Y:S01]  /*0c20*/  IADD3 R5, PT, PT, R5, 0x8, RZ ;  /* 0x0000000805057810 */ /* 0x000fe20007ffe0ff */
[----:B---3--:R-:W-:-:S04]  /*0c30*/  FFMA R7, R7, R28, R16 ;  /* 0x0000001c07077223 */ /* 0x008fc80000000010 */
[----:B----4-:R-:W-:-:S04]  /*0c40*/  FFMA R7, R4, R29, R7 ;  /* 0x0000001d04077223 */ /* 0x010fc80000000007 */
[----:B--2---:R-:W-:-:S04]  /*0c50*/  FFMA R7, R6, R19, R7 ;  /* 0x0000001306077223 */ /* 0x004fc80000000007 */
[----:B-----5:R-:W-:-:S04]  /*0c60*/  FFMA R8, R8, R21, R7 ;  /* 0x0000001508087223 */ /* 0x020fc80000000007 */
[----:B------:R-:W-:-:S04]  /*0c70*/  FFMA R8, R9, R22, R8 ;  /* 0x0000001609087223 */ /* 0x000fc80000000008 */
[----:B------:R-:W-:-:S04]  /*0c80*/  FFMA R17, R17, R24, R8 ;  /* 0x0000001811117223 */ /* 0x000fc80000000008 */
[----:B------:R-:W-:-:S04]  /*0c90*/  FFMA R17, R14, R27, R17 ;  /* 0x0000001b0e117223 */ /* 0x000fc80000000011 */
[----:B------:R-:W-:-:S07]  /*0ca0*/  FFMA R16, R12, R10, R17 ;  /* 0x0000000a0c107223 */ /* 0x000fce0000000011 */
.L_x_3:
        /* <DEDUP_REMOVED lines=9> */
[C---:B------:R-:W-:Y:S01]  /*0d40*/  IADD3 R13, PT, PT, R25.reuse, 0x1, RZ ;  /* 0x00000001190d7810 */ /* 0x040fe20007ffe0ff */
[----:B-1----:R-:W-:Y:S01]  /*0d50*/  IMAD R9, R2, UR5, R5 ;  /* 0x0000000502097c24 */ /* 0x002fe2000f8e0205 */
[----:B------:R-:W-:-:S04]  /*0d60*/  IADD3 R27, PT, PT, R25, 0x2, RZ ;  /* 0x00000002191b7810 */ /* 0x000fc80007ffe0ff */
[----:B------:R-:W-:Y:S01]  /*0d70*/  IADD3 R23, PT, PT, R9, 0x1, RZ ;  /* 0x0000000109177810 */ /* 0x000fe20007ffe0ff */
[----:B0-----:R-:W-:Y:S01]  /*0d80*/  IMAD.WIDE.U32 R18, R25, 0x4, R6 ;  /* 0x0000000419127825 */ /* 0x001fe200078e0006 */
[----:B------:R-:W-:-:S03]  /*0d90*/  IADD3 R15, PT, PT, R9, 0x2, RZ ;  /* 0x00000002090f7810 */ /* 0x000fc60007ffe0ff */
[----:B------:R-:W-:-:S04]  /*0da0*/  IMAD.WIDE.U32 R12, R13, 0x4, R6 ;  /* 0x000000040d0c7825 */ /* 0x000fc800078e0006 */
[C-C-:B--2---:R-:W-:Y:S01]  /*0db0*/  IMAD.WIDE.U32 R20, R9.reuse, 0x4, R10.reuse ;  /* 0x0000000409147825 */ /* 0x144fe200078e000a */
[----:B------:R-:W2:Y:S01]  /*0dc0*/  LDG.E R18, desc[UR6][R18.64] ;  /* 0x0000000612127981 */ /* 0x000ea2000c1e1900 */
[----:B------:R-:W-:Y:S02]  /*0dd0*/  IADD3 R29, PT, PT, R9, 0x3, RZ ;  /* 0x00000003091d7810 */ /* 0x000fe40007ffe0ff */
[--C-:B------:R-:W-:Y:S01]  /*0de0*/  IMAD.WIDE.U32 R22, R23, 0x4, R10.reuse ;  /* 0x0000000417167825 */ /* 0x100fe200078e000a */
[----:B------:R-:W2:Y:S01]  /*0df0*/  LDG.E R17, desc[UR6][R20.64] ;  /* 0x0000000614117981 */ /* 0x000ea2000c1e1900 */
[----:B------:R-:W-:Y:S02]  /*0e00*/  IADD3 R25, PT, PT, R25, 0x3, RZ ;  /* 0x0000000319197810 */ /* 0x000fe40007ffe0ff */
[----:B------:R-:W-:Y:S01]  /*0e10*/  IMAD.WIDE.U32 R14, R15, 0x4, R10 ;  /* 0x000000040f0e7825 */ /* 0x000fe200078e000a */
[----:B------:R-:W3:Y:S03]  /*0e20*/  LDG.E R2, desc[UR6][R22.64] ;  /* 0x0000000616027981 */ /* 0x000ee6000c1e1900 */
[----:B------:R-:W-:Y:S01]  /*0e30*/  IMAD.WIDE.U32 R8, R27, 0x4, R6 ;  /* 0x000000041b087825 */ /* 0x000fe200078e0006 */
[----:B------:R-:W3:Y:S03]  /*0e40*/  LDG.E R12, desc[UR6][R12.64] ;  /* 0x000000060c0c7981 */ /* 0x000ee6000c1e1900 */
[----:B------:R-:W-:Y:S01]  /*0e50*/  IMAD.WIDE.U32 R10, R29, 0x4, R10 ;  /* 0x000000041d0a7825 */ /* 0x000fe200078e000a */
[----:B------:R-:W4:Y:S03]  /*0e60*/  LDG.E R15, desc[UR6][R14.64] ;  /* 0x000000060e0f7981 */ /* 0x000f26000c1e1900 */
[----:B------:R-:W-:Y:S01]  /*0e70*/  IMAD.WIDE.U32 R6, R25, 0x4, R6 ;  /* 0x0000000419067825 */ /* 0x000fe200078e0006 */
[----:B------:R-:W4:Y:S04]  /*0e80*/  LDG.E R8, desc[UR6][R8.64] ;  /* 0x0000000608087981 */ /* 0x000f28000c1e1900 */
[----:B------:R-:W5:Y:S04]  /*0e90*/  LDG.E R11, desc[UR6][R10.64] ;  /* 0x000000060a0b7981 */ /* 0x000f68000c1e1900 */
[----:B------:R-:W5:Y:S01]  /*0ea0*/  LDG.E R6, desc[UR6][R6.64] ;  /* 0x0000000606067981 */ /* 0x000f62000c1e1900 */
[----:B------:R-:W-:Y:S01]  /*0eb0*/  IADD3 R5, PT, PT, R5, 0x4, RZ ;  /* 0x0000000405057810 */ /* 0x000fe20007ffe0ff */
[----:B--2---:R-:W-:-:S04]  /*0ec0*/  FFMA R17, R17, R18, R16 ;  /* 0x0000001211117223 */ /* 0x004fc80000000010 */
[----:B---3--:R-:W-:-:S04]  /*0ed0*/  FFMA R2, R2, R12, R17 ;  /* 0x0000000c02027223 */ /* 0x008fc80000000011 */
[----:B----4-:R-:W-:-:S04]  /*0ee0*/  FFMA R2, R15, R8, R2 ;  /* 0x000000080f027223 */ /* 0x010fc80000000002 */
[----:B-----5:R-:W-:-:S07]  /*0ef0*/  FFMA R16, R11, R6, R2 ;  /* 0x000000060b107223 */ /* 0x020fce0000000002 */
.L_x_4:
[----:B------:R-:W-:Y:S05]  /*0f00*/  @!P1 BRA `(.L_x_0) ;  /* 0x0000000000409947 */ /* 0x000fea0003800000 */
[----:B------:R-:W1:Y:S01]  /*0f10*/  LDC R2, c[0x0][0x3a0] ;  /* 0x0000e800ff027b82 */ /* 0x000e620000000800 */
[----:B0-----:R-:W-:Y:S01]  /*0f20*/  IMAD R11, R3, R0, R5 ;  /* 0x00000000030b7224 */ /* 0x001fe200078e0205 */
[----:B------:R-:W-:-:S06]  /*0f30*/  IADD3 R0, PT, PT, -R4, RZ, RZ ;  /* 0x000000ff04007210 */ /* 0x000fcc0007ffe1ff */
[----:B------:R-:W0:Y:S08]  /*0f40*/  LDC.64 R8, c[0x0][0x398] ;  /* 0x0000e600ff087b82 */ /* 0x000e300000000a00 */
[----:B------:R-:W2:Y:S01]  /*0f50*/  LDC.64 R6, c[0x0][0x380] ;  /* 0x0000e000ff067b82 */ /* 0x000ea20000000a00 */
[----:B-1----:R-:W-:-:S07]  /*0f60*/  IMAD R13, R2, UR5, R5 ;  /* 0x00000005020d7c24 */ /* 0x002fce000f8e0205 */
.L_x_5:
[----:B0-----:R-:W-:-:S04]  /*0f70*/  IMAD.WIDE.U32 R2, R13, 0x4, R8 ;  /* 0x000000040d027825 */ /* 0x001fc800078e0008 */
[C---:B--2---:R-:W-:Y:S02]  /*0f80*/  IMAD.WIDE.U32 R4, R11.reuse, 0x4, R6 ;  /* 0x000000040b047825 */ /* 0x044fe400078e0006 */
[----:B------:R-:W2:Y:S04]  /*0f90*/  LDG.E R3, desc[UR6][R2.64] ;  /* 0x0000000602037981 */ /* 0x000ea8000c1e1900 */
[----:B------:R-:W2:Y:S01]  /*0fa0*/  LDG.E R4, desc[UR6][R4.64] ;  /* 0x0000000604047981 */ /* 0x000ea2000c1e1900 */
[----:B------:R-:W-:Y:S02]  /*0fb0*/  IADD3 R0, PT, PT, R0, 0x1, RZ ;  /* 0x0000000100007810 */ /* 0x000fe40007ffe0ff */
[----:B------:R-:W-:Y:S02]  /*0fc0*/  IADD3 R11, PT, PT, R11, 0x1, RZ ;  /* 0x000000010b0b7810 */ /* 0x000fe40007ffe0ff */
[----:B------:R-:W-:-:S02]  /*0fd0*/  ISETP.NE.AND P0, PT, R0, RZ, PT ;  /* 0x000000ff0000720c */ /* 0x000fc40003f05270 */
[----:B------:R-:W-:Y:S01]  /*0fe0*/  IADD3 R13, PT, PT, R13, 0x1, RZ ;  /* 0x000000010d0d7810 */ /* 0x000fe20007ffe0ff */
[----:B--2---:R-:W-:-:S10]  /*0ff0*/  FFMA R16, R3, R4, R16 ;  /* 0x0000000403107223 */ /* 0x004fd40000000010 */
[----:B------:R-:W-:Y:S05]  /*1000*/  @P0 BRA `(.L_x_5) ;  /* 0xfffffffc00d80947 */ /* 0x000fea000383ffff */
.L_x_0:
[----:B------:R-:W2:Y:S01]  /*1010*/  S2R R7, SR_TID.X ;  /* 0x0000000000077919 */ /* 0x000ea20000002100 */
[----:B------:R-:W2:Y:S08]  /*1020*/  S2UR UR4, SR_CTAID.X ;  /* 0x00000000000479c3 */ /* 0x000eb00000002500 */
[----:B------:R-:W2:Y:S08]  /*1030*/  LDC R0, c[0x0][0x3a0] ;  /* 0x0000e800ff007b82 */ /* 0x000eb00000000800 */
[----:B0-----:R-:W0:Y:S08]  /*1040*/  LDC.64 R2, c[0x0][0x388] ;  /* 0x0000e200ff027b82 */ /* 0x001e300000000a00 */
[----:B------:R-:W3:Y:S01]  /*1050*/  LDC.64 R4, c[0x0][0x390] ;  /* 0x0000e400ff047b82 */ /* 0x000ee20000000a00 */
[----:B--2---:R-:W-:-:S04]  /*1060*/  IMAD R7, R0, UR4, R7 ;  /* 0x0000000400077c24 */ /* 0x004fc8000f8e0207 */
[----:B0-----:R-:W-:-:S06]  /*1070*/  IMAD.WIDE.U32 R2, R7, 0x4, R2 ;  /* 0x0000000407027825 */ /* 0x001fcc00078e0002 */
[----:B------:R-:W2:Y:S01]  /*1080*/  LDG.E R2, desc[UR6][R2.64] ;  /* 0x0000000602027981 */ /* 0x000ea2000c1e1900 */
[----:B---3--:R-:W-:-:S05]  /*1090*/  IMAD.WIDE.U32 R4, R7, 0x4, R4 ;  /* 0x0000000407047825 */ /* 0x008fca00078e0004 */
[----:B------:R-:W3:Y:S01]  /*10a0*/  LDG.E R0, desc[UR6][R4.64] ;  /* 0x0000000604007981 */ /* 0x000ee2000c1e1900 */
[----:B--2---:R-:W-:-:S05]  /*10b0*/  FSET.BF.GT.AND R7, R2, RZ, PT ;  /* 0x000000ff0207720a */ /* 0x004fca0003804000 */
[----:B---3--:R-:W-:-:S05]  /*10c0*/  FFMA R7, R7, R16, R0 ;  /* 0x0000001007077223 */ /* 0x008fca0000000000 */
[----:B------:R-:W-:Y:S01]  /*10d0*/  STG.E desc[UR6][R4.64], R7 ;  /* 0x0000000704007986 */ /* 0x000fe2000c101906 */
[----:B-1----:R-:W-:Y:S05]  /*10e0*/  EXIT ;  /* 0x000000000000794d */ /* 0x002fea0003800000 */
.L_x_6:
[----:B------:R-:W-:-:S00]  /*10f0*/  BRA `(.L_x_6) ;  /* 0xfffffffc00fc7947 */ /* 0x000fc0000383ffff */
[----:B------:R-:W-:-:S00]  /*1100*/  NOP ;  /* 0x0000000000007918 */ /* 0x000fc00000000000 */
[----:B------:R-:W-:-:S00]  /*1110*/  NOP ;  /* 0x0000000000007918 */ /* 0x000fc00000000000 */
[----:B------:R-:W-:-:S00]  /*1120*/  NOP ;  /* 0x0000000000007918 */ /* 0x000fc00000000000 */
[----:B------:R-:W-:-:S00]  /*1130*/  NOP ;  /* 0x0000000000007918 */ /* 0x000fc00000000000 */
[----:B------:R-:W-:-:S00]  /*1140*/  NOP ;  /* 0x0000000000007918 */ /* 0x000fc00000000000 */
[----:B------:R-:W-:-:S00]  /*1150*/  NOP ;  /* 0x0000000000007918 */ /* 0x000fc00000000000 */
[----:B------:R-:W-:-:S00]  /*1160*/  NOP ;  /* 0x0000000000007918 */ /* 0x000fc00000000000 */
[----:B------:R-:W-:-:S00]  /*1170*/  NOP ;  /* 0x0000000000007918 */ /* 0x000fc00000000000 */
.L_x_85:


//--------------------- .text._Z18BackwardActivationIXadL_Z9ReLUDerivfEEEvPfS0_ii --------------------------
	.section	.text._Z18BackwardActivationIXadL_Z9ReLUDerivfEEEvPfS0_ii,"ax",@progbits
	.align	128
        .global         _Z18BackwardActivationIXadL_Z9ReLUDerivfEEEvPfS0_ii
        .type           _Z18BackwardActivationIXadL_Z9ReLUDerivfEEEvPfS0_ii,@function
        .size           _Z18BackwardActivationIXadL_Z9ReLUDerivfEEEvPfS0_ii,(.L_x_86 - _Z18BackwardActivationIXadL_Z9ReLUDerivfEEEvPfS0_ii)
        .other          _Z18BackwardActivationIXadL_Z9ReLUDerivfEEEvPfS0_ii,@"STO_CUDA_ENTRY STV_DEFAULT"
_Z18BackwardActivationIXadL_Z9ReLUDerivfEEEvPfS0_ii:
.text._Z18BackwardActivationIXadL_Z9ReLUDerivfEEEvPfS0_ii:
[----:B------:R-:W-:Y:S01]  /*0000*/  LDC R1, c[0x0][0x37c] ;  /* 0x0000df00ff017b82 */ /* 0x000fe20000000800 */
[----:B------:R-:W0:Y:S07]  /*0010*/  S2R R7, SR_TID.X ;  /* 0x0000000000077919 */ /* 0x000e2e0000002100 */
[----:B------:R-:W1:Y:S01]  /*0020*/  S2UR UR8, SR_CTAID.Y ;  /* 0x00000000000879c3 */ /* 0x000e620000002600 */
[----:B------:R-:W0:Y:S01]  /*0030*/  LDCU UR6, c[0x0][0x364] ;  /* 0x00006c80ff0677ac */ /* 0x000e220008000800 */
[----:B------:R-:W0:Y:S01]  /*0040*/  S2R R0, SR_TID.Y ;  /* 0x0000000000007919 */ /* 0x000e220000002200 */
[----:B------:R-:W2:Y:S05]  /*0050*/  LDCU.64 UR4, c[0x0][0x358] ;  /* 0x00006b00ff0477ac */ /* 0x000eaa0008000a00 */
[----:B------:R-:W1:Y:S08]  /*0060*/  LDC.64 R8, c[0x0][0x390] ;  /* 0x0000e400ff087b82 */ /* 0x000e700000000a00 */
[----:B------:R-:W3:Y:S08]  /*0070*/  S2UR UR7, SR_CTAID.X ;  /* 0x00000000000779c3 */ /* 0x000ef00000002500 */
[----:B------:R-:W4:Y:S08]  /*0080*/  LDC.64 R2, c[0x0][0x380] ;  /* 0x0000e000ff027b82 */ /* 0x000f300000000a00 */
[----:B------:R-:W5:Y:S01]  /*0090*/  LDC.64 R4, c[0x0][0x388] ;  /* 0x0000e200ff047b82 */ /* 0x000f620000000a00 */
[----:B0-----:R-:W-:-:S04]  /*00a0*/  IMAD R7, R7, UR6, R0 ;  /* 0x0000000607077c24 */ /* 0x001fc8000f8e0200 */
[----:B-1----:R-:W-:-:S04]  /*00b0*/  IMAD R0, R8, UR8, R7 ;  /* 0x0000000808007c24 */ /* 0x002fc8000f8e0207 */
[----:B---3--:R-:W-:-:S04]  /*00c0*/  IMAD R7, R9, UR7, R0 ;  /* 0x0000000709077c24 */ /* 0x008fc8000f8e0200 */
[----:B----4-:R-:W-:-:S06]  /*00d0*/  IMAD.WIDE R2, R7, 0x4, R2 ;  /* 0x0000000407027825 */ /* 0x010fcc00078e0202 */
[----:B--2---:R-:W2:Y:S01]  /*00e0*/  LDG.E R2, desc[UR4][R2.64] ;  /* 0x0000000402027981 */ /* 0x004ea2000c1e1900 */
[----:B-----5:R-:W-:-:S05]  /*00f0*/  IMAD.WIDE R4, R7, 0x4, R4 ;  /* 0x0000000407047825 */ /* 0x020fca00078e0204 */
[----:B------:R-:W3:Y:S01]  /*0100*/  LDG.E R7, desc[UR4][R4.64] ;  /* 0x0000000404077981 */ /* 0x000ee2000c1e1900 */
[----:B--2---:R-:W-:-:S05]  /*0110*/  FSET.BF.GT.AND R0, R2, RZ, PT ;  /* 0x000000ff0200720a */ /* 0x004fca0003804000 */
[----:B---3--:R-:W-:-:S05]  /*0120*/  FMUL R7, R0, R7 ;  /* 0x0000000700077220 */ /* 0x008fca0000400000 */
[----:B------:R-:W-:Y:S01]  /*0130*/  STG.E desc[UR4][R4.64], R7 ;  /* 0x0000000704007986 */ /* 0x000fe2000c101904 */
[----:B------:R-:W-:Y:S05]  /*0140*/  EXIT ;  /* 0x000000000000794d */ /* 0x000fea0003800000 */
.L_x_7:
        /* <DEDUP_REMOVED lines=11> */
.L_x_86:


//--------------------- .text._Z19FullyConnectForwardIXadL_Z4ReLUfEEEvPfS0_S0_S0_iii --------------------------
	.section	.text._Z19FullyConnectForwardIXadL_Z4ReLUfEEEvPfS0_S0_S0_iii,"ax",@progbits
	.align	128
        .global         _Z19FullyConnectForwardIXadL_Z4ReLUfEEEvPfS0_S0_S0_iii
        .type           _Z19FullyConnectForwardIXadL_Z4ReLUfEEEvPfS0_S0_S0_iii,@function
        .size           _Z19FullyConnectForwardIXadL_Z4ReLUfEEEvPfS0_S0_S0_iii,(.L_x_87 - _Z19FullyConnectForwardIXadL_Z4ReLUfEEEvPfS0_S0_S0_iii)
        .other          _Z19FullyConnectForwardIXadL_Z4ReLUfEEEvPfS0_S0_S0_iii,@"STO_CUDA_ENTRY STV_DEFAULT"
_Z19FullyConnectForwardIXadL_Z4ReLUfEEEvPfS0_S0_S0_iii:
.text._Z19FullyConnectForwardIXadL_Z4ReLUfEEEvPfS0_S0_S0_iii:
[----:B------:R-:W-:Y:S08]  /*0000*/  LDC R1, c[0x0][0x37c] ;  /* 0x0000df00ff017b82 */ /* 0x000ff00000000800 */
[----:B------:R-:W0:Y:S01]  /*0010*/  LDC R0, c[0x0][0x3a4] ;  /* 0x0000e900ff007b82 */ /* 0x000e220000000800 */
[----:B------:R-:W1:Y:S01]  /*0020*/  LDCU.64 UR4, c[0x0][0x358] ;  /* 0x00006b00ff0477ac */ /* 0x000e620008000a00 */
[----:B------:R-:W-:Y:S01]  /*0030*/  HFMA2 R25, -RZ, RZ, 0, 0 ;  /* 0x00000000ff197431 */ /* 0x000fe200000001ff */
[----:B0-----:R-:W-:-:S13]  /*0040*/  ISETP.GE.AND P0, PT, R0, 0x1, PT ;  /* 0x000000010000780c */ /* 0x001fda0003f06270 */
[----:B-1----:R-:W-:Y:S05]  /*0050*/  @!P0 BRA `(.L_x_8) ;  /* 0x0000000800608947 */ /* 0x002fea0003800000 */
[----:B------:R-:W0:Y:S01]  /*0060*/  S2R R3, SR_CTAID.X ;  /* 0x0000000000037919 */ /* 0x000e220000002500 */
[----:B------:R-:W1:Y:S01]  /*0070*/  LDC R7, c[0x0][0x360] ;  /* 0x0000d800ff077b82 */ /* 0x000e620000000800 */
[C---:B------:R-:W-:Y:S01]  /*0080*/  ISETP.GE.U32.AND P1, PT, R0.reuse, 0x8, PT ;  /* 0x000000080000780c */ /* 0x040fe20003f26070 */
[----:B------:R-:W2:Y:S01]  /*0090*/  S2R R4, SR_TID.X ;  /* 0x0000000000047919 */ /* 0x000ea20000002100 */
[----:B------:R-:W-:Y:S02]  /*00a0*/  LOP3.LUT R5, R0, 0x7, RZ, 0xc0, !PT ;  /* 0x0000000700057812 */ /* 0x000fe400078ec0ff */
[----:B------:R-:W-:Y:S02]  /*00b0*/  MOV R25, RZ ;  /* 0x000000ff00197202 */ /* 0x000fe40000000f00 */
[----:B------:R-:W-:Y:S02]  /*00c0*/  ISETP.NE.AND P0, PT, R5, RZ, PT ;  /* 0x000000ff0500720c */ /* 0x000fe40003f05270 */
[----:B------:R-:W-:-:S05]  /*00d0*/  MOV R6, RZ ;  /* 0x000000ff00067202 */ /* 0x000fca0000000f00 */
[----:B------:R-:W-:Y:S06]  /*00e0*/  @!P1 BRA `(.L_x_9) ;  /* 0x0000000400289947 */ /* 0x000fec0003800000 */
[----:B------:R-:W0:Y:S01]  /*00f0*/  LDC R16, c[0x0][0x3a0] ;  /* 0x0000e800ff107b82 */ /* 0x000e220000000800 */
[----:B------:R-:W-:Y:S01]  /*0100*/  LOP3.LUT R6, R0, 0x7ffffff8, RZ, 0xc0, !PT ;  /* 0x7ffffff800067812 */ /* 0x000fe200078ec0ff */
[C-C-:B-12---:R-:W-:Y:S01]  /*0110*/  IMAD R10, R7.reuse, 0x3, R4.reuse ;  /* 0x00000003070a7824 */ /* 0x146fe200078e0204 */
[----:B------:R-:W-:Y:S01]  /*0120*/  IADD3 R2, PT, PT, R4, R7, RZ ;  /* 0x0000000704027210 */ /* 0x000fe20007ffe0ff */
[C-C-:B------:R-:W-:Y:S01]  /*0130*/  IMAD R14, R7.reuse, 0x5, R4.reuse ;  /* 0x00000005070e7824 */ /* 0x140fe200078e0204 */
[CC--:B------:R-:W-:Y:S01]  /*0140*/  LEA R8, R7.reuse, R4.reuse, 0x1 ;  /* 0x0000000407087211 */ /* 0x0c0fe200078e08ff */
[C-C-:B------:R-:W-:Y:S01]  /*0150*/  IMAD R9, R7.reuse, 0x6, R4.reuse ;  /* 0x0000000607097824 */ /* 0x140fe200078e0204 */
[CC--:B------:R-:W-:Y:S01]  /*0160*/  LEA R12, R7.reuse, R4.reuse, 0x2 ;  /* 0x00000004070c7211 */ /* 0x0c0fe200078e10ff */
[----:B------:R-:W-:Y:S01]  /*0170*/  IMAD R11, R7, 0x7, R4 ;  /* 0x00000007070b7824 */ /* 0x000fe200078e0204 */
[----:B------:R-:W-:Y:S02]  /*0180*/  MOV R25, RZ ;  /* 0x000000ff00197202 */ /* 0x000fe40000000f00 */
[----:B------:R-:W-:-:S02]  /*0190*/  MOV R13, R4 ;  /* 0x00000004000d7202 */ /* 0x000fc40000000f00 */
[----:B------:R-:W-:Y:S01]  /*01a0*/  IADD3 R24, PT, PT, -R6, RZ, RZ ;  /* 0x000000ff06187210 */ /* 0x000fe20007ffe1ff */
[----:B0-----:R-:W-:-:S07]  /*01b0*/  IMAD R15, R3, R16, 0x3 ;  /* 0x00000003030f7424 */ /* 0x001fce00078e0210 */
.L_x_10:
[----:B------:R-:W0:Y:S01]  /*01c0*/  LDC.64 R20, c[0x0][0x390] ;  /* 0x0000e400ff147b82 */ /* 0x000e220000000a00 */
[----:B------:R-:W-:-:S07]  /*01d0*/  IADD3 R23, PT, PT, R15, -0x3, RZ ;  /* 0xfffffffd0f177810 */ /* 0x000fce0007ffe0ff */
[----:B------:R-:W1:Y:S01]  /*01e0*/  LDC.64 R16, c[0x0][0x380] ;  /* 0x0000e000ff107b82 */ /* 0x000e620000000a00 */
[----:B0-----:R-:W-:-:S06]  /*01f0*/  IMAD.WIDE.U32 R22, R23, 0x4, R20 ;  /* 0x0000000417167825 */ /* 0x001fcc00078e0014 */
[----:B------:R-:W2:Y:S01]  /*0200*/  LDG.E R22, desc[UR4][R22.64] ;  /* 0x0000000416167981 */ /* 0x000ea2000c1e1900 */
[----:B-1----:R-:W-:-:S06]  /*0210*/  IMAD.WIDE.U32 R18, R13, 0x4, R16 ;  /* 0x000000040d127825 */ /* 0x002fcc00078e0010 */
[----:B------:R-:W2:Y:S01]  /*0220*/  LDG.E R18, desc[UR4][R18.64] ;  /* 0x0000000412127981 */ /* 0x000ea2000c1e1900 */
[----:B------:R-:W-:Y:S01]  /*0230*/  IADD3 R27, PT, PT, R15, -0x2, RZ ;  /* 0xfffffffe0f1b7810 */ /* 0x000fe20007ffe0ff */
[----:B------:R-:W-:-:S06]  /*0240*/  IMAD.WIDE.U32 R28, R2, 0x4, R16 ;  /* 0x00000004021c7825 */ /* 0x000fcc00078e0010 */
[----:B------:R-:W3:Y:S01]  /*0250*/  LDG.E R28, desc[UR4][R28.64] ;  /* 0x000000041c1c7981 */ /* 0x000ee2000c1e1900 */
[----:B--2---:R-:W-:Y:S01]  /*0260*/  FFMA R25, R22, R18, R25 ;  /* 0x0000001216197223 */ /* 0x004fe20000000019 */
[----:B------:R-:W-:Y:S01]  /*0270*/  IMAD.WIDE.U32 R22, R27, 0x4, R20 ;  /* 0x000000041b167825 */ /* 0x000fe200078e0014 */
[----:B------:R-:W-:-:S05]  /*0280*/  IADD3 R27, PT, PT, R15, -0x1, RZ ;  /* 0xffffffff0f1b7810 */ /* 0x000fca0007ffe0ff */
[----:B------:R-:W-:Y:S01]  /*0290*/  IMAD.WIDE.U32 R26, R27, 0x4, R20 ;  /* 0x000000041b1a7825 */ /* 0x000fe200078e0014 */
[----:B------:R-:W3:Y:S04]  /*02a0*/  LDG.E R22, desc[UR4][R22.64] ;  /* 0x0000000416167981 */ /* 0x000ee8000c1e1900 */
[----:B------:R0:W2:Y:S02]  /*02b0*/  LDG.E R18, desc[UR4][R26.64] ;  /* 0x000000041a127981 */ /* 0x0000a4000c1e1900 */
[----:B0-----:R-:W-:-:S05]  /*02c0*/  IMAD.WIDE.U32 R26, R8, 0x4, R16 ;  /* 0x00000004081a7825 */ /* 0x001fca00078e0010 */
[----:B------:R-:W2:Y:S01]  /*02d0*/  LDG.E R19, desc[UR4][R26.64] ;  /* 0x000000041a137981 */ /* 0x000ea2000c1e1900 */
[----:B------:R-:W-:Y:S01]  /*02e0*/  IADD3 R23, PT, PT, R15, 0x1, RZ ;  /* 0x000000010f177810 */ /* 0x000fe20007ffe0ff */
[----:B---3--:R-:W-:-:S04]  /*02f0*/  FFMA R25, R22, R28, R25 ;  /* 0x0000001c16197223 */ /* 0x008fc80000000019 */
[----:B--2---:R-:W-:Y:S01]  /*0300*/  FFMA R25, R18, R19, R25 ;  /* 0x0000001312197223 */ /* 0x004fe20000000019 */
[----:B------:R-:W-:-:S05]  /*0310*/  IMAD.WIDE.U32 R18, R15, 0x4, R20 ;  /* 0x000000040f127825 */ /* 0x000fca00078e0014 */
[----:B------:R0:W2:Y:S02]  /*0320*/  LDG.E R28, desc[UR4][R18.64] ;  /* 0x00000004121c7981 */ /* 0x0000a4000c1e1900 */
[----:B0-----:R-:W-:-:S04]  /*0330*/  IMAD.WIDE.U32 R18, R23, 0x4, R20 ;  /* 0x0000000417127825 */ /* 0x001fc800078e0014 */
[--C-:B------:R-:W-:Y:S02]  /*0340*/  IMAD.WIDE.U32 R22, R10, 0x4, R16.reuse ;  /* 0x000000040a167825 */ /* 0x100fe400078e0010 */
[----:B------:R-:W3:Y:S04]  /*0350*/  LDG.E R18, desc[UR4][R18.64] ;  /* 0x0000000412127981 */ /* 0x000ee8000c1e1900 */
[----:B------:R0:W2:Y:S02]  /*0360*/  LDG.E R29, desc[UR4][R22.64] ;  /* 0x00000004161d7981 */ /* 0x0000a4000c1e1900 */
[----:B0-----:R-:W-:-:S05]  /*0370*/  IMAD.WIDE.U32 R22, R12, 0x4, R16 ;  /* 0x000000040c167825 */ /* 0x001fca00078e0010 */
[----:B------:R0:W3:Y:S01]  /*0380*/  LDG.E R26, desc[UR4][R22.64] ;  /* 0x00000004161a7981 */ /* 0x0000e2000c1e1900 */
[C---:B------:R-:W-:Y:S02]  /*0390*/  IADD3 R27, PT, PT, R15.reuse, 0x3, RZ ;  /* 0x000000030f1b7810 */ /* 0x040fe40007ffe0ff */
[C---:B0-----:R-:W-:Y:S01]  /*03a0*/  IADD3 R23, PT, PT, R15.reuse, 0x4, RZ ;  /* 0x000000040f177810 */ /* 0x041fe20007ffe0ff */
[----:B--2---:R-:W-:Y:S01]  /*03b0*/  FFMA R25, R28, R29, R25 ;  /* 0x0000001d1c197223 */ /* 0x004fe20000000019 */
[----:B------:R-:W-:-:S05]  /*03c0*/  IADD3 R29, PT, PT, R15, 0x2, RZ ;  /* 0x000000020f1d7810 */ /* 0x000fca0007ffe0ff */
[----:B------:R-:W-:-:S06]  /*03d0*/  IMAD.WIDE.U32 R28, R29, 0x4, R20 ;  /* 0x000000041d1c7825 */ /* 0x000fcc00078e0014 */
[----:B------:R-:W2:Y:S01]  /*03e0*/  LDG.E R28, desc[UR4][R28.64] ;  /* 0x000000041c1c7981 */ /* 0x000ea2000c1e1900 */
[----:B---3--:R-:W-:Y:S01]  /*03f0*/  FFMA R25, R18, R26, R25 ;  /* 0x0000001a12197223 */ /* 0x008fe20000000019 */
[----:B------:R-:W-:-:S04]  /*0400*/  IMAD.WIDE.U32 R18, R14, 0x4, R16 ;  /* 0x000000040e127825 */ /* 0x000fc800078e0010 */
[--C-:B------:R-:W-:Y:S02]  /*0410*/  IMAD.WIDE.U32 R26, R27, 0x4, R20.reuse ;  /* 0x000000041b1a7825 */ /* 0x100fe400078e0014 */
[----:B------:R-:W2:Y:S02]  /*0420*/  LDG.E R18, desc[UR4][R18.64] ;  /* 0x0000000412127981 */ /* 0x000ea4000c1e1900 */
[----:B------:R-:W-:Y:S02]  /*0430*/  IMAD.WIDE.U32 R20, R23, 0x4, R20 ;  /* 0x0000000417147825 */ /* 0x000fe400078e0014 */
[----:B------:R-:W3:Y:S02]  /*0440*/  LDG.E R26, desc[UR4][R26.64] ;  /* 0x000000041a1a7981 */ /* 0x000ee4000c1e1900 */
[--C-:B------:R-:W-:Y:S02]  /*0450*/  IMAD.WIDE.U32 R22, R9, 0x4, R16.reuse ;  /* 0x0000000409167825 */ /* 0x100fe400078e0010 */
[----:B------:R-:W4:Y:S02]  /*0460*/  LDG.E R20, desc[UR4][R20.64] ;  /* 0x0000000414147981 */ /* 0x000f24000c1e1900 */
[----:B------:R-:W-:-:S02]  /*0470*/  IMAD.WIDE.U32 R16, R11, 0x4, R16 ;  /* 0x000000040b107825 */ /* 0x000fc400078e0010 */
[----:B------:R-:W3:Y:S04]  /*0480*/  LDG.E R23, desc[UR4][R22.64] ;  /* 0x0000000416177981 */ /* 0x000ee8000c1e1900 */
[----:B------:R-:W4:Y:S01]  /*0490*/  LDG.E R16, desc[UR4][R16.64] ;  /* 0x0000000410107981 */ /* 0x000f22000c1e1900 */
[----:B------:R-:W-:-:S04]  /*04a0*/  IADD3 R24, PT, PT, R24, 0x8, RZ ;  /* 0x0000000818187810 */ /* 0x000fc80007ffe0ff */
[----:B------:R-:W-:Y:S02]  /*04b0*/  ISETP.NE.AND P1, PT, R24, RZ, PT ;  /* 0x000000ff1800720c */ /* 0x000fe40003f25270 */
[----:B------:R-:W-:Y:S02]  /*04c0*/  IADD3 R15, PT, PT, R15, 0x8, RZ ;  /* 0x000000080f0f7810 */ /* 0x000fe40007ffe0ff */
[C---:B------:R-:W-:Y:S02]  /*04d0*/  LEA R2, R7.reuse, R2, 0x3 ;  /* 0x0000000207027211 */ /* 0x040fe400078e18ff */
[C---:B------:R-:W-:Y:S02]  /*04e0*/  LEA R8, R7.reuse, R8, 0x3 ;  /* 0x0000000807087211 */ /* 0x040fe400078e18ff */
[C---:B------:R-:W-:Y:S02]  /*04f0*/  LEA R10, R7.reuse, R10, 0x3 ;  /* 0x0000000a070a7211 */ /* 0x040fe400078e18ff */
[----:B------:R-:W-:-:S02]  /*0500*/  LEA R12, R7, R12, 0x3 ;  /* 0x0000000c070c7211 */ /* 0x000fc400078e18ff */
[C---:B------:R-:W-:Y:S02]  /*0510*/  LEA R14, R7.reuse, R14, 0x3 ;  /* 0x0000000e070e7211 */ /* 0x040fe400078e18ff */
[C---:B------:R-:W-:Y:S02]  /*0520*/  LEA R9, R7.reuse, R9, 0x3 ;  /* 0x0000000907097211 */ /* 0x040fe400078e18ff */
[C---:B------:R-:W-:Y:S02]  /*0530*/  LEA R11, R7.reuse, R11, 0x3 ;  /* 0x0000000b070b7211 */ /* 0x040fe400078e18ff */
[----:B------:R-:W-:Y:S01]  /*0540*/  LEA R13, R7, R13, 0x3 ;  /* 0x0000000d070d7211 */ /* 0x000fe200078e18ff */
[----:B--2---:R-:W-:-:S04]  /*0550*/  FFMA R25, R28, R18, R25 ;  /* 0x000000121c197223 */ /* 0x004fc80000000019 */
[----:B---3--:R-:W-:-:S04]  /*0560*/  FFMA R25, R26, R23, R25 ;  /* 0x000000171a197223 */ /* 0x008fc80000000019 */
[----:B----4-:R-:W-:Y:S01]  /*0570*/  FFMA R25, R20, R16, R25 ;  /* 0x0000001014197223 */ /* 0x010fe20000000019 */
[----:B------:R-:W-:Y:S06]  /*0580*/  @P1 BRA `(.L_x_10) ;  /* 0xfffffffc000c1947 */ /* 0x000fec000383ffff */
.L_x_9:
[----:B------:R-:W-:Y:S05]  /*0590*/  @!P0 BRA `(.L_x_8) ;  /* 0x0000000400108947 */ /* 0x000fea0003800000 */
[----:B------:R-:W-:Y:S02]  /*05a0*/  ISETP.GE.U32.AND P0, PT, R5, 0x4, PT ;  /* 0x000000040500780c */ /* 0x000fe40003f06070 */
[----:B------:R-:W-:-:S04]  /*05b0*/  LOP3.LUT R24, R0, 0x3, RZ, 0xc0, !PT ;  /* 0x0000000300187812 */ /* 0x000fc800078ec0ff */
[----:B------:R-:W-:-:S07]  /*05c0*/  ISETP.NE.AND P1, PT, R24, RZ, PT ;  /* 0x000000ff1800720c */ /* 0x000fce0003f25270 */
[----:B------:R-:W-:Y:S06]  /*05d0*/  @!P0 BRA `(.L_x_11) ;  /* 0x0000000000808947 */ /* 0x000fec0003800000 */
[----:B------:R-:W0:Y:S01]  /*05e0*/  LDC R5, c[0x0][0x3a0] ;  /* 0x0000e800ff057b82 */ /* 0x000e220000000800 */
[----:B-12---:R-:W-:-:S07]  /*05f0*/  IMAD R12, R6, R7, R4 ;  /* 0x00000007060c7224 */ /* 0x006fce00078e0204 */
[----:B------:R-:W1:Y:S08]  /*0600*/  LDC.64 R8, c[0x0][0x380] ;  /* 0x0000e000ff087b82 */ /* 0x000e700000000a00 */
[----:B------:R-:W2:Y:S01]  /*0610*/  LDC.64 R10, c[0x0][0x390] ;  /* 0x0000e400ff0a7b82 */ /* 0x000ea20000000a00 */
[----:B0-----:R-:W-:-:S05]  /*0620*/  IMAD R5, R3, R5, R6 ;  /* 0x0000000503057224 */ /* 0x001fca00078e0206 */
[C---:B------:R-:W-:Y:S01]  /*0630*/  IADD3 R21, PT, PT, R5.reuse, 0x1, RZ ;  /* 0x0000000105157810 */ /* 0x040fe20007ffe0ff */
[C---:B-1----:R-:W-:Y:S01]  /*0640*/  IMAD.WIDE.U32 R18, R12.reuse, 0x4, R8 ;  /* 0x000000040c127825 */ /* 0x042fe200078e0008 */
[-C--:B------:R-:W-:Y:S02]  /*0650*/  IADD3 R12, PT, PT, R12, R7.reuse, RZ ;  /* 0x000000070c0c7210 */ /* 0x080fe40007ffe0ff */
[C---:B------:R-:W-:Y:S02]  /*0660*/  IADD3 R13, PT, PT, R5.reuse, 0x2, RZ ;  /* 0x00000002050d7810 */ /* 0x040fe40007ffe0ff */
[CC--:B------:R-:W-:Y:S01]  /*0670*/  IADD3 R14, PT, PT, R12.reuse, R7.reuse, RZ ;  /* 0x000000070c0e7210 */ /* 0x0c0fe20007ffe0ff */
[--C-:B--2---:R-:W-:Y:S01]  /*0680*/  IMAD.WIDE.U32 R22, R5, 0x4, R10.reuse ;  /* 0x0000000405167825 */ /* 0x104fe200078e000a */
[----:B------:R-:W2:Y:S03]  /*0690*/  LDG.E R18, desc[UR4][R18.64] ;  /* 0x0000000412127981 */ /* 0x000ea6000c1e1900 */
[----:B------:R-:W-:Y:S01]  /*06a0*/  IMAD.WIDE.U32 R20, R21, 0x4, R10 ;  /* 0x0000000415147825 */ /* 0x000fe200078e000a */
[----:B------:R-:W2:Y:S03]  /*06b0*/  LDG.E R2, desc[UR4][R22.64] ;  /* 0x0000000416027981 */ /* 0x000ea6000c1e1900 */
[----:B------:R-:W-:Y:S01]  /*06c0*/  IMAD.WIDE.U32 R16, R12, 0x4, R8 ;  /* 0x000000040c107825 */ /* 0x000fe200078e0008 */
[----:B------:R-:W-:Y:S01]  /*06d0*/  IADD3 R5, PT, PT, R5, 0x3, RZ ;  /* 0x0000000305057810 */ /* 0x000fe20007ffe0ff */
[----:B------:R-:W3:Y:S01]  /*06e0*/  LDG.E R20, desc[UR4][R20.64] ;  /* 0x0000000414147981 */ /* 0x000ee2000c1e1900 */
[----:B------:R-:W-:Y:S01]  /*06f0*/  IADD3 R27, PT, PT, R14, R7, RZ ;  /* 0x000000070e1b7210 */ /* 0x000fe20007ffe0ff */
[----:B------:R-:W-:-:S02]  /*0700*/  IMAD.WIDE.U32 R12, R13, 0x4, R10 ;  /* 0x000000040d0c7825 */ /* 0x000fc400078e000a */
[----:B------:R-:W3:Y:S02]  /*0710*/  LDG.E R17, desc[UR4][R16.64] ;  /* 0x0000000410117981 */ /* 0x000ee4000c1e1900 */
[----:B------:R-:W-:Y:S02]  /*0720*/  IMAD.WIDE.U32 R14, R14, 0x4, R8 ;  /* 0x000000040e0e7825 */ /* 0x000fe400078e0008 */
[----:B------:R-:W4:Y:S02]  /*0730*/  LDG.E R13, desc[UR4][R12.64] ;  /* 0x000000040c0d7981 */ /* 0x000f24000c1e1900 */
[----:B------:R-:W-:Y:S02]  /*0740*/  IMAD.WIDE.U32 R10, R5, 0x4, R10 ;  /* 0x00000004050a7825 */ /* 0x000fe400078e000a */
[----:B------:R-:W4:Y:S02]  /*0750*/  LDG.E R14, desc[UR4][R14.64] ;  /* 0x000000040e0e7981 */ /* 0x000f24000c1e1900 */
[----:B------:R-:W-:-:S02]  /*0760*/  IMAD.WIDE.U32 R8, R27, 0x4, R8 ;  /* 0x000000041b087825 */ /* 0x000fc400078e0008 */
[----:B------:R-:W5:Y:S04]  /*0770*/  LDG.E R11, desc[UR4][R10.64] ;  /* 0x000000040a0b7981 */ /* 0x000f68000c1e1900 */
[----:B------:R-:W5:Y:S01]  /*0780*/  LDG.E R8, desc[UR4][R8.64] ;  /* 0x0000000408087981 */ /* 0x000f62000c1e1900 */
[----:B------:R-:W-:Y:S01]  /*0790*/  IADD3 R6, PT, PT, R6, 0x4, RZ ;  /* 0x0000000406067810 */ /* 0x000fe20007ffe0ff */
[----:B--2---:R-:W-:-:S04]  /*07a0*/  FFMA R25, R2, R18, R25 ;  /* 0x0000001202197223 */ /* 0x004fc80000000019 */
[----:B---3--:R-:W-:-:S04]  /*07b0*/  FFMA R20, R20, R17, R25 ;  /* 0x0000001114147223 */ /* 0x008fc80000000019 */
[----:B----4-:R-:W-:-:S04]  /*07c0*/  FFMA R20, R13, R14, R20 ;  /* 0x0000000e0d147223 */ /* 0x010fc80000000014 */
[----:B-----5:R-:W-:-:S07]  /*07d0*/  FFMA R25, R11, R8, R20 ;  /* 0x000000080b197223 */ /* 0x020fce0000000014 */
.L_x_11:
[----:B------:R-:W-:Y:S05]  /*07e0*/  @!P1 BRA `(.L_x_8) ;  /* 0x00000000007c9947 */ /* 0x000fea0003800000 */
[----:B------:R-:W-:Y:S02]  /*07f0*/  ISETP.NE.AND P0, PT, R24, 0x1, PT ;  /* 0x000000011800780c */ /* 0x000fe40003f05270 */
[----:B------:R-:W-:-:S04]  /*0800*/  LOP3.LUT R0, R0, 0x1, RZ, 0xc0, !PT ;  /* 0x0000000100007812 */ /* 0x000fc800078ec0ff */
[----:B------:R-:W-:-:S07]  /*0810*/  ISETP.NE.U32.AND P1, PT, R0, 0x1, PT ;  /* 0x000000010000780c */ /* 0x000fce0003f25070 */
[----:B------:R-:W0:Y:S01]  /*0820*/  @P0 LDC R0, c[0x0][0x3a0] ;  /* 0x0000e800ff000b82 */ /* 0x000e220000000800 */
[----:B-12---:R-:W-:-:S07]  /*0830*/  @P0 IMAD R5, R6, R7, R4 ;  /* 0x0000000706050224 */ /* 0x006fce00078e0204 */
[----:B------:R-:W1:Y:S08]  /*0840*/  @P0 LDC.64 R14, c[0x0][0x390] ;  /* 0x0000e400ff0e0b82 */ /* 0x000e700000000a00 */
[----:B------:R-:W2:Y:S08]  /*0850*/  @P0 LDC.64 R12, c[0x0][0x380] ;  /* 0x0000e000ff0c0b82 */ /* 0x000eb00000000a00 */
[----:B------:R-:W3:Y:S01]  /*0860*/  @!P1 LDC R2, c[0x0][0x3a0] ;  /* 0x0000e800ff029b82 */ /* 0x000ee20000000800 */
[----:B0-----:R-:W-:Y:S01]  /*0870*/  @P0 IMAD R17, R3, R0, R6 ;  /* 0x0000000003110224 */ /* 0x001fe200078e0206 */
[----:B------:R-:W-:-:S04]  /*0880*/  @P0 IADD3 R6, PT, PT, R6, 0x2, RZ ;  /* 0x0000000206060810 */ /* 0x000fc80007ffe0ff */
[----:B------:R-:W-:Y:S01]  /*0890*/  @P0 IADD3 R21, PT, PT, R17, 0x1, RZ ;  /* 0x0000000111150810 */ /* 0x000fe20007ffe0ff */
[----:B------:R-:W-:Y:S01]  /*08a0*/  @!P1 IMAD R19, R7, R6, R4 ;  /* 0x0000000607139224 */ /* 0x000fe200078e0204 */
[----:B------:R-:W0:Y:S01]  /*08b0*/  @!P1 LDC.64 R10, c[0x0][0x390] ;  /* 0x0000e400ff0a9b82 */ /* 0x000e220000000a00 */
[----:B------:R-:W-:Y:S01]  /*08c0*/  @P0 IADD3 R7, PT, PT, R5, R7, RZ ;  /* 0x0000000705070210 */ /* 0x000fe20007ffe0ff */
[----:B-1----:R-:W-:-:S04]  /*08d0*/  @P0 IMAD.WIDE.U32 R16, R17, 0x4, R14 ;  /* 0x0000000411100825 */ /* 0x002fc800078e000e */
[----:B------:R-:W-:Y:S02]  /*08e0*/  @P0 IMAD.WIDE.U32 R14, R21, 0x4, R14 ;  /* 0x00000004150e0825 */ /* 0x000fe400078e000e */
[----:B------:R-:W1:Y:S01]  /*08f0*/  @!P1 LDC.64 R8, c[0x0][0x380] ;  /* 0x0000e000ff089b82 */ /* 0x000e620000000a00 */
[----:B------:R-:W4:Y:S01]  /*0900*/  @P0 LDG.E R16, desc[UR4][R16.64] ;  /* 0x0000000410100981 */ /* 0x000f22000c1e1900 */
[----:B--2---:R-:W-:-:S03]  /*0910*/  @P0 IMAD.WIDE.U32 R4, R5, 0x4, R12 ;  /* 0x0000000405040825 */ /* 0x004fc600078e000c */
[----:B------:R-:W2:Y:S01]  /*0920*/  @P0 LDG.E R15, desc[UR4][R14.64] ;  /* 0x000000040e0f0981 */ /* 0x000ea2000c1e1900 */
[----:B------:R-:W-:-:S03]  /*0930*/  @P0 IMAD.WIDE.U32 R12, R7, 0x4, R12 ;  /* 0x00000004070c0825 */ /* 0x000fc600078e000c */
[----:B------:R-:W4:Y:S01]  /*0940*/  @P0 LDG.E R4, desc[UR4][R4.64] ;  /* 0x0000000404040981 */ /* 0x000f22000c1e1900 */
[----:B---3--:R-:W-:-:S03]  /*0950*/  @!P1 IMAD R3, R3, R2, R6 ;  /* 0x0000000203039224 */ /* 0x008fc600078e0206 */
[----:B------:R-:W2:Y:S01]  /*0960*/  @P0 LDG.E R12, desc[UR4][R12.64] ;  /* 0x000000040c0c0981 */ /* 0x000ea2000c1e1900 */
[----:B0-----:R-:W-:-:S06]  /*0970*/  @!P1 IMAD.WIDE.U32 R10, R3, 0x4, R10 ;  /* 0x00000004030a9825 */ /* 0x001fcc00078e000a */
[----:B------:R-:W3:Y:S01]  /*0980*/  @!P1 LDG.E R10, desc[UR4][R10.64] ;  /* 0x000000040a0a9981 */ /* 0x000ee2000c1e1900 */
[----:B-1----:R-:W-:-:S06]  /*0990*/  @!P1 IMAD.WIDE.U32 R8, R19, 0x4, R8 ;  /* 0x0000000413089825 */ /* 0x002fcc00078e0008 */
[----:B------:R-:W3:Y:S01]  /*09a0*/  @!P1 LDG.E R8, desc[UR4][R8.64] ;  /* 0x0000000408089981 */ /* 0x000ee2000c1e1900 */
[----:B----4-:R-:W-:-:S04]  /*09b0*/  @P0 FFMA R0, R16, R4, R25 ;  /* 0x0000000410000223 */ /* 0x010fc80000000019 */
[----:B--2---:R-:W-:-:S04]  /*09c0*/  @P0 FFMA R25, R15, R12, R0 ;  /* 0x0000000c0f190223 */ /* 0x004fc80000000000 */
[----:B---3--:R-:W-:-:S07]  /*09d0*/  @!P1 FFMA R25, R10, R8, R25 ;  /* 0x000000080a199223 */ /* 0x008fce0000000019 */
.L_x_8:
[----:B-1----:R-:W1:Y:S01]  /*09e0*/  S2R R7, SR_TID.X ;  /* 0x0000000000077919 */ /* 0x002e620000002100 */
[----:B0-----:R-:W1:Y:S08]  /*09f0*/  LDC.64 R2, c[0x0][0x388] ;  /* 0x0000e200ff027b82 */ /* 0x001e700000000a00 */
[----:B------:R-:W0:Y:S08]  /*0a00*/  S2UR UR6, SR_CTAID.X ;  /* 0x00000000000679c3 */ /* 0x000e300000002500 */
[----:B------:R-:W0:Y:S08]  /*0a10*/  LDC R0, c[0x0][0x3a0] ;  /* 0x0000e800ff007b82 */ /* 0x000e300000000800 */
[----:B--2---:R-:W2:Y:S01]  /*0a20*/  LDC.64 R4, c[0x0][0x398] ;  /* 0x0000e600ff047b82 */ /* 0x004ea20000000a00 */
[----:B-1----:R-:W-:-:S06]  /*0a30*/  IMAD.WIDE.U32 R2, R7, 0x4, R2 ;  /* 0x0000000407027825 */ /* 0x002fcc00078e0002 */
[----:B------:R-:W3:Y:S01]  /*0a40*/  LDG.E R2, desc[UR4][R2.64] ;  /* 0x0000000402027981 */ /* 0x000ee2000c1e1900 */
[----:B0-----:R-:W-:-:S04]  /*0a50*/  IMAD R7, R0, UR6, R7 ;  /* 0x0000000600077c24 */ /* 0x001fc8000f8e0207 */
[----:B--2---:R-:W-:Y:S01]  /*0a60*/  IMAD.WIDE.U32 R4, R7, 0x4, R4 ;  /* 0x0000000407047825 */ /* 0x004fe200078e0004 */
[----:B---3--:R-:W-:-:S03]  /*0a70*/  FSET.BF.GT.AND R0, R25, -R2, PT ;  /* 0x800000021900720a */ /* 0x008fc60003804000 */
[----:B------:R-:W-:-:S04]  /*0a80*/  FADD R25, R2, R25 ;  /* 0x0000001902197221 */ /* 0x000fc80000000000 */
[----:B------:R-:W-:-:S05]  /*0a90*/  FMUL R25, R25, R0 ;  /* 0x0000000019197220 */ /* 0x000fca0000400000 */
[----:B------:R-:W-:Y:S01]  /*0aa0*/  STG.E desc[UR4][R4.64], R25 ;  /* 0x0000001904007986 */ /* 0x000fe2000c101904 */
[----:B------:R-:W-:Y:S05]  /*0ab0*/  EXIT ;  /* 0x000000000000794d */ /* 0x000fea0003800000 */
.L_x_12:
        /* <DEDUP_REMOVED lines=12> */
.L_x_87:


//--------------------- .text._Z17Convolve2DForwardIXadL_Z4ReLUfEEEvPfS0_S0_S0_iiiiiiii --------------------------
	.section	.text._Z17Convolve2DForwardIXadL_Z4ReLUfEEEvPfS0_S0_S0_iiiiiiii,"ax",@progbits
	.align	128
        .global         _Z17Convolve2DForwardIXadL_Z4ReLUfEEEvPfS0_S0_S0_iiiiiiii
        .type           _Z17Convolve2DForwardIXadL_Z4ReLUfEEEvPfS0_S0_S0_iiiiiiii,@function
        .size           _Z17Convolve2DForwardIXadL_Z4ReLUfEEEvPfS0_S0_S0_iiiiiiii,(.L_x_88 - _Z17Convolve2DForwardIXadL_Z4ReLUfEEEvPfS0_S0_S0_iiiiiiii)
        .other          _Z17Convolve2DForwardIXadL_Z4ReLUfEEEvPfS0_S0_S0_iiiiiiii,@"STO_CUDA_ENTRY STV_DEFAULT"
_Z17Convolve2DForwardIXadL_Z4ReLUfEEEvPfS0_S0_S0_iiiiiiii:
.text._Z17Convolve2DForwardIXadL_Z4ReLUfEEEvPfS0_S0_S0_iiiiiiii:
[----:B------:R-:W-:Y:S01]  /*0000*/  LDC R1, c[0x0][0x37c] ;  /* 0x0000df00ff017b82 */ /* 0x000fe20000000800 */
[----:B------:R-:W0:Y:S01]  /*0010*/  LDCU UR4, c[0x0][0x3ac] ;  /* 0x00007580ff0477ac */ /* 0x000e220008000800 */
[----:B------:R-:W-:Y:S01]  /*0020*/  HFMA2 R24, -RZ, RZ, 0, 0 ;  /* 0x00000000ff187431 */ /* 0x000fe200000001ff */
[----:B------:R-:W1:Y:S01]  /*0030*/  LDCU.64 UR6, c[0x0][0x358] ;  /* 0x00006b00ff0677ac */ /* 0x000e620008000a00 */
[----:B0-----:R-:W-:-:S09]  /*0040*/  UISETP.GE.AND UP0, UPT, UR4, 0x1, UPT ;  /* 0x000000010400788c */ /* 0x001fd2000bf06270 */
[----:B-1----:R-:W-:Y:S05]  /*0050*/  BRA.U !UP0, `(.L_x_13) ;  /* 0x0000000d082c7547 */ /* 0x002fea000b800000 */
[----:B------:R-:W0:Y:S02]  /*0060*/  LDC.64 R4, c[0x0][0x3b8] ;  /* 0x0000ee00ff047b82 */ /* 0x000e240000000a00 */
[----:B0-----:R-:W-:-:S13]  /*0070*/  ISETP.GE.AND P0, PT, R5, 0x1, PT ;  /* 0x000000010500780c */ /* 0x001fda0003f06270 */
[----:B------:R-:W-:Y:S05]  /*0080*/  @!P0 BRA `(.L_x_13) ;  /* 0x0000000c00208947 */ /* 0x000fea0003800000 */
[----:B------:R-:W0:Y:S01]  /*0090*/  S2R R2, SR_TID.Y ;  /* 0x0000000000027919 */ /* 0x000e220000002200 */
[----:B------:R-:W0:Y:S01]  /*00a0*/  S2UR UR5, SR_CTAID.Y ;  /* 0x00000000000579c3 */ /* 0x000e220000002600 */
[----:B------:R-:W-:Y:S02]  /*00b0*/  IADD3 R0, PT, PT, R5, -0x1, RZ ;  /* 0xffffffff05007810 */ /* 0x000fe40007ffe0ff */
[----:B------:R-:W-:Y:S02]  /*00c0*/  MOV R24, RZ ;  /* 0x000000ff00187202 */ /* 0x000fe40000000f00 */
[----:B------:R-:W-:-:S03]  /*00d0*/  ISETP.GE.U32.AND P0, PT, R0, 0x7, PT ;  /* 0x000000070000780c */ /* 0x000fc60003f06070 */
[----:B------:R-:W0:Y:S08]  /*00e0*/  LDC R3, c[0x0][0x3a0] ;  /* 0x0000e800ff037b82 */ /* 0x000e300000000800 */
[----:B------:R-:W1:Y:S01]  /*00f0*/  S2UR UR4, SR_CTAID.X ;  /* 0x00000000000479c3 */ /* 0x000e620000002500 */
[----:B0-----:R-:W-:Y:S01]  /*0100*/  IMAD R2, R3, UR5, R2 ;  /* 0x0000000503027c24 */ /* 0x001fe2000f8e0202 */
[C---:B------:R-:W-:Y:S01]  /*0110*/  LOP3.LUT R3, R5.reuse, 0x7ffffff8, RZ, 0xc0, !PT ;  /* 0x7ffffff805037812 */ /* 0x040fe200078ec0ff */
[----:B------:R-:W-:-:S02]  /*0120*/  IMAD R5, R5, R5, RZ ;  /* 0x0000000505057224 */ /* 0x000fc400078e02ff */
[----:B-1----:R-:W-:Y:S01]  /*0130*/  IMAD R4, R4, UR4, RZ ;  /* 0x0000000404047c24 */ /* 0x002fe2000f8e02ff */
[----:B------:R-:W-:-:S06]  /*0140*/  UMOV UR4, URZ ;  /* 0x000000ff00047c82 */ /* 0x000fcc0008000000 */
.L_x_19:
[----:B0-----:R-:W0:Y:S01]  /*0150*/  S2R R6, SR_TID.X ;  /* 0x0000000000067919 */ /* 0x001e220000002100 */
[----:B------:R-:W0:Y:S01]  /*0160*/  LDC R7, c[0x0][0x3a4] ;  /* 0x0000e900ff077b82 */ /* 0x000e220000000800 */
[----:B-1----:R-:W1:Y:S01]  /*0170*/  LDCU UR5, c[0x0][0x3ac] ;  /* 0x00007580ff0577ac */ /* 0x002e620008000800 */
[----:B0-----:R-:W-:Y:S01]  /*0180*/  IMAD R7, R7, UR4, R6 ;  /* 0x0000000407077c24 */ /* 0x001fe2000f8e0206 */
[----:B------:R-:W-:-:S04]  /*0190*/  UIADD3 UR4, UPT, UPT, UR4, 0x1, URZ ;  /* 0x0000000104047890 */ /* 0x000fc8000fffe0ff */
[----:B-1----:R-:W-:-:S03]  /*01a0*/  UISETP.NE.AND UP0, UPT, UR4, UR5, UPT ;  /* 0x000000050400728c */ /* 0x002fc6000bf05270 */
[----:B--2---:R-:W-:-:S08]  /*01b0*/  UMOV UR5, URZ ;  /* 0x000000ff00057c82 */ /* 0x004fd00008000000 */
.L_x_18:
[----:B0-----:R-:W0:Y:S01]  /*01c0*/  LDC R15, c[0x0][0x3bc] ;  /* 0x0000ef00ff0f7b82 */ /* 0x001e220000000800 */
[----:B-1----:R-:W1:Y:S01]  /*01d0*/  LDCU UR8, c[0x0][0x3a8] ;  /* 0x00007500ff0877ac */ /* 0x002e620008000800 */
[----:B------:R-:W-:Y:S01]  /*01e0*/  IADD3 R11, PT, PT, R7, UR5, RZ ;  /* 0x00000005070b7c10 */ /* 0x000fe2000fffe0ff */
[----:B------:R-:W-:-:S04]  /*01f0*/  HFMA2 R10, -RZ, RZ, 0, 0 ;  /* 0x00000000ff0a7431 */ /* 0x000fc800000001ff */
[----:B-1----:R-:W-:Y:S02]  /*0200*/  IMAD R8, R11, UR8, R2 ;  /* 0x000000080b087c24 */ /* 0x002fe4000f8e0202 */
[----:B0-----:R-:W-:Y:S01]  /*0210*/  IMAD R9, R15, UR5, R4 ;  /* 0x000000050f097c24 */ /* 0x001fe2000f8e0204 */
[----:B------:R-:W-:-:S06]  /*0220*/  UIADD3 UR5, UPT, UPT, UR5, 0x1, URZ ;  /* 0x0000000105057890 */ /* 0x000fcc000fffe0ff */
[----:B------:R-:W-:Y:S01]  /*0230*/  ISETP.NE.AND P1, PT, R15, UR5, PT ;  /* 0x000000050f007c0c */ /* 0x000fe2000bf25270 */
[----:B--2---:R-:W-:-:S12]  /*0240*/  @!P0 BRA `(.L_x_14) ;  /* 0x0000000400608947 */ /* 0x004fd80003800000 */
[----:B------:R-:W0:Y:S01]  /*0250*/  S2R R22, SR_TID.Y ;  /* 0x0000000000167919 */ /* 0x000e220000002200 */
[----:B------:R-:W-:Y:S01]  /*0260*/  IMAD R11, R15, R9, R15 ;  /* 0x000000090f0b7224 */ /* 0x000fe200078e020f */
[C---:B------:R-:W-:Y:S01]  /*0270*/  IADD3 R0, PT, PT, R9.reuse, 0x2, RZ ;  /* 0x0000000209007810 */ /* 0x040fe20007ffe0ff */
[CCC-:B------:R-:W-:Y:S01]  /*0280*/  IMAD R23, R9.reuse, R15.reuse, R6.reuse ;  /* 0x0000000f09177224 */ /* 0x1c0fe200078e0206 */
[C---:B------:R-:W-:Y:S02]  /*0290*/  IADD3 R10, PT, PT, R9.reuse, 0x3, RZ ;  /* 0x00000003090a7810 */ /* 0x040fe40007ffe0ff */
[C---:B------:R-:W-:Y:S01]  /*02a0*/  IADD3 R13, PT, PT, R9.reuse, 0x4, RZ ;  /* 0x00000004090d7810 */ /* 0x040fe20007ffe0ff */
[-CC-:B------:R-:W-:Y:S01]  /*02b0*/  IMAD R12, R0, R15.reuse, R6.reuse ;  /* 0x0000000f000c7224 */ /* 0x180fe200078e0206 */
[C---:B------:R-:W-:Y:S01]  /*02c0*/  IADD3 R14, PT, PT, R9.reuse, 0x5, RZ ;  /* 0x00000005090e7810 */ /* 0x040fe20007ffe0ff */
[-CC-:B------:R-:W-:Y:S01]  /*02d0*/  IMAD R10, R10, R15.reuse, R6.reuse ;  /* 0x0000000f0a0a7224 */ /* 0x180fe200078e0206 */
[----:B------:R-:W-:Y:S01]  /*02e0*/  IADD3 R16, PT, PT, R9, 0x6, RZ ;  /* 0x0000000609107810 */ /* 0x000fe20007ffe0ff */
[-CC-:B------:R-:W-:Y:S01]  /*02f0*/  IMAD R13, R13, R15.reuse, R6.reuse ;  /* 0x0000000f0d0d7224 */ /* 0x180fe200078e0206 */
[----:B------:R-:W-:Y:S01]  /*0300*/  IADD3 R17, PT, PT, R9, 0x7, RZ ;  /* 0x0000000709117810 */ /* 0x000fe20007ffe0ff */
[-CC-:B------:R-:W-:Y:S01]  /*0310*/  IMAD R14, R14, R15.reuse, R6.reuse ;  /* 0x0000000f0e0e7224 */ /* 0x180fe200078e0206 */
[----:B------:R-:W-:Y:S01]  /*0320*/  IADD3 R11, PT, PT, R11, R6, RZ ;  /* 0x000000060b0b7210 */ /* 0x000fe20007ffe0ff */
[-CC-:B------:R-:W-:Y:S01]  /*0330*/  IMAD R16, R16, R15.reuse, R6.reuse ;  /* 0x0000000f10107224 */ /* 0x180fe200078e0206 */
[----:B------:R-:W-:Y:S01]  /*0340*/  IADD3 R25, PT, PT, -R3, RZ, RZ ;  /* 0x000000ff03197210 */ /* 0x000fe20007ffe1ff */
[----:B------:R-:W-:-:S02]  /*0350*/  IMAD R17, R17, R15, R6 ;  /* 0x0000000f11117224 */ /* 0x000fc400078e0206 */
[-CC-:B0-----:R-:W-:Y:S02]  /*0360*/  IMAD R0, R11, R15.reuse, R22.reuse ;  /* 0x0000000f0b007224 */ /* 0x181fe400078e0216 */
[-CC-:B------:R-:W-:Y:S02]  /*0370*/  IMAD R23, R23, R15.reuse, R22.reuse ;  /* 0x0000000f17177224 */ /* 0x180fe400078e0216 */
[-CC-:B------:R-:W-:Y:S02]  /*0380*/  IMAD R12, R12, R15.reuse, R22.reuse ;  /* 0x0000000f0c0c7224 */ /* 0x180fe400078e0216 */
[-CC-:B------:R-:W-:Y:S01]  /*0390*/  IMAD R11, R10, R15.reuse, R22.reuse ;  /* 0x0000000f0a0b7224 */ /* 0x180fe200078e0216 */
[----:B------:R-:W-:Y:S01]  /*03a0*/  IADD3 R10, PT, PT, R8, 0x3, RZ ;  /* 0x00000003080a7810 */ /* 0x000fe20007ffe0ff */
[-CC-:B------:R-:W-:Y:S02]  /*03b0*/  IMAD R13, R13, R15.reuse, R22.reuse ;  /* 0x0000000f0d0d7224 */ /* 0x180fe400078e0216 */
[----:B------:R-:W-:-:S02]  /*03c0*/  IMAD R20, R14, R15, R22 ;  /* 0x0000000f0e147224 */ /* 0x000fc400078e0216 */
[-CC-:B------:R-:W-:Y:S02]  /*03d0*/  IMAD R21, R16, R15.reuse, R22.reuse ;  /* 0x0000000f10157224 */ /* 0x180fe400078e0216 */
[----:B------:R-:W-:-:S07]  /*03e0*/  IMAD R22, R17, R15, R22 ;  /* 0x0000000f11167224 */ /* 0x000fce00078e0216 */
.L_x_15:
[----:B------:R-:W0:Y:S01]  /*03f0*/  LDC.64 R16, c[0x0][0x390] ;  /* 0x0000e400ff107b82 */ /* 0x000e220000000a00 */
[----:B------:R-:W-:-:S07]  /*0400*/  IADD3 R19, PT, PT, R10, -0x3, RZ ;  /* 0xfffffffd0a137810 */ /* 0x000fce0007ffe0ff */
[----:B------:R-:W1:Y:S01]  /*0410*/  LDC.64 R14, c[0x0][0x380] ;  /* 0x0000e000ff0e7b82 */ /* 0x000e620000000a00 */
[----:B0-----:R-:W-:-:S06]  /*0420*/  IMAD.WIDE.U32 R18, R19, 0x4, R16 ;  /* 0x0000000413127825 */ /* 0x001fcc00078e0010 */
[----:B------:R-:W2:Y:S01]  /*0430*/  LDG.E R18, desc[UR6][R18.64] ;  /* 0x0000000612127981 */ /* 0x000ea2000c1e1900 */
[----:B-1----:R-:W-:-:S06]  /*0440*/  IMAD.WIDE.U32 R26, R23, 0x4, R14 ;  /* 0x00000004171a7825 */ /* 0x002fcc00078e000e */
[----:B------:R-:W2:Y:S01]  /*0450*/  LDG.E R27, desc[UR6][R26.64] ;  /* 0x000000061a1b7981 */ /* 0x000ea2000c1e1900 */
[----:B------:R-:W-:-:S05]  /*0460*/  IADD3 R29, PT, PT, R10, -0x2, RZ ;  /* 0xfffffffe0a1d7810 */ /* 0x000fca0007ffe0ff */
[----:B------:R-:W-:-:S06]  /*0470*/  IMAD.WIDE.U32 R28, R29, 0x4, R16 ;  /* 0x000000041d1c7825 */ /* 0x000fcc00078e0010 */
[----:B------:R-:W3:Y:S01]  /*0480*/  LDG.E R28, desc[UR6][R28.64] ;  /* 0x000000061c1c7981 */ /* 0x000ee2000c1e1900 */
[----:B--2---:R-:W-:Y:S01]  /*0490*/  FFMA R24, R27, R18, R24 ;  /* 0x000000121b187223 */ /* 0x004fe20000000018 */
[----:B------:R-:W-:-:S06]  /*04a0*/  IMAD.WIDE.U32 R26, R0, 0x4, R14 ;  /* 0x00000004001a7825 */ /* 0x000fcc00078e000e */
[----:B------:R-:W3:Y:S01]  /*04b0*/  LDG.E R27, desc[UR6][R26.64] ;  /* 0x000000061a1b7981 */ /* 0x000ee2000c1e1900 */
[----:B------:R-:W-:-:S05]  /*04c0*/  IADD3 R19, PT, PT, R10, -0x1, RZ ;  /* 0xffffffff0a137810 */ /* 0x000fca0007ffe0ff */
[----:B------:R-:W-:-:S06]  /*04d0*/  IMAD.WIDE.U32 R18, R19, 0x4, R16 ;  /* 0x0000000413127825 */ /* 0x000fcc00078e0010 */
[----:B------:R-:W2:Y:S01]  /*04e0*/  LDG.E R18, desc[UR6][R18.64] ;  /* 0x0000000612127981 */ /* 0x000ea2000c1e1900 */
[----:B---3--:R-:W-:Y:S01]  /*04f0*/  FFMA R24, R27, R28, R24 ;  /* 0x0000001c1b187223 */ /* 0x008fe20000000018 */
[----:B------:R-:W-:-:S06]  /*0500*/  IMAD.WIDE.U32 R26, R12, 0x4, R14 ;  /* 0x000000040c1a7825 */ /* 0x000fcc00078e000e */
[----:B------:R-:W2:Y:S01]  /*0510*/  LDG.E R27, desc[UR6][R26.64] ;  /* 0x000000061a1b7981 */ /* 0x000ea2000c1e1900 */
[----:B------:R-:W-:-:S06]  /*0520*/  IMAD.WIDE.U32 R28, R11, 0x4, R14 ;  /* 0x000000040b1c7825 */ /* 0x000fcc00078e000e */
[----:B------:R-:W3:Y:S01]  /*0530*/  LDG.E R29, desc[UR6][R28.64] ;  /* 0x000000061c1d7981 */ /* 0x000ee2000c1e1900 */
[----:B--2---:R-:W-:Y:S01]  /*0540*/  FFMA R24, R27, R18, R24 ;  /* 0x000000121b187223 */ /* 0x004fe20000000018 */
[----:B------:R-:W-:-:S06]  /*0550*/  IMAD.WIDE.U32 R18, R10, 0x4, R16 ;  /* 0x000000040a127825 */ /* 0x000fcc00078e0010 */
[----:B------:R-:W3:Y:S01]  /*0560*/  LDG.E R18, desc[UR6][R18.64] ;  /* 0x0000000612127981 */ /* 0x000ee2000c1e1900 */
[----:B------:R-:W-:-:S05]  /*0570*/  IADD3 R27, PT, PT, R10, 0x1, RZ ;  /* 0x000000010a1b7810 */ /* 0x000fca0007ffe0ff */
[----:B------:R-:W-:-:S06]  /*0580*/  IMAD.WIDE.U32 R26, R27, 0x4, R16 ;  /* 0x000000041b1a7825 */ /* 0x000fcc00078e0010 */
[----:B------:R-:W2:Y:S01]  /*0590*/  LDG.E R26, desc[UR6][R26.64] ;  /* 0x000000061a1a7981 */ /* 0x000ea2000c1e1900 */
[----:B---3--:R-:W-:Y:S01]  /*05a0*/  FFMA R24, R29, R18, R24 ;  /* 0x000000121d187223 */ /* 0x008fe20000000018 */
[----:B------:R-:W-:-:S06]  /*05b0*/  IMAD.WIDE.U32 R18, R13, 0x4, R14 ;  /* 0x000000040d127825 */ /* 0x000fcc00078e000e */
[----:B------:R-:W2:Y:S01]  /*05c0*/  LDG.E R19, desc[UR6][R18.64] ;  /* 0x0000000612137981 */ /* 0x000ea2000c1e1900 */
[----:B------:R-:W-:-:S05]  /*05d0*/  IADD3 R29, PT, PT, R10, 0x2, RZ ;  /* 0x000000020a1d7810 */ /* 0x000fca0007ffe0ff */
[----:B------:R-:W-:-:S06]  /*05e0*/  IMAD.WIDE.U32 R28, R29, 0x4, R16 ;  /* 0x000000041d1c7825 */ /* 0x000fcc00078e0010 */
[----:B------:R0:W3:Y:S01]  /*05f0*/  LDG.E R28, desc[UR6][R28.64] ;  /* 0x000000061c1c7981 */ /* 0x0000e2000c1e1900 */
[----:B--2---:R-:W-:Y:S01]  /*0600*/  FFMA R24, R19, R26, R24 ;  /* 0x0000001a13187223 */ /* 0x004fe20000000018 */
[----:B------:R-:W-:-:S06]  /*0610*/  IMAD.WIDE.U32 R18, R20, 0x4, R14 ;  /* 0x0000000414127825 */ /* 0x000fcc00078e000e */
[----:B------:R-:W3:Y:S01]  /*0620*/  LDG.E R19, desc[UR6][R18.64] ;  /* 0x0000000612137981 */ /* 0x000ee2000c1e1900 */
[C---:B------:R-:W-:Y:S02]  /*0630*/  IADD3 R27, PT, PT, R10.reuse, 0x3, RZ ;  /* 0x000000030a1b7810 */ /* 0x040fe40007ffe0ff */
[----:B0-----:R-:W-:-:S03]  /*0640*/  IADD3 R29, PT, PT, R10, 0x4, RZ ;  /* 0x000000040a1d7810 */ /* 0x001fc60007ffe0ff */
[----:B------:R-:W-:-:S04]  /*0650*/  IMAD.WIDE.U32 R26, R27, 0x4, R16 ;  /* 0x000000041b1a7825 */ /* 0x000fc800078e0010 */
[----:B------:R-:W-:Y:S02]  /*0660*/  IMAD.WIDE.U32 R16, R29, 0x4, R16 ;  /* 0x000000041d107825 */ /* 0x000fe400078e0010 */
[----:B------:R-:W2:Y:S04]  /*0670*/  LDG.E R27, desc[UR6][R26.64] ;  /* 0x000000061a1b7981 */ /* 0x000ea8000c1e1900 */
[----:B------:R-:W4:Y:S01]  /*0680*/  LDG.E R16, desc[UR6][R16.64] ;  /* 0x0000000610107981 */ /* 0x000f22000c1e1900 */
[----:B---3--:R-:W-:Y:S01]  /*0690*/  FFMA R24, R19, R28, R24 ;  /* 0x0000001c13187223 */ /* 0x008fe20000000018 */
[----:B------:R-:W-:-:S04]  /*06a0*/  IMAD.WIDE.U32 R18, R21, 0x4, R14 ;  /* 0x0000000415127825 */ /* 0x000fc800078e000e */
[----:B------:R-:W-:Y:S02]  /*06b0*/  IMAD.WIDE.U32 R14, R22, 0x4, R14 ;  /* 0x00000004160e7825 */ /* 0x000fe400078e000e */
[----:B------:R-:W2:Y:S04]  /*06c0*/  LDG.E R19, desc[UR6][R18.64] ;  /* 0x0000000612137981 */ /* 0x000ea8000c1e1900 */
        /* <DEDUP_REMOVED lines=13> */
[----:B----4-:R-:W-:Y:S01]  /*07a0*/  FFMA R24, R15, R16, R24 ;  /* 0x000000100f187223 */ /* 0x010fe20000000018 */
[----:B------:R-:W-:Y:S06]  /*07b0*/  @P2 BRA `(.L_x_15) ;  /* 0xfffffffc000c2947 */ /* 0x000fec000383ffff */
[----:B------:R-:W-:-:S07]  /*07c0*/  MOV R10, R3 ;  /* 0x00000003000a7202 */ /* 0x000fce0000000f00 */
.L_x_14:
[----:B------:R-:W0:Y:S02]  /*07d0*/  LDC R20, c[0x0][0x3bc] ;  /* 0x0000ef00ff147b82 */ /* 0x000e240000000800 */
[----:B0-----:R-:W-:-:S04]  /*07e0*/  LOP3.LUT R12, R20, 0x7, RZ, 0xc0, !PT ;  /* 0x00000007140c7812 */ /* 0x001fc800078ec0ff */
[----:B------:R-:W-:-:S13]  /*07f0*/  ISETP.NE.AND P2, PT, R12, RZ, PT ;  /* 0x000000ff0c00720c */ /* 0x000fda0003f45270 */
[----:B------:R-:W-:Y:S05]  /*0800*/  @!P2 BRA `(.L_x_16) ;  /* 0x000000040038a947 */ /* 0x000fea0003800000 */
[----:B------:R-:W0:Y:S01]  /*0810*/  S2R R11, SR_TID.X ;  /* 0x00000000000b7919 */ /* 0x000e220000002100 */
[----:B------:R-:W1:Y:S01]  /*0820*/  LDC R0, c[0x0][0x3bc] ;  /* 0x0000ef00ff007b82 */ /* 0x000e620000000800 */
[----:B------:R-:W-:Y:S01]  /*0830*/  IADD3 R12, PT, PT, R12, -0x1, RZ ;  /* 0xffffffff0c0c7810 */ /* 0x000fe20007ffe0ff */
[----:B------:R-:W2:Y:S01]  /*0840*/  S2R R21, SR_TID.Y ;  /* 0x0000000000157919 */ /* 0x000ea20000002200 */
[----:B------:R-:W-:Y:S02]  /*0850*/  LOP3.LUT R20, R20, 0x3, RZ, 0xc0, !PT ;  /* 0x0000000314147812 */ /* 0x000fe400078ec0ff */
[----:B------:R-:W-:Y:S02]  /*0860*/  ISETP.GE.U32.AND P2, PT, R12, 0x3, PT ;  /* 0x000000030c00780c */ /* 0x000fe40003f46070 */
[----:B------:R-:W-:-:S11]  /*0870*/  ISETP.NE.AND P3, PT, R20, RZ, PT ;  /* 0x000000ff1400720c */ /* 0x000fd60003f65270 */
[----:B------:R-:W-:Y:S05]  /*0880*/  @!P2 BRA `(.L_x_17) ;  /* 0x000000000090a947 */ /* 0x000fea0003800000 */
[----:B------:R-:W3:Y:S01]  /*0890*/  LDC.64 R12, c[0x0][0x380] ;  /* 0x0000e000ff0c7b82 */ /* 0x000ee20000000a00 */
[-C--:B------:R-:W-:Y:S02]  /*08a0*/  IADD3 R14, PT, PT, R9, R10.reuse, RZ ;  /* 0x0000000a090e7210 */ /* 0x080fe40007ffe0ff */
[----:B------:R-:W-:-:S03]  /*08b0*/  IADD3 R15, PT, PT, R8, R10, RZ ;  /* 0x0000000a080f7210 */ /* 0x000fc60007ffe0ff */
[-C--:B01----:R-:W-:Y:S02]  /*08c0*/  IMAD R19, R14, R0.reuse, R11 ;  /* 0x000000000e137224 */ /* 0x083fe400078e020b */
[----:B------:R-:W0:Y:S02]  /*08d0*/  LDC.64 R16, c[0x0][0x390] ;  /* 0x0000e400ff107b82 */ /* 0x000e240000000a00 */
[-C--:B--2---:R-:W-:Y:S01]  /*08e0*/  IMAD R29, R19, R0.reuse, R21 ;  /* 0x00000000131d7224 */ /* 0x084fe200078e0215 */
[----:B------:R-:W-:Y:S02]  /*08f0*/  IADD3 R14, PT, PT, R15, 0x1, RZ ;  /* 0x000000010f0e7810 */ /* 0x000fe40007ffe0ff */
[----:B------:R-:W-:Y:S02]  /*0900*/  IADD3 R19, PT, PT, R19, R0, RZ ;  /* 0x0000000013137210 */ /* 0x000fe40007ffe0ff */
[----:B------:R-:W-:-:S03]  /*0910*/  IADD3 R18, PT, PT, R15, 0x3, RZ ;  /* 0x000000030f127810 */ /* 0x000fc60007ffe0ff */
[----:B------:R-:W-:Y:S02]  /*0920*/  IMAD R23, R19, R0, R21 ;  /* 0x0000000013177224 */ /* 0x000fe400078e0215 */
[----:B---3--:R-:W-:-:S05]  /*0930*/  IMAD.WIDE.U32 R28, R29, 0x4, R12 ;  /* 0x000000041d1c7825 */ /* 0x008fca00078e000c */
[----:B------:R1:W2:Y:S01]  /*0940*/  LDG.E R25, desc[UR6][R28.64] ;  /* 0x000000061c197981 */ /* 0x0002a2000c1e1900 */
[----:B------:R-:W-:Y:S01]  /*0950*/  IADD3 R19, PT, PT, R19, R0, RZ ;  /* 0x0000000013137210 */ /* 0x000fe20007ffe0ff */
[----:B------:R-:W-:-:S04]  /*0960*/  IMAD.WIDE.U32 R22, R23, 0x4, R12 ;  /* 0x0000000417167825 */ /* 0x000fc800078e000c */
[C-C-:B0-----:R-:W-:Y:S02]  /*0970*/  IMAD.WIDE.U32 R26, R15.reuse, 0x4, R16.reuse ;  /* 0x000000040f1a7825 */ /* 0x141fe400078e0010 */
[----:B------:R-:W3:Y:S02]  /*0980*/  LDG.E R22, desc[UR6][R22.64] ;  /* 0x0000000616167981 */ /* 0x000ee4000c1e1900 */
[--C-:B-1----:R-:W-:Y:S01]  /*0990*/  IMAD.WIDE.U32 R28, R14, 0x4, R16.reuse ;  /* 0x000000040e1c7825 */ /* 0x102fe200078e0010 */
[----:B------:R-:W-:Y:S01]  /*09a0*/  IADD3 R14, PT, PT, R15, 0x2, RZ ;  /* 0x000000020f0e7810 */ /* 0x000fe20007ffe0ff */
[----:B------:R0:W2:Y:S04]  /*09b0*/  LDG.E R26, desc[UR6][R26.64] ;  /* 0x000000061a1a7981 */ /* 0x0000a8000c1e1900 */
[--C-:B------:R-:W-:Y:S01]  /*09c0*/  IMAD.WIDE.U32 R14, R14, 0x4, R16.reuse ;  /* 0x000000040e0e7825 */ /* 0x100fe200078e0010 */
[----:B------:R-:W3:Y:S03]  /*09d0*/  LDG.E R23, desc[UR6][R28.64] ;  /* 0x000000061c177981 */ /* 0x000ee6000c1e1900 */
[----:B------:R-:W-:Y:S01]  /*09e0*/  IMAD.WIDE.U32 R16, R18, 0x4, R16 ;  /* 0x0000000412107825 */ /* 0x000fe200078e0010 */
[CC--:B------:R-:W-:Y:S01]  /*09f0*/  IADD3 R18, PT, PT, R19.reuse, R0.reuse, RZ ;  /* 0x0000000013127210 */ /* 0x0c0fe20007ffe0ff */
[----:B------:R-:W4:Y:S02]  /*0a00*/  LDG.E R14, desc[UR6][R14.64] ;  /* 0x000000060e0e7981 */ /* 0x000f24000c1e1900 */
[----:B------:R-:W-:-:S02]  /*0a10*/  IMAD R19, R19, R0, R21 ;  /* 0x0000000013137224 */ /* 0x000fc400078e0215 */
[----:B0-----:R-:W-:Y:S01]  /*0a20*/  IMAD R27, R18, R0, R21 ;  /* 0x00000000121b7224 */ /* 0x001fe200078e0215 */
[----:B------:R-:W5:Y:S01]  /*0a30*/  LDG.E R16, desc[UR6][R16.64] ;  /* 0x0000000610107981 */ /* 0x000f62000c1e1900 */
[----:B------:R-:W-:-:S04]  /*0a40*/  IMAD.WIDE.U32 R18, R19, 0x4, R12 ;  /* 0x0000000413127825 */ /* 0x000fc800078e000c */
[----:B------:R-:W-:Y:S02]  /*0a50*/  IMAD.WIDE.U32 R12, R27, 0x4, R12 ;  /* 0x000000041b0c7825 */ /* 0x000fe400078e000c */
[----:B------:R-:W4:Y:S04]  /*0a60*/  LDG.E R18, desc[UR6][R18.64] ;  /* 0x0000000612127981 */ /* 0x000f28000c1e1900 */
[----:B------:R-:W5:Y:S01]  /*0a70*/  LDG.E R13, desc[UR6][R12.64] ;  /* 0x000000060c0d7981 */ /* 0x000f62000c1e1900 */
[----:B------:R-:W-:Y:S01]  /*0a80*/  IADD3 R10, PT, PT, R10, 0x4, RZ ;  /* 0x000000040a0a7810 */ /* 0x000fe20007ffe0ff */
[----:B--2---:R-:W-:-:S04]  /*0a90*/  FFMA R25, R25, R26, R24 ;  /* 0x0000001a19197223 */ /* 0x004fc80000000018 */
[----:B---3--:R-:W-:-:S04]  /*0aa0*/  FFMA R23, R22, R23, R25 ;  /* 0x0000001716177223 */ /* 0x008fc80000000019 */
[----:B----4-:R-:W-:-:S04]  /*0ab0*/  FFMA R14, R18, R14, R23 ;  /* 0x0000000e120e7223 */ /* 0x010fc80000000017 */
[----:B-----5:R-:W-:-:S07]  /*0ac0*/  FFMA R24, R13, R16, R14 ;  /* 0x000000100d187223 */ /* 0x020fce000000000e */
.L_x_17:
[----:B------:R-:W-:Y:S05]  /*0ad0*/  @!P3 BRA `(.L_x_16) ;  /* 0x000000000084b947 */ /* 0x000fea0003800000 */
[----:B------:R-:W-:Y:S02]  /*0ae0*/  ISETP.NE.AND P2, PT, R20, 0x1, PT ;  /* 0x000000011400780c */ /* 0x000fe40003f45270 */
[----:B-1----:R-:W-:-:S11]  /*0af0*/  LOP3.LUT P3, RZ, R0, 0x1, RZ, 0xc0, !PT ;  /* 0x0000000100ff7812 */ /* 0x002fd6000786c0ff */
[----:B------:R-:W1:Y:S01]  /*0b00*/  @P2 LDC.64 R18, c[0x0][0x380] ;  /* 0x0000e000ff122b82 */ /* 0x000e620000000a00 */
[CC--:B------:R-:W-:Y:S02]  /*0b10*/  @P2 IADD3 R20, PT, PT, R9.reuse, R10.reuse, RZ ;  /* 0x0000000a09142210 */ /* 0x0c0fe40007ffe0ff */
[----:B------:R-:W-:Y:S02]  /*0b20*/  @P2 IADD3 R25, PT, PT, R8, R10, RZ ;  /* 0x0000000a08192210 */ /* 0x000fe40007ffe0ff */
[----:B------:R-:W-:Y:S01]  /*0b30*/  @P2 IADD3 R10, PT, PT, R10, 0x2, RZ ;  /* 0x000000020a0a2810 */ /* 0x000fe20007ffe0ff */
[----:B0-----:R-:W-:Y:S02]  /*0b40*/  @P2 IMAD R23, R20, R0, R11 ;  /* 0x0000000014172224 */ /* 0x001fe400078e020b */
[----:B------:R-:W0:Y:S01]  /*0b50*/  @P2 LDC.64 R16, c[0x0][0x390] ;  /* 0x0000e400ff102b82 */ /* 0x000e220000000a00 */
[----:B------:R-:W-:Y:S01]  /*0b60*/  @P3 IADD3 R9, PT, PT, R9, R10, RZ ;  /* 0x0000000a09093210 */ /* 0x000fe20007ffe0ff */
[CC--:B--2---:R-:W-:Y:S01]  /*0b70*/  @P2 IMAD R27, R23.reuse, R0.reuse, R21 ;  /* 0x00000000171b2224 */ /* 0x0c4fe200078e0215 */
[----:B------:R-:W-:-:S02]  /*0b80*/  @P2 IADD3 R20, PT, PT, R23, R0, RZ ;  /* 0x0000000017142210 */ /* 0x000fc40007ffe0ff */
[----:B------:R-:W-:-:S03]  /*0b90*/  @P3 IADD3 R23, PT, PT, R8, R10, RZ ;  /* 0x0000000a08173210 */ /* 0x000fc60007ffe0ff */
[----:B------:R-:W2:Y:S01]  /*0ba0*/  @P3 LDC.64 R14, c[0x0][0x380] ;  /* 0x0000e000ff0e3b82 */ /* 0x000ea20000000a00 */
[-C--:B------:R-:W-:Y:S02]  /*0bb0*/  @P2 IMAD R29, R20, R0.reuse, R21 ;  /* 0x00000000141d2224 */ /* 0x080fe400078e0215 */
[----:B------:R-:W-:-:S04]  /*0bc0*/  @P3 IMAD R20, R9, R0, R11 ;  /* 0x0000000009143224 */ /* 0x000fc800078e020b */
[----:B------:R-:W-:Y:S01]  /*0bd0*/  @P3 IMAD R21, R20, R0, R21 ;  /* 0x0000000014153224 */ /* 0x000fe200078e0215 */
[----:B------:R-:W3:Y:S01]  /*0be0*/  @P3 LDC.64 R12, c[0x0][0x390] ;  /* 0x0000e400ff0c3b82 */ /* 0x000ee20000000a00 */
[----:B-1----:R-:W-:Y:S01]  /*0bf0*/  @P2 IMAD.WIDE.U32 R8, R27, 0x4, R18 ;  /* 0x000000041b082825 */ /* 0x002fe200078e0012 */
[----:B------:R-:W-:-:S03]  /*0c00*/  @P2 IADD3 R27, PT, PT, R25, 0x1, RZ ;  /* 0x00000001191b2810 */ /* 0x000fc60007ffe0ff */
[----:B------:R-:W-:Y:S02]  /*0c10*/  @P2 IMAD.WIDE.U32 R18, R29, 0x4, R18 ;  /* 0x000000041d122825 */ /* 0x000fe400078e0012 */
[----:B------:R-:W4:Y:S02]  /*0c20*/  @P2 LDG.E R9, desc[UR6][R8.64] ;  /* 0x0000000608092981 */ /* 0x000f24000c1e1900 */
[--C-:B0-----:R-:W-:Y:S02]  /*0c30*/  @P2 IMAD.WIDE.U32 R10, R25, 0x4, R16.reuse ;  /* 0x00000004190a2825 */ /* 0x101fe400078e0010 */
[----:B------:R-:W5:Y:S02]  /*0c40*/  @P2 LDG.E R19, desc[UR6][R18.64] ;  /* 0x0000000612132981 */ /* 0x000f64000c1e1900 */
[----:B------:R-:W-:Y:S02]  /*0c50*/  @P2 IMAD.WIDE.U32 R16, R27, 0x4, R16 ;  /* 0x000000041b102825 */ /* 0x000fe400078e0010 */
[----:B------:R-:W4:Y:S02]  /*0c60*/  @P2 LDG.E R10, desc[UR6][R10.64] ;  /* 0x000000060a0a2981 */ /* 0x000f24000c1e1900 */
[----:B--2---:R-:W-:-:S02]  /*0c70*/  @P3 IMAD.WIDE.U32 R14, R21, 0x4, R14 ;  /* 0x00000004150e3825 */ /* 0x004fc400078e000e */
[----:B------:R-:W5:Y:S04]  /*0c80*/  @P2 LDG.E R16, desc[UR6][R16.64] ;  /* 0x0000000610102981 */ /* 0x000f68000c1e1900 */
[----:B------:R-:W2:Y:S01]  /*0c90*/  @P3 LDG.E R15, desc[UR6][R14.64] ;  /* 0x000000060e0f3981 */ /* 0x000ea2000c1e1900 */
[----:B---3--:R-:W-:-:S06]  /*0ca0*/  @P3 IMAD.WIDE.U32 R12, R23, 0x4, R12 ;  /* 0x00000004170c3825 */ /* 0x008fcc00078e000c */
[----:B------:R-:W2:Y:S01]  /*0cb0*/  @P3 LDG.E R12, desc[UR6][R12.64] ;  /* 0x000000060c0c3981 */ /* 0x000ea2000c1e1900 */
[----:B----4-:R-:W-:-:S04]  /*0cc0*/  @P2 FFMA R0, R9, R10, R24 ;  /* 0x0000000a09002223 */ /* 0x010fc80000000018 */
[----:B-----5:R-:W-:-:S04]  /*0cd0*/  @P2 FFMA R24, R19, R16, R0 ;  /* 0x0000001013182223 */ /* 0x020fc80000000000 */
[----:B--2---:R-:W-:-:S07]  /*0ce0*/  @P3 FFMA R24, R15, R12, R24 ;  /* 0x0000000c0f183223 */ /* 0x004fce0000000018 */
.L_x_16:
[----:B------:R-:W-:Y:S05]  /*0cf0*/  @P1 BRA `(.L_x_18) ;  /* 0xfffffff400301947 */ /* 0x000fea000383ffff */
[----:B------:R-:W-:Y:S05]  /*0d00*/  BRA.U UP0, `(.L_x_19) ;  /* 0xfffffff500107547 */ /* 0x000fea000b83ffff */
.L_x_13:
[----:B------:R-:W3:Y:S01]  /*0d10*/  S2R R7, SR_CTAID.X ;  /* 0x0000000000077919 */ /* 0x000ee20000002500 */
[----:B------:R-:W3:Y:S01]  /*0d20*/  LDC.64 R2, c[0x0][0x388] ;  /* 0x0000e200ff027b82 */ /* 0x000ee20000000a00 */
[----:B------:R-:W4:Y:S01]  /*0d30*/  LDCU.64 UR4, c[0x0][0x3b0] ;  /* 0x00007600ff0477ac */ /* 0x000f220008000a00 */
[----:B-1----:R-:W4:Y:S01]  /*0d40*/  S2R R0, SR_TID.X ;  /* 0x0000000000007919 */ /* 0x002f220000002100 */
[----:B------:R-:W1:Y:S05]  /*0d50*/  S2R R6, SR_TID.Y ;  /* 0x0000000000067919 */ /* 0x000e6a0000002200 */
[----:B------:R-:W1:Y:S08]  /*0d60*/  S2UR UR8, SR_CTAID.Y ;  /* 0x00000000000879c3 */ /* 0x000e700000002600 */
[----:B------:R-:W1:Y:S08]  /*0d70*/  LDC R9, c[0x0][0x3a0] ;  /* 0x0000e800ff097b82 */ /* 0x000e700000000800 */
[----:B------:R-:W5:Y:S01]  /*0d80*/  LDC.64 R4, c[0x0][0x398] ;  /* 0x0000e600ff047b82 */ /* 0x000f620000000a00 */
[----:B---3--:R-:W-:-:S06]  /*0d90*/  IMAD.WIDE.U32 R2, R7, 0x4, R2 ;  /* 0x0000000407027825 */ /* 0x008fcc00078e0002 */
[----:B------:R-:W3:Y:S01]  /*0da0*/  LDG.E R3, desc[UR6][R2.64] ;  /* 0x0000000602037981 */ /* 0x000ee2000c1e1900 */
[----:B----4-:R-:W-:Y:S02]  /*0db0*/  IMAD R0, R7, UR4, R0 ;  /* 0x0000000407007c24 */ /* 0x010fe4000f8e0200 */
[----:B-1----:R-:W-:-:S04]  /*0dc0*/  IMAD R9, R9, UR8, R6 ;  /* 0x0000000809097c24 */ /* 0x002fc8000f8e0206 */
[----:B------:R-:W-:Y:S01]  /*0dd0*/  IMAD R9, R0, UR5, R9 ;  /* 0x0000000500097c24 */ /* 0x000fe2000f8e0209 */
[----:B---3--:R-:W-:Y:S01]  /*0de0*/  FSET.BF.GT.AND R7, R24, -R3, PT ;  /* 0x800000031807720a */ /* 0x008fe20003804000 */
[----:B------:R-:W-:Y:S02]  /*0df0*/  FADD R24, R3, R24 ;  /* 0x0000001803187221 */ /* 0x000fe40000000000 */
[----:B-----5:R-:W-:-:S04]  /*0e00*/  IMAD.WIDE.U32 R2, R9, 0x4, R4 ;  /* 0x0000000409027825 */ /* 0x020fc800078e0004 */
[----:B------:R-:W-:-:S05]  /*0e10*/  FMUL R7, R24, R7 ;  /* 0x0000000718077220 */ /* 0x000fca0000400000 */
[----:B------:R-:W-:Y:S01]  /*0e20*/  STG.E desc[UR6][R2.64], R7 ;  /* 0x0000000702007986 */ /* 0x000fe2000c101906 */
[----:B------:R-:W-:Y:S05]  /*0e30*/  EXIT ;  /* 0x000000000000794d */ /* 0x000fea0003800000 */
.L_x_20:
        /* <DEDUP_REMOVED lines=12> */
.L_x_88:


//--------------------- .text._Z10ApplyDeltaPfS_fii --------------------------
	.section	.text._Z10ApplyDeltaPfS_fii,"ax",@progbits
	.align	128
        .global         _Z10ApplyDeltaPfS_fii
        .type           _Z10ApplyDeltaPfS_fii,@function
        .size           _Z10ApplyDeltaPfS_fii,(.L_x_89 - _Z10ApplyDeltaPfS_fii)
        .other          _Z10ApplyDeltaPfS_fii,@"STO_CUDA_ENTRY STV_DEFAULT"
_Z10ApplyDeltaPfS_fii:
.text._Z10ApplyDeltaPfS_fii:
[----:B------:R-:W-:Y:S01]  /*0000*/  LDC R1, c[0x0][0x37c] ;  /* 0x0000df00ff017b82 */ /* 0x000fe20000000800 */
[----:B------:R-:W0:Y:S07]  /*0010*/  S2R R0, SR_TID.X ;  /* 0x0000000000007919 */ /* 0x000e2e0000002100 */
[----:B------:R-:W0:Y:S08]  /*0020*/  S2UR UR4, SR_CTAID.X ;  /* 0x00000000000479c3 */ /* 0x000e300000002500 */
[----:B------:R-:W0:Y:S08]  /*0030*/  LDC R3, c[0x0][0x360] ;  /* 0x0000d800ff037b82 */ /* 0x000e300000000800 */
[----:B------:R-:W1:Y:S01]  /*0040*/  LDC R17, c[0x0][0x394] ;  /* 0x0000e500ff117b82 */ /* 0x000e620000000800 */
[----:B0-----:R-:W-:-:S05]  /*0050*/  IMAD R0, R3, UR4, R0 ;  /* 0x0000000403007c24 */ /* 0x001fca000f8e0200 */
[----:B-1----:R-:W-:-:S13]  /*0060*/  ISETP.GT.AND P0, PT, R0, R17, PT ;  /* 0x000000110000720c */ /* 0x002fda0003f04270 */
[----:B------:R-:W-:Y:S05]  /*0070*/  @P0 EXIT ;  /* 0x000000000000094d */ /* 0x000fea0003800000 */
[----:B------:R-:W0:Y:S01]  /*0080*/  LDCU UR5, c[0x0][0x398] ;  /* 0x00007300ff0577ac */ /* 0x000e220008000800 */
[----:B------:R-:W-:Y:S01]  /*0090*/  HFMA2 R16, -RZ, RZ, 0, 0 ;  /* 0x00000000ff107431 */ /* 0x000fe200000001ff */
[----:B------:R-:W1:Y:S01]  /*00a0*/  LDCU.64 UR8, c[0x0][0x358] ;  /* 0x00006b00ff0877ac */ /* 0x000e620008000a00 */
[----:B0-----:R-:W-:-:S09]  /*00b0*/  UISETP.GE.AND UP0, UPT, UR5, 0x1, UPT ;  /* 0x000000010500788c */ /* 0x001fd2000bf06270 */
[----:B-1----:R-:W-:Y:S05]  /*00c0*/  BRA.U !UP0, `(.L_x_21) ;  /* 0x0000000508f87547 */ /* 0x002fea000b800000 */
[----:B------:R-:W-:Y:S01]  /*00d0*/  UISETP.GE.U32.AND UP1, UPT, UR5, 0x10, UPT ;  /* 0x000000100500788c */ /* 0x000fe2000bf26070 */
[----:B------:R-:W-:Y:S01]  /*00e0*/  MOV R16, RZ ;  /* 0x000000ff00107202 */ /* 0x000fe20000000f00 */
[----:B------:R-:W-:Y:S01]  /*00f0*/  ULOP3.LUT UR6, UR5, 0xf, URZ, 0xc0, !UPT ;  /* 0x0000000f05067892 */ /* 0x000fe2000f8ec0ff */
[----:B------:R-:W-:-:S03]  /*0100*/  UMOV UR4, URZ ;  /* 0x000000ff00047c82 */ /* 0x000fc60008000000 */
[----:B------:R-:W-:-:S03]  /*0110*/  UISETP.NE.AND UP0, UPT, UR6, URZ, UPT ;  /* 0x000000ff0600728c */ /* 0x000fc6000bf05270 */
[----:B------:R-:W-:Y:S08]  /*0120*/  BRA.U !UP1, `(.L_x_22) ;  /* 0x0000000109e47547 */ /* 0x000ff0000b800000 */
[----:B------:R-:W-:Y:S01]  /*0130*/  ULOP3.LUT UR4, UR5, 0x7ffffff0, URZ, 0xc0, !UPT ;  /* 0x7ffffff005047892 */ /* 0x000fe2000f8ec0ff */
[----:B------:R-:W-:Y:S02]  /*0140*/  MOV R16, RZ ;  /* 0x000000ff00107202 */ /* 0x000fe40000000f00 */
[----:B------:R-:W-:Y:S01]  /*0150*/  MOV R18, R0 ;  /* 0x0000000000127202 */ /* 0x000fe20000000f00 */
[----:B------:R-:W-:-:S12]  /*0160*/  UIADD3 UR7, UPT, UPT, -UR4, URZ, URZ ;  /* 0x000000ff04077290 */ /* 0x000fd8000fffe1ff */
.L_x_23:
[----:B------:R-:W0:Y:S02]  /*0170*/  LDC.64 R4, c[0x0][0x388] ;  /* 0x0000e200ff047b82 */ /* 0x000e240000000a00 */
[----:B0-----:R-:W-:-:S05]  /*0180*/  IMAD.WIDE R4, R18, 0x4, R4 ;  /* 0x0000000412047825 */ /* 0x001fca00078e0204 */
[----:B------:R-:W2:Y:S01]  /*0190*/  LDG.E R25, desc[UR8][R4.64] ;  /* 0x0000000804197981 */ /* 0x000ea2000c1e1900 */
[----:B------:R-:W-:-:S05]  /*01a0*/  IMAD.WIDE R6, R17, 0x4, R4 ;  /* 0x0000000411067825 */ /* 0x000fca00078e0204 */
[----:B------:R0:W3:Y:S01]  /*01b0*/  LDG.E R23, desc[UR8][R6.64] ;  /* 0x0000000806177981 */ /* 0x0000e2000c1e1900 */
[----:B------:R-:W-:-:S05]  /*01c0*/  IMAD.WIDE R8, R17, 0x4, R6 ;  /* 0x0000000411087825 */ /* 0x000fca00078e0206 */
[----:B------:R1:W4:Y:S01]  /*01d0*/  LDG.E R22, desc[UR8][R8.64] ;  /* 0x0000000808167981 */ /* 0x000322000c1e1900 */
[----:B------:R-:W-:-:S05]  /*01e0*/  IMAD.WIDE R12, R17, 0x4, R8 ;  /* 0x00000004110c7825 */ /* 0x000fca00078e0208 */
[----:B------:R-:W5:Y:S01]  /*01f0*/  LDG.E R21, desc[UR8][R12.64] ;  /* 0x000000080c157981 */ /* 0x000f62000c1e1900 */
[----:B------:R-:W-:-:S05]  /*0200*/  IMAD.WIDE R14, R17, 0x4, R12 ;  /* 0x00000004110e7825 */ /* 0x000fca00078e020c */
[----:B------:R-:W5:Y:S01]  /*0210*/  LDG.E R20, desc[UR8][R14.64] ;  /* 0x000000080e147981 */ /* 0x000f62000c1e1900 */
[----:B------:R-:W-:-:S05]  /*0220*/  IMAD.WIDE R2, R17, 0x4, R14 ;  /* 0x0000000411027825 */ /* 0x000fca00078e020e */
[----:B------:R1:W5:Y:S01]  /*0230*/  LDG.E R19, desc[UR8][R2.64] ;  /* 0x0000000802137981 */ /* 0x000362000c1e1900 */
[----:B------:R-:W-:-:S05]  /*0240*/  IMAD.WIDE R26, R17, 0x4, R2 ;  /* 0x00000004111a7825 */ /* 0x000fca00078e0202 */
[----:B------:R1:W5:Y:S01]  /*0250*/  LDG.E R24, desc[UR8][R26.64] ;  /* 0x000000081a187981 */ /* 0x000362000c1e1900 */
[----:B------:R-:W-:-:S05]  /*0260*/  IMAD.WIDE R10, R17, 0x4, R26 ;  /* 0x00000004110a7825 */ /* 0x000fca00078e021a */
[----:B------:R1:W5:Y:S01]  /*0270*/  LDG.E R28, desc[UR8][R10.64] ;  /* 0x000000080a1c7981 */ /* 0x000362000c1e1900 */
[----:B0-----:R-:W-:-:S04]  /*0280*/  IMAD.WIDE R6, R17, 0x4, R10 ;  /* 0x0000000411067825 */ /* 0x001fc800078e020a */
[C---:B-1----:R-:W-:Y:S02]  /*0290*/  IMAD.WIDE R8, R17.reuse, 0x4, R6 ;  /* 0x0000000411087825 */ /* 0x042fe400078e0206 */
[----:B------:R-:W5:Y:S02]  /*02a0*/  LDG.E R6, desc[UR8][R6.64] ;  /* 0x0000000806067981 */ /* 0x000f64000c1e1900 */
[C---:B------:R-:W-:Y:S02]  /*02b0*/  IMAD.WIDE R2, R17.reuse, 0x4, R8 ;  /* 0x0000000411027825 */ /* 0x040fe400078e0208 */
[----:B------:R-:W5:Y:S02]  /*02c0*/  LDG.E R8, desc[UR8][R8.64] ;  /* 0x0000000808087981 */ /* 0x000f64000c1e1900 */
[C---:B------:R-:W-:Y:S02]  /*02d0*/  IMAD.WIDE R4, R17.reuse, 0x4, R2 ;  /* 0x0000000411047825 */ /* 0x040fe400078e0202 */
[----:B------:R-:W5:Y:S02]  /*02e0*/  LDG.E R29, desc[UR8][R2.64] ;  /* 0x00000008021d7981 */ /* 0x000f64000c1e1900 */
[----:B------:R-:W-:-:S02]  /*02f0*/  IMAD.WIDE R12, R17, 0x4, R4 ;  /* 0x00000004110c7825 */ /* 0x000fc400078e0204 */
[----:B------:R-:W5:Y:S02]  /*0300*/  LDG.E R4, desc[UR8][R4.64] ;  /* 0x0000000804047981 */ /* 0x000f64000c1e1900 */
[C---:B------:R-:W-:Y:S02]  /*0310*/  IMAD.WIDE R14, R17.reuse, 0x4, R12 ;  /* 0x00000004110e7825 */ /* 0x040fe400078e020c */
[----:B------:R-:W5:Y:S02]  /*0320*/  LDG.E R12, desc[UR8][R12.64] ;  /* 0x000000080c0c7981 */ /* 0x000f64000c1e1900 */
[C---:B------:R-:W-:Y:S02]  /*0330*/  IMAD.WIDE R26, R17.reuse, 0x4, R14 ;  /* 0x00000004111a7825 */ /* 0x040fe400078e020e */
[----:B------:R-:W5:Y:S02]  /*0340*/  LDG.E R14, desc[UR8][R14.64] ;  /* 0x000000080e0e7981 */ /* 0x000f64000c1e1900 */
[----:B------:R-:W-:-:S02]  /*0350*/  IMAD.WIDE R10, R17, 0x4, R26 ;  /* 0x00000004110a7825 */ /* 0x000fc400078e021a */
[----:B------:R-:W5:Y:S04]  /*0360*/  LDG.E R26, desc[UR8][R26.64] ;  /* 0x000000081a1a7981 */ /* 0x000f68000c1e1900 */
[----:B------:R-:W5:Y:S01]  /*0370*/  LDG.E R10, desc[UR8][R10.64] ;  /* 0x000000080a0a7981 */ /* 0x000f62000c1e1900 */
[----:B------:R-:W-:-:S04]  /*0380*/  UIADD3 UR7, UPT, UPT, UR7, 0x10, URZ ;  /* 0x0000001007077890 */ /* 0x000fc8000fffe0ff */
[----:B------:R-:W-:Y:S01]  /*0390*/  UISETP.NE.AND UP1, UPT, UR7, URZ, UPT ;  /* 0x000000ff0700728c */ /* 0x000fe2000bf25270 */
[----:B------:R-:W-:Y:S01]  /*03a0*/  LEA R18, R17, R18, 0x4 ;  /* 0x0000001211127211 */ /* 0x000fe200078e20ff */
[----:B--2---:R-:W-:-:S04]  /*03b0*/  FADD R16, R25, R16 ;  /* 0x0000001019107221 */ /* 0x004fc80000000000 */
[----:B---3--:R-:W-:-:S04]  /*03c0*/  FADD R23, R16, R23 ;  /* 0x0000001710177221 */ /* 0x008fc80000000000 */
[----:B----4-:R-:W-:-:S04]  /*03d0*/  FADD R22, R23, R22 ;  /* 0x0000001617167221 */ /* 0x010fc80000000000 */
[----:B-----5:R-:W-:-:S04]  /*03e0*/  FADD R21, R22, R21 ;  /* 0x0000001516157221 */ /* 0x020fc80000000000 */
[----:B------:R-:W-:-:S04]  /*03f0*/  FADD R20, R21, R20 ;  /* 0x0000001415147221 */ /* 0x000fc80000000000 */
        /* <DEDUP_REMOVED lines=10> */
[----:B------:R-:W-:Y:S01]  /*04a0*/  FADD R16, R29, R10 ;  /* 0x0000000a1d107221 */ /* 0x000fe20000000000 */
[----:B------:R-:W-:Y:S06]  /*04b0*/  BRA.U UP1, `(.L_x_23) ;  /* 0xfffffffd012c7547 */ /* 0x000fec000b83ffff */
.L_x_22:
[----:B------:R-:W-:Y:S05]  /*04c0*/  BRA.U !UP0, `(.L_x_21) ;  /* 0x0000000108f87547 */ /* 0x000fea000b800000 */
[----:B------:R-:W-:Y:S02]  /*04d0*/  UISETP.GE.U32.AND UP0, UPT, UR6, 0x8, UPT ;  /* 0x000000080600788c */ /* 0x000fe4000bf06070 */
[----:B------:R-:W-:-:S04]  /*04e0*/  ULOP3.LUT UR7, UR5, 0x7, URZ, 0xc0, !UPT ;  /* 0x0000000705077892 */ /* 0x000fc8000f8ec0ff */
[----:B------:R-:W-:-:S03]  /*04f0*/  UISETP.NE.AND UP1, UPT, UR7, URZ, UPT ;  /* 0x000000ff0700728c */ /* 0x000fc6000bf25270 */
[----:B------:R-:W-:Y:S08]  /*0500*/  BRA.U !UP0, `(.L_x_24) ;  /* 0x00000001086c7547 */ /* 0x000ff0000b800000 */
[----:B------:R-:W0:Y:S01]  /*0510*/  LDC.64 R2, c[0x0][0x388] ;  /* 0x0000e200ff027b82 */ /* 0x000e220000000a00 */
[----:B------:R-:W-:-:S04]  /*0520*/  IMAD R5, R17, UR4, R0 ;  /* 0x0000000411057c24 */ /* 0x000fc8000f8e0200 */
[----:B0-----:R-:W-:-:S04]  /*0530*/  IMAD.WIDE R2, R5, 0x4, R2 ;  /* 0x0000000405027825 */ /* 0x001fc800078e0202 */
[C---:B------:R-:W-:Y:S02]  /*0540*/  IMAD.WIDE R4, R17.reuse, 0x4, R2 ;  /* 0x0000000411047825 */ /* 0x040fe400078e0202 */
[----:B------:R-:W2:Y:S02]  /*0550*/  LDG.E R3, desc[UR8][R2.64] ;  /* 0x0000000802037981 */ /* 0x000ea4000c1e1900 */
[C---:B------:R-:W-:Y:S02]  /*0560*/  IMAD.WIDE R6, R17.reuse, 0x4, R4 ;  /* 0x0000000411067825 */ /* 0x040fe400078e0204 */
[----:B------:R-:W3:Y:S02]  /*0570*/  LDG.E R4, desc[UR8][R4.64] ;  /* 0x0000000804047981 */ /* 0x000ee4000c1e1900 */
[C---:B------:R-:W-:Y:S02]  /*0580*/  IMAD.WIDE R8, R17.reuse, 0x4, R6 ;  /* 0x0000000411087825 */ /* 0x040fe400078e0206 */
[----:B------:R-:W4:Y:S02]  /*0590*/  LDG.E R6, desc[UR8][R6.64] ;  /* 0x0000000806067981 */ /* 0x000f24000c1e1900 */
        /* <DEDUP_REMOVED lines=9> */
[----:B------:R-:W-:Y:S01]  /*0630*/  UIADD3 UR4, UPT, UPT, UR4, 0x8, URZ ;  /* 0x0000000804047890 */ /* 0x000fe2000fffe0ff */
[----:B--2---:R-:W-:-:S04]  /*0640*/  FADD R3, R16, R3 ;  /* 0x0000000310037221 */ /* 0x004fc80000000000 */
[----:B---3--:R-:W-:-:S04]  /*0650*/  FADD R3, R3, R4 ;  /* 0x0000000403037221 */ /* 0x008fc80000000000 */
[----:B----4-:R-:W-:-:S04]  /*0660*/  FADD R3, R3, R6 ;  /* 0x0000000603037221 */ /* 0x010fc80000000000 */
[----:B-----5:R-:W-:-:S04]  /*0670*/  FADD R3, R3, R8 ;  /* 0x0000000803037221 */ /* 0x020fc80000000000 */
[----:B------:R-:W-:-:S04]  /*0680*/  FADD R3, R3, R10 ;  /* 0x0000000a03037221 */ /* 0x000fc80000000000 */
[----:B------:R-:W-:-:S04]  /*0690*/  FADD R3, R3, R12 ;  /* 0x0000000c03037221 */ /* 0x000fc80000000000 */
[----:B------:R-:W-:-:S04]  /*06a0*/  FADD R3, R3, R14 ;  /* 0x0000000e03037221 */ /* 0x000fc80000000000 */
[----:B------:R-:W-:-:S07]  /*06b0*/  FADD R16, R3, R18 ;  /* 0x0000001203107221 */ /* 0x000fce0000000000 */
.L_x_24:
        /* <DEDUP_REMOVED lines=12> */
[----:B------:R-:W-:Y:S02]  /*0780*/  IMAD.WIDE R8, R17, 0x4, R6 ;  /* 0x0000000411087825 */ /* 0x000fe400078e0206 */
[----:B------:R-:W4:Y:S04]  /*0790*/  LDG.E R7, desc[UR8][R6.64] ;  /* 0x0000000806077981 */ /* 0x000f28000c1e1900 */
[----:B------:R-:W5:Y:S01]  /*07a0*/  LDG.E R9, desc[UR8][R8.64] ;  /* 0x0000000808097981 */ /* 0x000f62000c1e1900 */
[----:B------:R-:W-:Y:S01]  /*07b0*/  UIADD3 UR4, UPT, UPT, UR4, 0x4, URZ ;  /* 0x0000000404047890 */ /* 0x000fe2000fffe0ff */
[----:B--2---:R-:W-:-:S04]  /*07c0*/  FADD R16, R16, R3 ;  /* 0x0000000310107221 */ /* 0x004fc80000000000 */
[----:B---3--:R-:W-:-:S04]  /*07d0*/  FADD R16, R16, R5 ;  /* 0x0000000510107221 */ /* 0x008fc80000000000 */
[----:B----4-:R-:W-:-:S04]  /*07e0*/  FADD R16, R16, R7 ;  /* 0x0000000710107221 */ /* 0x010fc80000000000 */
[----:B-----5:R-:W-:-:S07]  /*07f0*/  FADD R16, R16, R9 ;  /* 0x0000000910107221 */ /* 0x020fce0000000000 */
.L_x_25:
[----:B------:R-:W-:Y:S05]  /*0800*/  BRA.U !UP1, `(.L_x_21) ;  /* 0x0000000109287547 */ /* 0x000fea000b800000 */
[----:B------:R-:W0:Y:S01]  /*0810*/  LDC.64 R4, c[0x0][0x388] ;  /* 0x0000e200ff047b82 */ /* 0x000e220000000a00 */
[----:B------:R-:W-:Y:S01]  /*0820*/  IMAD R6, R17, UR4, R0 ;  /* 0x0000000411067c24 */ /* 0x000fe2000f8e0200 */
[----:B------:R-:W-:-:S12]  /*0830*/  UIADD3 UR5, UPT, UPT, -UR5, URZ, URZ ;  /* 0x000000ff05057290 */ /* 0x000fd8000fffe1ff */
.L_x_26:
[----:B0-----:R-:W-:-:S06]  /*0840*/  IMAD.WIDE R2, R6, 0x4, R4 ;  /* 0x0000000406027825 */ /* 0x001fcc00078e0204 */
[----:B------:R-:W2:Y:S01]  /*0850*/  LDG.E R3, desc[UR8][R2.64] ;  /* 0x0000000802037981 */ /* 0x000ea2000c1e1900 */
[----:B------:R-:W-:Y:S01]  /*0860*/  UIADD3 UR5, UPT, UPT, UR5, 0x1, URZ ;  /* 0x0000000105057890 */ /* 0x000fe2000fffe0ff */
[----:B------:R-:W-:-:S03]  /*0870*/  IADD3 R6, PT, PT, R6, R17, RZ ;  /* 0x0000001106067210 */ /* 0x000fc60007ffe0ff */
[----:B------:R-:W-:Y:S01]  /*0880*/  UISETP.NE.AND UP0, UPT, UR5, URZ, UPT ;  /* 0x000000ff0500728c */ /* 0x000fe2000bf05270 */
[----:B--2---:R-:W-:-:S08]  /*0890*/  FADD R16, R3, R16 ;  /* 0x0000001003107221 */ /* 0x004fd00000000000 */
[----:B------:R-:W-:Y:S05]  /*08a0*/  BRA.U UP0, `(.L_x_26) ;  /* 0xfffffffd00e47547 */ /* 0x000fea000b83ffff */
.L_x_21:
[----:B------:R-:W0:Y:S01]  /*08b0*/  LDC.64 R2, c[0x0][0x388] ;  /* 0x0000e200ff027b82 */ /* 0x000e220000000a00 */
[----:B------:R-:W1:Y:S07]  /*08c0*/  LDCU UR4, c[0x0][0x390] ;  /* 0x00007200ff0477ac */ /* 0x000e6e0008000800 */
[----:B------:R-:W2:Y:S01]  /*08d0*/  LDC.64 R4, c[0x0][0x380] ;  /* 0x0000e000ff047b82 */ /* 0x000ea20000000a00 */
[----:B0-----:R-:W-:-:S05]  /*08e0*/  IMAD.WIDE R2, R0, 0x4, R2 ;  /* 0x0000000400027825 */ /* 0x001fca00078e0202 */
[----:B------:R-:W-:Y:S01]  /*08f0*/  STG.E desc[UR8][R2.64], R16 ;  /* 0x0000001002007986 */ /* 0x000fe2000c101908 */
[----:B--2---:R-:W-:-:S05]  /*0900*/  IMAD.WIDE R4, R0, 0x4, R4 ;  /* 0x0000000400047825 */ /* 0x004fca00078e0204 */
[----:B------:R-:W1:Y:S02]  /*0910*/  LDG.E R7, desc[UR8][R4.64] ;  /* 0x0000000804077981 */ /* 0x000e64000c1e1900 */
[----:B-1----:R-:W-:-:S05]  /*0920*/  FFMA R7, R16, UR4, R7 ;  /* 0x0000000410077c23 */ /* 0x002fca0008000007 */
[----:B------:R-:W-:Y:S01]  /*0930*/  STG.E desc[UR8][R4.64], R7 ;  /* 0x0000000704007986 */ /* 0x000fe2000c101908 */
[----:B------:R-:W-:Y:S05]  /*0940*/  EXIT ;  /* 0x000000000000794d */ /* 0x000fea0003800000 */
.L_x_27:
        /* <DEDUP_REMOVED lines=11> */
.L_x_89:


//--------------------- .text._Z27FullyConnectBackwardWeightsPfS_S_iiii --------------------------
	.section	.text._Z27FullyConnectBackwardWeightsPfS_S_iiii,"ax",@progbits
	.align	128
        .global         _Z27FullyConnectBackwardWeightsPfS_S_iiii
        .type           _Z27FullyConnectBackwardWeightsPfS_S_iiii,@function
        .size           _Z27FullyConnectBackwardWeightsPfS_S_iiii,(.L_x_90 - _Z27FullyConnectBackwardWeightsPfS_S_iiii)
        .other          _Z27FullyConnectBackwardWeightsPfS_S_iiii,@"STO_CUDA_ENTRY STV_DEFAULT"
_Z27FullyConnectBackwardWeightsPfS_S_iiii:
.text._Z27FullyConnectBackwardWeightsPfS_S_iiii:
[----:B------:R-:W-:Y:S01]  /*0000*/  LDC R1, c[0x0][0x37c] ;  /* 0x0000df00ff017b82 */ /* 0x000fe20000000800 */
[----:B------:R-:W0:Y:S07]  /*0010*/  S2R R9, SR_TID.X ;  /* 0x0000000000097919 */ /* 0x000e2e0000002100 */
[----:B------:R-:W1:Y:S01]  /*0020*/  S2UR UR6, SR_CTAID.Y ;  /* 0x00000000000679c3 */ /* 0x000e620000002600 */
[----:B------:R-:W0:Y:S01]  /*0030*/  LDCU UR7, c[0x0][0x360] ;  /* 0x00006c00ff0777ac */ /* 0x000e220008000800 */
[----:B------:R-:W0:Y:S01]  /*0040*/  S2R R11, SR_CTAID.X ;  /* 0x00000000000b7919 */ /* 0x000e220000002500 */
[----:B------:R-:W2:Y:S05]  /*0050*/  LDCU.64 UR4, c[0x0][0x358] ;  /* 0x00006b00ff0477ac */ /* 0x000eaa0008000a00 */
[----:B------:R-:W1:Y:S08]  /*0060*/  LDC.64 R12, c[0x0][0x398] ;  /* 0x0000e600ff0c7b82 */ /* 0x000e700000000a00 */
[----:B------:R-:W3:Y:S08]  /*0070*/  LDC.64 R2, c[0x0][0x380] ;  /* 0x0000e000ff027b82 */ /* 0x000ef00000000a00 */
[----:B------:R-:W4:Y:S08]  /*0080*/  LDC.64 R4, c[0x0][0x388] ;  /* 0x0000e200ff047b82 */ /* 0x000f300000000a00 */
[----:B------:R-:W5:Y:S01]  /*0090*/  LDC.64 R6, c[0x0][0x390] ;  /* 0x0000e400ff067b82 */ /* 0x000f620000000a00 */
[----:B0-----:R-:W-:-:S02]  /*00a0*/  IMAD R0, R11, UR7, R9 ;  /* 0x000000070b007c24 */ /* 0x001fc4000f8e0209 */
[C---:B-1----:R-:W-:Y:S02]  /*00b0*/  IMAD R9, R12.reuse, UR6, R9 ;  /* 0x000000060c097c24 */ /* 0x042fe4000f8e0209 */
[----:B------:R-:W-:Y:S02]  /*00c0*/  IMAD R11, R12, UR6, R11 ;  /* 0x000000060c0b7c24 */ /* 0x000fe4000f8e020b */
[----:B------:R-:W-:Y:S02]  /*00d0*/  IMAD R13, R13, UR6, R0 ;  /* 0x000000060d0d7c24 */ /* 0x000fe4000f8e0200 */
[----:B---3--:R-:W-:-:S04]  /*00e0*/  IMAD.WIDE.U32 R2, R9, 0x4, R2 ;  /* 0x0000000409027825 */ /* 0x008fc800078e0002 */
[----:B----4-:R-:W-:Y:S02]  /*00f0*/  IMAD.WIDE.U32 R4, R11, 0x4, R4 ;  /* 0x000000040b047825 */ /* 0x010fe400078e0004 */
[----:B--2---:R-:W2:Y:S04]  /*0100*/  LDG.E R2, desc[UR4][R2.64] ;  /* 0x0000000402027981 */ /* 0x004ea8000c1e1900 */
[----:B------:R-:W2:Y:S01]  /*0110*/  LDG.E R5, desc[UR4][R4.64] ;  /* 0x0000000404057981 */ /* 0x000ea2000c1e1900 */
[----:B-----5:R-:W-:-:S05]  /*0120*/  IMAD.WIDE.U32 R6, R13, 0x4, R6 ;  /* 0x000000040d067825 */ /* 0x020fca00078e0006 */
[----:B------:R-:W2:Y:S02]  /*0130*/  LDG.E R9, desc[UR4][R6.64] ;  /* 0x0000000406097981 */ /* 0x000ea4000c1e1900 */
[----:B--2---:R-:W-:-:S05]  /*0140*/  FFMA R9, R2, R5, R9 ;  /* 0x0000000502097223 */ /* 0x004fca0000000009 */
[----:B------:R-:W-:Y:S01]  /*0150*/  STG.E desc[UR4][R6.64], R9 ;  /* 0x0000000906007986 */ /* 0x000fe2000c101904 */
[----:B------:R-:W-:Y:S05]  /*0160*/  EXIT ;  /* 0x000000000000794d */ /* 0x000fea0003800000 */
.L_x_28:
        /* <DEDUP_REMOVED lines=9> */
.L_x_90:


//--------------------- .text._Z26FullyConnectBackwardBiasesPfS_iii --------------------------
	.section	.text._Z26FullyConnectBackwardBiasesPfS_iii,"ax",@progbits
	.align	128
        .global         _Z26FullyConnectBackwardBiasesPfS_iii
        .type           _Z26FullyConnectBackwardBiasesPfS_iii,@function
        .size           _Z26FullyConnectBackwardBiasesPfS_iii,(.L_x_91 - _Z26FullyConnectBackwardBiasesPfS_iii)
        .other          _Z26FullyConnectBackwardBiasesPfS_iii,@"STO_CUDA_ENTRY STV_DEFAULT"
_Z26FullyConnectBackwardBiasesPfS_iii:
.text._Z26FullyConnectBackwardBiasesPfS_iii:
[----:B------:R-:W-:Y:S01]  /*0000*/  LDC R1, c[0x0][0x37c] ;  /* 0x0000df00ff017b82 */ /* 0x000fe20000000800 */
[----:B------:R-:W0:Y:S07]  /*0010*/  S2R R9, SR_TID.X ;  /* 0x0000000000097919 */ /* 0x000e2e0000002100 */
[----:B------:R-:W0:Y:S01]  /*0020*/  S2UR UR6, SR_CTAID.X ;  /* 0x00000000000679c3 */ /* 0x000e220000002500 */
[----:B------:R-:W1:Y:S07]  /*0030*/  LDCU.64 UR4, c[0x0][0x358] ;  /* 0x00006b00ff0477ac */ /* 0x000e6e0008000a00 */
[----:B------:R-:W0:Y:S08]  /*0040*/  LDC.64 R10, c[0x0][0x390] ;  /* 0x0000e400ff0a7b82 */ /* 0x000e300000000a00 */
[----:B------:R-:W2:Y:S08]  /*0050*/  LDC.64 R2, c[0x0][0x380] ;  /* 0x0000e000ff027b82 */ /* 0x000eb00000000a00 */
[----:B------:R-:W3:Y:S01]  /*0060*/  LDC.64 R4, c[0x0][0x388] ;  /* 0x0000e200ff047b82 */ /* 0x000ee20000000a00 */
[----:B0-----:R-:W-:-:S02]  /*0070*/  IMAD R7, R10, UR6, R9 ;  /* 0x000000060a077c24 */ /* 0x001fc4000f8e0209 */
[----:B------:R-:W-:Y:S02]  /*0080*/  IMAD R9, R11, UR6, R9 ;  /* 0x000000060b097c24 */ /* 0x000fe4000f8e0209 */
[----:B--2---:R-:W-:-:S06]  /*0090*/  IMAD.WIDE.U32 R2, R7, 0x4, R2 ;  /* 0x0000000407027825 */ /* 0x004fcc00078e0002 */
[----:B-1----:R-:W2:Y:S01]  /*00a0*/  LDG.E R2, desc[UR4][R2.64] ;  /* 0x0000000402027981 */ /* 0x002ea2000c1e1900 */
[----:B---3--:R-:W-:-:S05]  /*00b0*/  IMAD.WIDE.U32 R4, R9, 0x4, R4 ;  /* 0x0000000409047825 */ /* 0x008fca00078e0004 */
[----:B------:R-:W2:Y:S02]  /*00c0*/  LDG.E R7, desc[UR4][R4.64] ;  /* 0x0000000404077981 */ /* 0x000ea4000c1e1900 */
[----:B--2---:R-:W-:-:S05]  /*00d0*/  FADD R7, R2, R7 ;  /* 0x0000000702077221 */ /* 0x004fca0000000000 */
[----:B------:R-:W-:Y:S01]  /*00e0*/  STG.E desc[UR4][R4.64], R7 ;  /* 0x0000000704007986 */ /* 0x000fe2000c101904 */
[----:B------:R-:W-:Y:S05]  /*00f0*/  EXIT ;  /* 0x000000000000794d */ /* 0x000fea0003800000 */
.L_x_29:
        /* <DEDUP_REMOVED lines=16> */
.L_x_91:


//--------------------- .text._Z17Pool2DBackwardMaxPfS_S_iiiiiii --------------------------
	.section	.text._Z17Pool2DBackwardMaxPfS_S_iiiiiii,"ax",@progbits
	.align	128
        .global         _Z17Pool2DBackwardMaxPfS_S_iiiiiii
        .type           _Z17Pool2DBackwardMaxPfS_S_iiiiiii,@function
        .size           _Z17Pool2DBackwardMaxPfS_S_iiiiiii,(.L_x_92 - _Z17Pool2DBackwardMaxPfS_S_iiiiiii)
        .other          _Z17Pool2DBackwardMaxPfS_S_iiiiiii,@"STO_CUDA_ENTRY STV_DEFAULT"
_Z17Pool2DBackwardMaxPfS_S_iiiiiii:
.text._Z17Pool2DBackwardMaxPfS_S_iiiiiii:
[----:B------:R-:W-:Y:S01]  /*0000*/  LDC R1, c[0x0][0x37c] ;  /* 0x0000df00ff017b82 */ /* 0x000fe20000000800 */
[----:B------:R-:W0:Y:S01]  /*0010*/  LDCU UR9, c[0x0][0x3b0] ;  /* 0x00007600ff0977ac */ /* 0x000e220008000800 */
[----:B------:R-:W-:Y:S01]  /*0020*/  HFMA2 R0, -RZ, RZ, 0, 0 ;  /* 0x00000000ff007431 */ /* 0x000fe200000001ff */
[----:B------:R-:W-:Y:S01]  /*0030*/  MOV R13, RZ ;  /* 0x000000ff000d7202 */ /* 0x000fe20000000f00 */
[----:B------:R-:W1:Y:S01]  /*0040*/  LDCU.64 UR12, c[0x0][0x3a0] ;  /* 0x00007400ff0c77ac */ /* 0x000e620008000a00 */
[----:B------:R-:W2:Y:S01]  /*0050*/  LDCU.64 UR10, c[0x0][0x358] ;  /* 0x00006b00ff0a77ac */ /* 0x000ea20008000a00 */
[----:B0-----:R-:W-:Y:S02]  /*0060*/  UISETP.GE.AND UP0, UPT, UR9, 0x1, UPT ;  /* 0x000000010900788c */ /* 0x001fe4000bf06270 */
[----:B-1----:R-:W-:-:S07]  /*0070*/  UIMAD UR4, UR13, UR12, URZ ;  /* 0x0000000c0d0472a4 */ /* 0x002fce000f8e02ff */
[----:B--2---:R-:W-:Y:S05]  /*0080*/  BRA.U !UP0, `(.L_x_30) ;  /* 0x0000000d08647547 */ /* 0x004fea000b800000 */
[----:B------:R-:W0:Y:S01]  /*0090*/  S2R R4, SR_CTAID.Y ;  /* 0x0000000000047919 */ /* 0x000e220000002600 */
[----:B------:R-:W0:Y:S01]  /*00a0*/  LDC R9, c[0x0][0x398] ;  /* 0x0000e600ff097b82 */ /* 0x000e220000000800 */
[----:B------:R-:W-:Y:S01]  /*00b0*/  ULOP3.LUT UR5, UR9, 0x7, URZ, 0xc0, !UPT ;  /* 0x0000000709057892 */ /* 0x000fe2000f8ec0ff */
[----:B------:R-:W-:Y:S01]  /*00c0*/  MOV R13, RZ ;  /* 0x000000ff000d7202 */ /* 0x000fe20000000f00 */
[----:B------:R-:W1:Y:S01]  /*00d0*/  S2R R7, SR_CTAID.X ;  /* 0x0000000000077919 */ /* 0x000e620000002500 */
[----:B------:R-:W-:Y:S01]  /*00e0*/  MOV R0, RZ ;  /* 0x000000ff00007202 */ /* 0x000fe20000000f00 */
[----:B------:R-:W-:Y:S01]  /*00f0*/  UIADD3 UR6, UPT, UPT, UR5, -0x1, URZ ;  /* 0xffffffff05067890 */ /* 0x000fe2000fffe0ff */
[----:B------:R-:W2:Y:S01]  /*0100*/  S2R R5, SR_TID.X ;  /* 0x0000000000057919 */ /* 0x000ea20000002100 */
[----:B------:R-:W-:Y:S02]  /*0110*/  ULOP3.LUT UR7, UR9, 0x3, URZ, 0xc0, !UPT ;  /* 0x0000000309077892 */ /* 0x000fe4000f8ec0ff */
[----:B------:R-:W-:Y:S01]  /*0120*/  ULOP3.LUT UR8, UR9, 0x7ffffff8, URZ, 0xc0, !UPT ;  /* 0x7ffffff809087892 */ /* 0x000fe2000f8ec0ff */
[----:B------:R-:W3:Y:S01]  /*0130*/  S2R R3, SR_TID.Y ;  /* 0x0000000000037919 */ /* 0x000ee20000002200 */
[----:B------:R-:W-:Y:S01]  /*0140*/  UISETP.GE.U32.AND UP0, UPT, UR6, 0x3, UPT ;  /* 0x000000030600788c */ /* 0x000fe2000bf06070 */
[----:B0-----:R-:W-:-:S02]  /*0150*/  IMAD R4, R4, R9, RZ ;  /* 0x0000000904047224 */ /* 0x001fc400078e02ff */
[----:B------:R-:W-:Y:S02]  /*0160*/  IMAD.MOV.U32 R9, RZ, RZ, RZ ;  /* 0x000000ffff097224 */ /* 0x000fe400078e00ff */
[--C-:B-1----:R-:W-:Y:S02]  /*0170*/  IMAD R6, R7, UR4, R4.reuse ;  /* 0x0000000407067c24 */ /* 0x102fe4000f8e0204 */
[----:B--2---:R-:W-:Y:S02]  /*0180*/  IMAD R5, R5, UR9, RZ ;  /* 0x0000000905057c24 */ /* 0x004fe4000f8e02ff */
[C---:B---3--:R-:W-:Y:S02]  /*0190*/  IMAD R4, R3.reuse, UR9, R4 ;  /* 0x0000000903047c24 */ /* 0x048fe4000f8e0204 */
[----:B------:R-:W-:Y:S02]  /*01a0*/  IMAD R6, R3, UR9, R6 ;  /* 0x0000000903067c24 */ /* 0x000fe4000f8e0206 */
[----:B------:R-:W-:-:S07]  /*01b0*/  IMAD R7, R7, UR12, R5 ;  /* 0x0000000c07077c24 */ /* 0x000fce000f8e0205 */
.L_x_36:
[----:B------:R-:W0:Y:S01]  /*01c0*/  LDCU UR9, c[0x0][0x3b0] ;  /* 0x00007600ff0977ac */ /* 0x000e220008000800 */
[----:B------:R-:W-:Y:S02]  /*01d0*/  IMAD.IADD R3, R5, 0x1, R9 ;  /* 0x0000000105037824 */ /* 0x000fe400078e0209 */
[----:B------:R-:W-:Y:S01]  /*01e0*/  HFMA2 R11, -RZ, RZ, 0, 0 ;  /* 0x00000000ff0b7431 */ /* 0x000fe200000001ff */
[----:B------:R-:W1:Y:S01]  /*01f0*/  LDCU UR13, c[0x0][0x3a4] ;  /* 0x00007480ff0d77ac */ /* 0x000e620008000800 */
[----:B0-----:R-:W-:Y:S01]  /*0200*/  UISETP.GE.U32.AND UP1, UPT, UR9, 0x8, UPT ;  /* 0x000000080900788c */ /* 0x001fe2000bf26070 */
[----:B-1----:R-:W-:-:S08]  /*0210*/  IMAD R8, R3, UR13, R6 ;  /* 0x0000000d03087c24 */ /* 0x002fd0000f8e0206 */
[----:B------:R-:W-:Y:S05]  /*0220*/  BRA.U !UP1, `(.L_x_31) ;  /* 0x0000000509847547 */ /* 0x000fea000b800000 */
[----:B------:R-:W0:Y:S01]  /*0230*/  LDC.64 R2, c[0x0][0x380] ;  /* 0x0000e000ff027b82 */ /* 0x000e220000000a00 */
[----:B------:R-:W-:Y:S01]  /*0240*/  IADD3 R11, PT, PT, R7, R9, RZ ;  /* 0x00000009070b7210 */ /* 0x000fe20007ffe0ff */
[----:B------:R-:W-:-:S04]  /*0250*/  IMAD.MOV.U32 R10, RZ, RZ, 0x3 ;  /* 0x00000003ff0a7424 */ /* 0x000fc800078e00ff */
[----:B------:R-:W-:-:S07]  /*0260*/  IMAD R11, R11, UR13, R4 ;  /* 0x0000000d0b0b7c24 */ /* 0x000fce000f8e0204 */
.L_x_32:
[----:B------:R-:W-:Y:S02]  /*0270*/  IADD3 R12, PT, PT, R5, R0, RZ ;  /* 0x00000000050c7210 */ /* 0x000fe40007ffe0ff */
[----:B------:R-:W-:-:S05]  /*0280*/  IADD3 R15, PT, PT, R6, R13, RZ ;  /* 0x0000000d060f7210 */ /* 0x000fca0007ffe0ff */
[----:B------:R-:W-:Y:S02]  /*0290*/  IMAD R17, R12, UR13, R15 ;  /* 0x0000000d0c117c24 */ /* 0x000fe4000f8e020f */
[----:B0-----:R-:W-:-:S04]  /*02a0*/  IMAD.WIDE.U32 R14, R11, 0x4, R2 ;  /* 0x000000040b0e7825 */ /* 0x001fc800078e0002 */
[----:B------:R-:W-:Y:S02]  /*02b0*/  IMAD.WIDE.U32 R16, R17, 0x4, R2 ;  /* 0x0000000411107825 */ /* 0x000fe400078e0002 */
[----:B------:R-:W2:Y:S04]  /*02c0*/  LDG.E R14, desc[UR10][R14.64] ;  /* 0x0000000a0e0e7981 */ /* 0x000ea8000c1e1900 */
[----:B------:R-:W2:Y:S01]  /*02d0*/  LDG.E R17, desc[UR10][R16.64] ;  /* 0x0000000a10117981 */ /* 0x000ea2000c1e1900 */
[----:B------:R-:W-:-:S04]  /*02e0*/  VIADD R19, R11, 0x1 ;  /* 0x000000010b137836 */ /* 0x000fc80000000000 */
[----:B------:R-:W-:-:S06]  /*02f0*/  IMAD.WIDE.U32 R18, R19, 0x4, R2 ;  /* 0x0000000413127825 */ /* 0x000fcc00078e0002 */
[----:B------:R-:W3:Y:S01]  /*0300*/  LDG.E R18, desc[UR10][R18.64] ;  /* 0x0000000a12127981 */ /* 0x000ee2000c1e1900 */
[----:B--2---:R-:W-:-:S04]  /*0310*/  FSETP.GT.AND P0, PT, R14, R17, PT ;  /* 0x000000110e00720b */ /* 0x004fc80003f04000 */
[----:B------:R-:W-:-:S04]  /*0320*/  SEL R0, R9, R0, P0 ;  /* 0x0000000009007207 */ /* 0x000fc80000000000 */
[----:B------:R-:W-:-:S05]  /*0330*/  IADD3 R12, PT, PT, R5, R0, RZ ;  /* 0x00000000050c7210 */ /* 0x000fca0007ffe0ff */
[----:B------:R-:W-:-:S05]  /*0340*/  @P0 VIADD R13, R10, 0xfffffffd ;  /* 0xfffffffd0a0d0836 */ /* 0x000fca0000000000 */
[----:B------:R-:W-:-:S05]  /*0350*/  IADD3 R21, PT, PT, R6, R13, RZ ;  /* 0x0000000d06157210 */ /* 0x000fca0007ffe0ff */
[----:B------:R-:W-:-:S04]  /*0360*/  IMAD R21, R12, UR13, R21 ;  /* 0x0000000d0c157c24 */ /* 0x000fc8000f8e0215 */
[----:B------:R-:W-:-:S06]  /*0370*/  IMAD.WIDE.U32 R20, R21, 0x4, R2 ;  /* 0x0000000415147825 */ /* 0x000fcc00078e0002 */
[----:B------:R-:W3:Y:S01]  /*0380*/  LDG.E R21, desc[UR10][R20.64] ;  /* 0x0000000a14157981 */ /* 0x000ee2000c1e1900 */
[----:B------:R-:W-:-:S05]  /*0390*/  IADD3 R15, PT, PT, R11, 0x2, RZ ;  /* 0x000000020b0f7810 */ /* 0x000fca0007ffe0ff */
[----:B------:R-:W-:-:S06]  /*03a0*/  IMAD.WIDE.U32 R14, R15, 0x4, R2 ;  /* 0x000000040f0e7825 */ /* 0x000fcc00078e0002 */
[----:B------:R-:W2:Y:S01]  /*03b0*/  LDG.E R14, desc[UR10][R14.64] ;  /* 0x0000000a0e0e7981 */ /* 0x000ea2000c1e1900 */
[----:B---3--:R-:W-:-:S04]  /*03c0*/  FSETP.GT.AND P0, PT, R18, R21, PT ;  /* 0x000000151200720b */ /* 0x008fc80003f04000 */
[----:B------:R-:W-:-:S04]  /*03d0*/  SEL R0, R9, R0, P0 ;  /* 0x0000000009007207 */ /* 0x000fc80000000000 */
[----:B------:R-:W-:-:S05]  /*03e0*/  IADD3 R12, PT, PT, R5, R0, RZ ;  /* 0x00000000050c7210 */ /* 0x000fca0007ffe0ff */
[----:B------:R-:W-:-:S05]  /*03f0*/  @P0 IADD3 R13, PT, PT, R10, -0x2, RZ ;  /* 0xfffffffe0a0d0810 */ /* 0x000fca0007ffe0ff */
[----:B------:R-:W-:-:S04]  /*0400*/  IMAD.IADD R17, R6, 0x1, R13 ;  /* 0x0000000106117824 */ /* 0x000fc800078e020d */
[----:B------:R-:W-:-:S04]  /*0410*/  IMAD R17, R12, UR13, R17 ;  /* 0x0000000d0c117c24 */ /* 0x000fc8000f8e0211 */
[----:B------:R-:W-:-:S06]  /*0420*/  IMAD.WIDE.U32 R16, R17, 0x4, R2 ;  /* 0x0000000411107825 */ /* 0x000fcc00078e0002 */
[----:B------:R-:W2:Y:S01]  /*0430*/  LDG.E R17, desc[UR10][R16.64] ;  /* 0x0000000a10117981 */ /* 0x000ea2000c1e1900 */
[----:B------:R-:W-:-:S05]  /*0440*/  IADD3 R19, PT, PT, R11, 0x3, RZ ;  /* 0x000000030b137810 */ /* 0x000fca0007ffe0ff */
[----:B------:R-:W-:-:S06]  /*0450*/  IMAD.WIDE.U32 R18, R19, 0x4, R2 ;  /* 0x0000000413127825 */ /* 0x000fcc00078e0002 */
[----:B------:R-:W3:Y:S01]  /*0460*/  LDG.E R18, desc[UR10][R18.64] ;  /* 0x0000000a12127981 */ /* 0x000ee2000c1e1900 */
[----:B--2---:R-:W-:-:S04]  /*0470*/  FSETP.GT.AND P0, PT, R14, R17, PT ;  /* 0x000000110e00720b */ /* 0x004fc80003f04000 */
[----:B------:R-:W-:-:S09]  /*0480*/  SEL R0, R9, R0, P0 ;  /* 0x0000000009007207 */ /* 0x000fd20000000000 */
[----:B------:R-:W-:Y:S01]  /*0490*/  @P0 IADD3 R13, PT, PT, R10, -0x1, RZ ;  /* 0xffffffff0a0d0810 */ /* 0x000fe20007ffe0ff */
[----:B------:R-:W-:-:S03]  /*04a0*/  IMAD.IADD R12, R5, 0x1, R0 ;  /* 0x00000001050c7824 */ /* 0x000fc600078e0200 */
        /* <DEDUP_REMOVED lines=8> */
[----:B------:R-:W-:Y:S02]  /*0530*/  SEL R0, R9, R0, P0 ;  /* 0x0000000009007207 */ /* 0x000fe40000000000 */
[----:B------:R-:W-:-:S03]  /*0540*/  SEL R13, R10, R13, P0 ;  /* 0x0000000d0a0d7207 */ /* 0x000fc60000000000 */
[----:B------:R-:W-:Y:S01]  /*0550*/  IMAD.IADD R12, R5, 0x1, R0 ;  /* 0x00000001050c7824 */ /* 0x000fe200078e0200 */
[----:B------:R-:W-:-:S05]  /*0560*/  IADD3 R17, PT, PT, R6, R13, RZ ;  /* 0x0000000d06117210 */ /* 0x000fca0007ffe0ff */
[----:B------:R-:W-:-:S04]  /*0570*/  IMAD R17, R12, UR13, R17 ;  /* 0x0000000d0c117c24 */ /* 0x000fc8000f8e0211 */
[----:B------:R-:W-:-:S06]  /*0580*/  IMAD.WIDE.U32 R16, R17, 0x4, R2 ;  /* 0x0000000411107825 */ /* 0x000fcc00078e0002 */
        /* <DEDUP_REMOVED lines=18> */
[----:B------:R-:W-:-:S05]  /*06b0*/  @P0 IADD3 R13, PT, PT, R10, 0x2, RZ ;  /* 0x000000020a0d0810 */ /* 0x000fca0007ffe0ff */
        /* <DEDUP_REMOVED lines=9> */
[----:B------:R-:W-:Y:S01]  /*0750*/  @P0 IADD3 R13, PT, PT, R10, 0x3, RZ ;  /* 0x000000030a0d0810 */ /* 0x000fe20007ffe0ff */
[----:B------:R-:W-:-:S03]  /*0760*/  IMAD.IADD R12, R5, 0x1, R0 ;  /* 0x00000001050c7824 */ /* 0x000fc600078e0200 */
[----:B------:R-:W-:-:S05]  /*0770*/  IADD3 R21, PT, PT, R6, R13, RZ ;  /* 0x0000000d06157210 */ /* 0x000fca0007ffe0ff */
[----:B------:R-:W-:-:S04]  /*0780*/  IMAD R21, R12, UR13, R21 ;  /* 0x0000000d0c157c24 */ /* 0x000fc8000f8e0215 */
[----:B------:R-:W-:-:S06]  /*0790*/  IMAD.WIDE.U32 R20, R21, 0x4, R2 ;  /* 0x0000000415147825 */ /* 0x000fcc00078e0002 */
[----:B------:R-:W3:Y:S01]  /*07a0*/  LDG.E R21, desc[UR10][R20.64] ;  /* 0x0000000a14157981 */ /* 0x000ee2000c1e1900 */
[----:B------:R-:W-:-:S05]  /*07b0*/  VIADD R12, R10, 0x5 ;  /* 0x000000050a0c7836 */ /* 0x000fca0000000000 */
[----:B------:R-:W-:Y:S01]  /*07c0*/  ISETP.NE.AND P1, PT, R12, UR8, PT ;  /* 0x000000080c007c0c */ /* 0x000fe2000bf25270 */
[----:B------:R-:W-:Y:S01]  /*07d0*/  VIADD R11, R11, 0x8 ;  /* 0x000000080b0b7836 */ /* 0x000fe20000000000 */
[----:B---3--:R-:W-:-:S04]  /*07e0*/  FSETP.GT.AND P0, PT, R18, R21, PT ;  /* 0x000000151200720b */ /* 0x008fc80003f04000 */
[----:B------:R-:W-:-:S09]  /*07f0*/  SEL R0, R9, R0, P0 ;  /* 0x0000000009007207 */ /* 0x000fd20000000000 */
[C---:B------:R-:W-:Y:S02]  /*0800*/  @P0 IADD3 R13, PT, PT, R10.reuse, 0x4, RZ ;  /* 0x000000040a0d0810 */ /* 0x040fe40007ffe0ff */
[----:B------:R-:W-:Y:S01]  /*0810*/  IADD3 R10, PT, PT, R10, 0x8, RZ ;  /* 0x000000080a0a7810 */ /* 0x000fe20007ffe0ff */
[----:B------:R-:W-:Y:S06]  /*0820*/  @P1 BRA `(.L_x_32) ;  /* 0xfffffff800901947 */ /* 0x000fec000383ffff */
[----:B------:R-:W-:-:S07]  /*0830*/  MOV R11, UR8 ;  /* 0x00000008000b7c02 */ /* 0x000fce0008000f00 */
.L_x_31:
[----:B------:R-:W-:-:S09]  /*0840*/  UISETP.NE.AND UP1, UPT, UR5, URZ, UPT ;  /* 0x000000ff0500728c */ /* 0x000fd2000bf25270 */
[----:B------:R-:W-:Y:S05]  /*0850*/  BRA.U !UP1, `(.L_x_33) ;  /* 0x0000000509647547 */ /* 0x000fea000b800000 */
[----:B------:R-:W-:Y:S01]  /*0860*/  UISETP.NE.AND UP1, UPT, UR7, URZ, UPT ;  /* 0x000000ff0700728c */ /* 0x000fe2000bf25270 */
[----:B------:R-:W-:Y:S10]  /*0870*/  BRA.U !UP0, `(.L_x_34) ;  /* 0x0000000108b87547 */ /* 0x000ff4000b800000 */
[----:B------:R-:W0:Y:S01]  /*0880*/  LDC.64 R2, c[0x0][0x380] ;  /* 0x0000e000ff027b82 */ /* 0x000e220000000a00 */
[----:B------:R-:W-:Y:S01]  /*0890*/  IADD3 R10, PT, PT, R0, R5, RZ ;  /* 0x00000005000a7210 */ /* 0x000fe20007ffe0ff */
[----:B------:R-:W-:Y:S01]  /*08a0*/  IMAD.IADD R17, R13, 0x1, R6 ;  /* 0x000000010d117824 */ /* 0x000fe200078e0206 */
[----:B------:R-:W-:-:S03]  /*08b0*/  IADD3 R15, PT, PT, R8, R11, RZ ;  /* 0x0000000b080f7210 */ /* 0x000fc60007ffe0ff */
[----:B------:R-:W-:Y:S02]  /*08c0*/  IMAD R19, R10, UR13, R17 ;  /* 0x0000000d0a137c24 */ /* 0x000fe4000f8e0211 */
[----:B0-----:R-:W-:-:S04]  /*08d0*/  IMAD.WIDE.U32 R16, R15, 0x4, R2 ;  /* 0x000000040f107825 */ /* 0x001fc800078e0002 */
[----:B------:R-:W-:Y:S02]  /*08e0*/  IMAD.WIDE.U32 R18, R19, 0x4, R2 ;  /* 0x0000000413127825 */ /* 0x000fe400078e0002 */
[----:B------:R-:W2:Y:S04]  /*08f0*/  LDG.E R16, desc[UR10][R16.64] ;  /* 0x0000000a10107981 */ /* 0x000ea8000c1e1900 */
[----:B------:R-:W2:Y:S01]  /*0900*/  LDG.E R19, desc[UR10][R18.64] ;  /* 0x0000000a12137981 */ /* 0x000ea2000c1e1900 */
[----:B------:R-:W-:-:S05]  /*0910*/  IADD3 R21, PT, PT, R15, 0x1, RZ ;  /* 0x000000010f157810 */ /* 0x000fca0007ffe0ff */
[----:B------:R-:W-:-:S06]  /*0920*/  IMAD.WIDE.U32 R20, R21, 0x4, R2 ;  /* 0x0000000415147825 */ /* 0x000fcc00078e0002 */
[----:B------:R-:W3:Y:S01]  /*0930*/  LDG.E R20, desc[UR10][R20.64] ;  /* 0x0000000a14147981 */ /* 0x000ee2000c1e1900 */
[----:B--2---:R-:W-:-:S04]  /*0940*/  FSETP.GT.AND P0, PT, R16, R19, PT ;  /* 0x000000131000720b */ /* 0x004fc80003f04000 */
[----:B------:R-:W-:Y:S02]  /*0950*/  SEL R0, R9, R0, P0 ;  /* 0x0000000009007207 */ /* 0x000fe40000000000 */
[----:B------:R-:W-:Y:S02]  /*0960*/  SEL R13, R11, R13, P0 ;  /* 0x0000000d0b0d7207 */ /* 0x000fe40000000000 */
[----:B------:R-:W-:-:S03]  /*0970*/  IADD3 R10, PT, PT, R5, R0, RZ ;  /* 0x00000000050a7210 */ /* 0x000fc60007ffe0ff */
[----:B------:R-:W-:-:S04]  /*0980*/  IMAD.IADD R23, R6, 0x1, R13 ;  /* 0x0000000106177824 */ /* 0x000fc800078e020d */
[----:B------:R-:W-:-:S04]  /*0990*/  IMAD R23, R10, UR13, R23 ;  /* 0x0000000d0a177c24 */ /* 0x000fc8000f8e0217 */
[----:B------:R-:W-:-:S06]  /*09a0*/  IMAD.WIDE.U32 R22, R23, 0x4, R2 ;  /* 0x0000000417167825 */ /* 0x000fcc00078e0002 */
[----:B------:R-:W3:Y:S01]  /*09b0*/  LDG.E R23, desc[UR10][R22.64] ;  /* 0x0000000a16177981 */ /* 0x000ee2000c1e1900 */
[----:B------:R-:W-:-:S05]  /*09c0*/  IADD3 R17, PT, PT, R15, 0x2, RZ ;  /* 0x000000020f117810 */ /* 0x000fca0007ffe0ff */
[----:B------:R-:W-:-:S06]  /*09d0*/  IMAD.WIDE.U32 R16, R17, 0x4, R2 ;  /* 0x0000000411107825 */ /* 0x000fcc00078e0002 */
[----:B------:R-:W2:Y:S01]  /*09e0*/  LDG.E R16, desc[UR10][R16.64] ;  /* 0x0000000a10107981 */ /* 0x000ea2000c1e1900 */
[----:B---3--:R-:W-:-:S04]  /*09f0*/  FSETP.GT.AND P0, PT, R20, R23, PT ;  /* 0x000000171400720b */ /* 0x008fc80003f04000 */
[----:B------:R-:W-:-:S09]  /*0a00*/  SEL R0, R9, R0, P0 ;  /* 0x0000000009007207 */ /* 0x000fd20000000000 */
[----:B------:R-:W-:Y:S01]  /*0a10*/  @P0 IADD3 R13, PT, PT, R11, 0x1, RZ ;  /* 0x000000010b0d0810 */ /* 0x000fe20007ffe0ff */
[----:B------:R-:W-:-:S03]  /*0a20*/  IMAD.IADD R10, R5, 0x1, R0 ;  /* 0x00000001050a7824 */ /* 0x000fc600078e0200 */
        /* <DEDUP_REMOVED lines=14> */
[----:B------:R-:W3:Y:S02]  /*0b10*/  LDG.E R3, desc[UR10][R2.64] ;  /* 0x0000000a02037981 */ /* 0x000ee4000c1e1900 */
[----:B---3--:R-:W-:-:S04]  /*0b20*/  FSETP.GT.AND P0, PT, R14, R3, PT ;  /* 0x000000030e00720b */ /* 0x008fc80003f04000 */
[----:B------:R-:W-:-:S09]  /*0b30*/  SEL R0, R9, R0, P0 ;  /* 0x0000000009007207 */ /* 0x000fd20000000000 */
[C---:B------:R-:W-:Y:S02]  /*0b40*/  @P0 IADD3 R13, PT, PT, R11.reuse, 0x3, RZ ;  /* 0x000000030b0d0810 */ /* 0x040fe40007ffe0ff */
[----:B------:R-:W-:-:S07]  /*0b50*/  IADD3 R11, PT, PT, R11, 0x4, RZ ;  /* 0x000000040b0b7810 */ /* 0x000fce0007ffe0ff */
.L_x_34:
[----:B------:R-:W-:Y:S05]  /*0b60*/  BRA.U !UP1, `(.L_x_33) ;  /* 0x0000000109a07547 */ /* 0x000fea000b800000 */
[----:B------:R-:W-:Y:S02]  /*0b70*/  UISETP.NE.AND UP1, UPT, UR7, 0x1, UPT ;  /* 0x000000010700788c */ /* 0x000fe4000bf25270 */
[----:B------:R-:W-:-:S07]  /*0b80*/  ULOP3.LUT UP2, URZ, UR9, 0x1, URZ, 0xc0, !UPT ;  /* 0x0000000109ff7892 */ /* 0x000fce000f84c0ff */
[----:B------:R-:W-:Y:S05]  /*0b90*/  BRA.U !UP1, `(.L_x_35) ;  /* 0x0000000109607547 */ /* 0x000fea000b800000 */
        /* <DEDUP_REMOVED lines=13> */
[----:B------:R-:W-:Y:S02]  /*0c70*/  SEL R0, R9, R0, P0 ;  /* 0x0000000009007207 */ /* 0x000fe40000000000 */
[----:B------:R-:W-:Y:S02]  /*0c80*/  SEL R13, R11, R13, P0 ;  /* 0x0000000d0b0d7207 */ /* 0x000fe40000000000 */
[----:B------:R-:W-:Y:S02]  /*0c90*/  IADD3 R10, PT, PT, R5, R0, RZ ;  /* 0x00000000050a7210 */ /* 0x000fe40007ffe0ff */
        /* <DEDUP_REMOVED lines=8> */
.L_x_35:
        /* <DEDUP_REMOVED lines=9> */
[----:B------:R-:W2:Y:S02]  /*0db0*/  LDG.E R3, desc[UR10][R2.64] ;  /* 0x0000000a02037981 */ /* 0x000ea4000c1e1900 */
[----:B--2---:R-:W-:-:S04]  /*0dc0*/  FSETP.GT.AND P0, PT, R14, R3, PT ;  /* 0x000000030e00720b */ /* 0x004fc80003f04000 */
[----:B------:R-:W-:Y:S02]  /*0dd0*/  SEL R13, R11, R13, P0 ;  /* 0x0000000d0b0d7207 */ /* 0x000fe40000000000 */
[----:B------:R-:W-:-:S07]  /*0de0*/  SEL R0, R9, R0, P0 ;  /* 0x0000000009007207 */ /* 0x000fce0000000000 */
.L_x_33:
[----:B------:R-:W-:-:S04]  /*0df0*/  IADD3 R9, PT, PT, R9, 0x1, RZ ;  /* 0x0000000109097810 */ /* 0x000fc80007ffe0ff */
[----:B------:R-:W-:-:S13]  /*0e00*/  ISETP.NE.AND P0, PT, R9, UR9, PT ;  /* 0x0000000909007c0c */ /* 0x000fda000bf05270 */
[----:B------:R-:W-:Y:S05]  /*0e10*/  @P0 BRA `(.L_x_36) ;  /* 0xfffffff000e80947 */ /* 0x000fea000383ffff */
.L_x_30:
[----:B------:R-:W0:Y:S01]  /*0e20*/  S2R R11, SR_CTAID.Y ;  /* 0x00000000000b7919 */ /* 0x000e220000002600 */
[----:B------:R-:W0:Y:S01]  /*0e30*/  LDC R6, c[0x0][0x398] ;  /* 0x0000e600ff067b82 */ /* 0x000e220000000800 */
[----:B------:R-:W1:Y:S01]  /*0e40*/  LDCU UR5, c[0x0][0x3ac] ;  /* 0x00007580ff0577ac */ /* 0x000e620008000800 */
[----:B------:R-:W2:Y:S01]  /*0e50*/  S2R R9, SR_CTAID.X ;  /* 0x0000000000097919 */ /* 0x000ea20000002500 */
[----:B------:R-:W3:Y:S05]  /*0e60*/  S2R R8, SR_TID.Y ;  /* 0x0000000000087919 */ /* 0x000eea0000002200 */
[----:B------:R-:W4:Y:S01]  /*0e70*/  LDC.64 R4, c[0x0][0x390] ;  /* 0x0000e400ff047b82 */ /* 0x000f220000000a00 */
[----:B------:R-:W5:Y:S07]  /*0e80*/  S2R R7, SR_TID.X ;  /* 0x0000000000077919 */ /* 0x000f6e0000002100 */
[----:B------:R-:W4:Y:S01]  /*0e90*/  LDC.64 R2, c[0x0][0x388] ;  /* 0x0000e200ff027b82 */ /* 0x000f220000000a00 */
[----:B0-----:R-:W-:-:S04]  /*0ea0*/  IMAD R10, R11, R6, RZ ;  /* 0x000000060b0a7224 */ /* 0x001fc800078e02ff */
[----:B--2---:R-:W-:Y:S02]  /*0eb0*/  IMAD R15, R9, UR4, R10 ;  /* 0x00000004090f7c24 */ /* 0x004fe4000f8e020a */
[----:B---3--:R-:W-:Y:S02]  /*0ec0*/  IMAD R6, R11, R6, R8 ;  /* 0x000000060b067224 */ /* 0x008fe400078e0208 */
[----:B------:R-:W-:Y:S02]  /*0ed0*/  IMAD R8, R8, UR9, R15 ;  /* 0x0000000908087c24 */ /* 0x000fe4000f8e020f */
[----:B------:R-:W-:Y:S02]  /*0ee0*/  IMAD R6, R9, UR4, R6 ;  /* 0x0000000409067c24 */ /* 0x000fe4000f8e0206 */
[C---:B-----5:R-:W-:Y:S01]  /*0ef0*/  IMAD R0, R7.reuse, UR9, R0 ;  /* 0x0000000907007c24 */ /* 0x060fe2000f8e0200 */
[----:B------:R-:W-:Y:S01]  /*0f00*/  IADD3 R9, PT, PT, R8, R13, RZ ;  /* 0x0000000d08097210 */ /* 0x000fe20007ffe0ff */
[----:B-1----:R-:W-:-:S04]  /*0f10*/  IMAD R7, R7, UR5, R6 ;  /* 0x0000000507077c24 */ /* 0x002fc8000f8e0206 */
[----:B------:R-:W-:Y:S02]  /*0f20*/  IMAD R9, R0, UR13, R9 ;  /* 0x0000000d00097c24 */ /* 0x000fe4000f8e0209 */
[----:B----4-:R-:W-:-:S04]  /*0f30*/  IMAD.WIDE.U32 R4, R7, 0x4, R4 ;  /* 0x0000000407047825 */ /* 0x010fc800078e0004 */
[----:B------:R-:W-:Y:S02]  /*0f40*/  IMAD.WIDE.U32 R2, R9, 0x4, R2 ;  /* 0x0000000409027825 */ /* 0x000fe400078e0002 */
[----:B------:R-:W2:Y:S04]  /*0f50*/  LDG.E R4, desc[UR10][R4.64] ;  /* 0x0000000a04047981 */ /* 0x000ea8000c1e1900 */
[----:B------:R-:W2:Y:S02]  /*0f60*/  LDG.E R7, desc[UR10][R2.64] ;  /* 0x0000000a02077981 */ /* 0x000ea4000c1e1900 */
[----:B--2---:R-:W-:-:S05]  /*0f70*/  FADD R7, R4, R7 ;  /* 0x0000000704077221 */ /* 0x004fca0000000000 */
[----:B------:R-:W-:Y:S01]  /*0f80*/  STG.E desc[UR10][R2.64], R7 ;  /* 0x0000000702007986 */ /* 0x000fe2000c10190a */
[----:B------:R-:W-:Y:S05]  /*0f90*/  EXIT ;  /* 0x000000000000794d */ /* 0x000fea0003800000 */
.L_x_37:
        /* <DEDUP_REMOVED lines=14> */
.L_x_92:


//--------------------- .text._Z25Convolve2DBackwardWeightsPfS_S_iiiiiiiii --------------------------
	.section	.text._Z25Convolve2DBackwardWeightsPfS_S_iiiiiiiii,"ax",@progbits
	.align	128
        .global         _Z25Convolve2DBackwardWeightsPfS_S_iiiiiiiii
        .type           _Z25Convolve2DBackwardWeightsPfS_S_iiiiiiiii,@function
        .size           _Z25Convolve2DBackwardWeightsPfS_S_iiiiiiiii,(.L_x_93 - _Z25Convolve2DBackwardWeightsPfS_S_iiiiiiiii)
        .other          _Z25Convolve2DBackwardWeightsPfS_S_iiiiiiiii,@"STO_CUDA_ENTRY STV_DEFAULT"
_Z25Convolve2DBackwardWeightsPfS_S_iiiiiiiii:
.text._Z25Convolve2DBackwardWeightsPfS_S_iiiiiiiii:
[----:B------:R-:W-:Y:S01]  /*0000*/  LDC R1, c[0x0][0x37c] ;  /* 0x0000df00ff017b82 */ /* 0x000fe20000000800 */
[----:B------:R-:W0:Y:S01]  /*0010*/  LDCU UR4, c[0x0][0x3a8] ;  /* 0x00007500ff0477ac */ /* 0x000e220008000800 */
[----:B------:R-:W-:Y:S01]  /*0020*/  HFMA2 R22, -RZ, RZ, 0, 0 ;  /* 0x00000000ff167431 */ /* 0x000fe200000001ff */
[----:B------:R-:W1:Y:S01]  /*0030*/  LDCU.64 UR6, c[0x0][0x358] ;  /* 0x00006b00ff0677ac */ /* 0x000e620008000a00 */
[----:B0-----:R-:W-:-:S09]  /*0040*/  UISETP.GE.AND UP0, UPT, UR4, 0x1, UPT ;  /* 0x000000010400788c */ /* 0x001fd2000bf06270 */
[----:B-1----:R-:W-:Y:S05]  /*0050*/  BRA.U !UP0, `(.L_x_38) ;  /* 0x0000001108807547 */ /* 0x002fea000b800000 */
[----:B------:R-:W0:Y:S01]  /*0060*/  LDC R9, c[0x0][0x3b0] ;  /* 0x0000ec00ff097b82 */ /* 0x000e220000000800 */
[----:B------:R-:W0:Y:S01]  /*0070*/  LDCU UR5, c[0x0][0x3ac] ;  /* 0x00007580ff0577ac */ /* 0x000e220008000800 */
[----:B------:R-:W1:Y:S06]  /*0080*/  S2R R2, SR_TID.Y ;  /* 0x0000000000027919 */ /* 0x000e6c0000002200 */
[----:B------:R-:W1:Y:S08]  /*0090*/  S2UR UR4, SR_CTAID.Y ;  /* 0x00000000000479c3 */ /* 0x000e700000002600 */
[----:B------:R-:W1:Y:S01]  /*00a0*/  LDC R3, c[0x0][0x398] ;  /* 0x0000e600ff037b82 */ /* 0x000e620000000800 */
[----:B0-----:R-:W-:-:S04]  /*00b0*/  VIMNMX R0, PT, PT, R9, UR5, PT ;  /* 0x0000000509007c48 */ /* 0x001fc8000bfe0100 */
[----:B------:R-:W-:Y:S01]  /*00c0*/  ISETP.GE.AND P0, PT, R0, 0x1, PT ;  /* 0x000000010000780c */ /* 0x000fe20003f06270 */
[C---:B-1----:R-:W-:Y:S02]  /*00d0*/  IMAD R2, R3.reuse, UR4, R2 ;  /* 0x0000000403027c24 */ /* 0x042fe4000f8e0202 */
[----:B------:R-:W-:-:S10]  /*00e0*/  IMAD R3, R3, UR4, RZ ;  /* 0x0000000403037c24 */ /* 0x000fd4000f8e02ff */
[----:B------:R-:W-:Y:S05]  /*00f0*/  @!P0 BRA `(.L_x_38) ;  /* 0x0000001000588947 */ /* 0x000fea0003800000 */
[----:B------:R-:W0:Y:S01]  /*0100*/  S2R R4, SR_TID.X ;  /* 0x0000000000047919 */ /* 0x000e220000002100 */
[C---:B------:R-:W-:Y:S01]  /*0110*/  LOP3.LUT R7, R9.reuse, 0x7, RZ, 0xc0, !PT ;  /* 0x0000000709077812 */ /* 0x040fe200078ec0ff */
[----:B------:R-:W-:Y:S01]  /*0120*/  UMOV UR4, URZ ;  /* 0x000000ff00047c82 */ /* 0x000fe20008000000 */
[----:B------:R-:W-:Y:S01]  /*0130*/  LOP3.LUT R6, R9, 0xf, RZ, 0xc0, !PT ;  /* 0x0000000f09067812 */ /* 0x000fe200078ec0ff */
[----:B------:R-:W1:Y:S01]  /*0140*/  S2R R5, SR_CTAID.X ;  /* 0x0000000000057919 */ /* 0x000e620000002500 */
[----:B------:R-:W-:Y:S02]  /*0150*/  IADD3 R8, PT, PT, R7, -0x1, RZ ;  /* 0xffffffff07087810 */ /* 0x000fe40007ffe0ff */
[----:B------:R-:W-:Y:S02]  /*0160*/  IADD3 R0, PT, PT, R6, -0x1, RZ ;  /* 0xffffffff06007810 */ /* 0x000fe40007ffe0ff */
[----:B------:R-:W-:Y:S02]  /*0170*/  ISETP.GE.U32.AND P1, PT, R8, 0x3, PT ;  /* 0x000000030800780c */ /* 0x000fe40003f26070 */
[----:B------:R-:W-:-:S02]  /*0180*/  LOP3.LUT R8, R9, 0x7ffffff0, RZ, 0xc0, !PT ;  /* 0x7ffffff009087812 */ /* 0x000fc400078ec0ff */
[----:B------:R-:W-:Y:S02]  /*0190*/  ISETP.GE.U32.AND P0, PT, R0, 0x7, PT ;  /* 0x000000070000780c */ /* 0x000fe40003f06070 */
[----:B------:R-:W-:Y:S02]  /*01a0*/  LOP3.LUT R9, R9, 0x3, RZ, 0xc0, !PT ;  /* 0x0000000309097812 */ /* 0x000fe400078ec0ff */
[----:B------:R-:W-:Y:S02]  /*01b0*/  MOV R22, RZ ;  /* 0x000000ff00167202 */ /* 0x000fe40000000f00 */
[----:B------:R-:W-:-:S07]  /*01c0*/  IADD3 R10, PT, PT, -R8, RZ, RZ ;  /* 0x000000ff080a7210 */ /* 0x000fce0007ffe1ff */
.L_x_45:
[----:B------:R-:W0:Y:S01]  /*01d0*/  LDC R11, c[0x0][0x3a0] ;  /* 0x0000e800ff0b7b82 */ /* 0x000e220000000800 */
[----:B------:R-:W2:Y:S01]  /*01e0*/  LDCU UR5, c[0x0][0x3a8] ;  /* 0x00007500ff0577ac */ /* 0x000ea20008000800 */
[----:B------:R-:W-:Y:S02]  /*01f0*/  HFMA2 R18, -RZ, RZ, 0, 0 ;  /* 0x00000000ff127431 */ /* 0x000fe400000001ff */
[----:B0-----:R-:W-:Y:S01]  /*0200*/  IMAD R11, R11, UR4, R4 ;  /* 0x000000040b0b7c24 */ /* 0x001fe2000f8e0204 */
[----:B------:R-:W-:-:S04]  /*0210*/  UIADD3 UR4, UPT, UPT, UR4, 0x1, URZ ;  /* 0x0000000104047890 */ /* 0x000fc8000fffe0ff */
[----:B--2---:R-:W-:-:S11]  /*0220*/  UISETP.NE.AND UP0, UPT, UR4, UR5, UPT ;  /* 0x000000050400728c */ /* 0x004fd6000bf05270 */
.L_x_44:
[----:B------:R-:W0:Y:S01]  /*0230*/  LDC R19, c[0x0][0x3b0] ;  /* 0x0000ec00ff137b82 */ /* 0x000e220000000800 */
[----:B------:R-:W2:Y:S01]  /*0240*/  LDCU UR5, c[0x0][0x3a4] ;  /* 0x00007480ff0577ac */ /* 0x000ea20008000800 */
[----:B------:R-:W-:-:S06]  /*0250*/  IADD3 R13, PT, PT, R11, R18, RZ ;  /* 0x000000120b0d7210 */ /* 0x000fcc0007ffe0ff */
[----:B------:R-:W1:Y:S01]  /*0260*/  LDC R15, c[0x0][0x3ac] ;  /* 0x0000eb00ff0f7b82 */ /* 0x000e620000000800 */
[----:B--2---:R-:W-:Y:S01]  /*0270*/  IMAD R20, R13, UR5, R2 ;  /* 0x000000050d147c24 */ /* 0x004fe2000f8e0202 */
[----:B0-----:R-:W-:Y:S01]  /*0280*/  ISETP.GE.U32.AND P3, PT, R19, 0x10, PT ;  /* 0x000000101300780c */ /* 0x001fe20003f66070 */
[----:B-1----:R-:W-:Y:S01]  /*0290*/  IMAD R0, R5, R15, R18 ;  /* 0x0000000f05007224 */ /* 0x002fe200078e0212 */
[----:B------:R-:W-:-:S03]  /*02a0*/  IADD3 R18, PT, PT, R18, 0x1, RZ ;  /* 0x0000000112127810 */ /* 0x000fc60007ffe0ff */
[----:B------:R-:W-:Y:S01]  /*02b0*/  IMAD R19, R0, R19, R3 ;  /* 0x0000001300137224 */ /* 0x000fe200078e0203 */
[----:B------:R-:W-:Y:S02]  /*02c0*/  ISETP.NE.AND P2, PT, R18, R15, PT ;  /* 0x0000000f1200720c */ /* 0x000fe40003f45270 */
[----:B------:R-:W-:-:S05]  /*02d0*/  MOV R0, RZ ;  /* 0x000000ff00007202 */ /* 0x000fca0000000f00 */
[----:B------:R-:W-:Y:S06]  /*02e0*/  @!P3 BRA `(.L_x_39) ;  /* 0x0000000400e4b947 */ /* 0x000fec0003800000 */
[----:B------:R-:W-:Y:S02]  /*02f0*/  IADD3 R21, PT, PT, R20, 0x7, RZ ;  /* 0x0000000714157810 */ /* 0x000fe40007ffe0ff */
[----:B------:R-:W-:Y:S02]  /*0300*/  IADD3 R0, PT, PT, R19, 0x7, RZ ;  /* 0x0000000713007810 */ /* 0x000fe40007ffe0ff */
[----:B------:R-:W-:-:S07]  /*0310*/  MOV R23, R10 ;  /* 0x0000000a00177202 */ /* 0x000fce0000000f00 */
.L_x_40:
[----:B------:R-:W0:Y:S01]  /*0320*/  LDC.64 R12, c[0x0][0x380] ;  /* 0x0000e000ff0c7b82 */ /* 0x000e220000000a00 */
[----:B------:R-:W-:Y:S02]  /*0330*/  IADD3 R17, PT, PT, R21, -0x7, RZ ;  /* 0xfffffff915117810 */ /* 0x000fe40007ffe0ff */
[----:B------:R-:W-:-:S05]  /*0340*/  IADD3 R25, PT, PT, R0, -0x7, RZ ;  /* 0xfffffff900197810 */ /* 0x000fca0007ffe0ff */
[----:B------:R-:W1:Y:S01]  /*0350*/  LDC.64 R14, c[0x0][0x388] ;  /* 0x0000e200ff0e7b82 */ /* 0x000e620000000a00 */
[----:B0-----:R-:W-:-:S06]  /*0360*/  IMAD.WIDE.U32 R16, R17, 0x4, R12 ;  /* 0x0000000411107825 */ /* 0x001fcc00078e000c */
[----:B------:R0:W2:Y:S01]  /*0370*/  LDG.E R16, desc[UR6][R16.64] ;  /* 0x0000000610107981 */ /* 0x0000a2000c1e1900 */
[----:B-1----:R-:W-:-:S06]  /*0380*/  IMAD.WIDE.U32 R24, R25, 0x4, R14 ;  /* 0x0000000419187825 */ /* 0x002fcc00078e000e */
[----:B------:R-:W2:Y:S01]  /*0390*/  LDG.E R25, desc[UR6][R24.64] ;  /* 0x0000000618197981 */ /* 0x000ea2000c1e1900 */
[----:B------:R-:W-:Y:S02]  /*03a0*/  IADD3 R27, PT, PT, R21, -0x6, RZ ;  /* 0xfffffffa151b7810 */ /* 0x000fe40007ffe0ff */
[----:B0-----:R-:W-:-:S03]  /*03b0*/  IADD3 R17, PT, PT, R0, -0x5, RZ ;  /* 0xfffffffb00117810 */ /* 0x001fc60007ffe0ff */
[----:B------:R-:W-:Y:S01]  /*03c0*/  IMAD.WIDE.U32 R26, R27, 0x4, R12 ;  /* 0x000000041b1a7825 */ /* 0x000fe200078e000c */
[----:B------:R-:W-:-:S05]  /*03d0*/  IADD3 R29, PT, PT, R0, -0x6, RZ ;  /* 0xfffffffa001d7810 */ /* 0x000fca0007ffe0ff */
[----:B------:R-:W-:-:S06]  /*03e0*/  IMAD.WIDE.U32 R28, R29, 0x4, R14 ;  /* 0x000000041d1c7825 */ /* 0x000fcc00078e000e */
[----:B------:R-:W3:Y:S01]  /*03f0*/  LDG.E R29, desc[UR6][R28.64] ;  /* 0x000000061c1d7981 */ /* 0x000ee2000c1e1900 */
[----:B--2---:R-:W-:-:S03]  /*0400*/  FFMA R22, R25, R16, R22 ;  /* 0x0000001019167223 */ /* 0x004fc60000000016 */
[----:B------:R0:W3:Y:S02]  /*0410*/  LDG.E R25, desc[UR6][R26.64] ;  /* 0x000000061a197981 */ /* 0x0000e4000c1e1900 */
[----:B0-----:R-:W-:Y:S01]  /*0420*/  IMAD.WIDE.U32 R26, R17, 0x4, R14 ;  /* 0x00000004111a7825 */ /* 0x001fe200078e000e */
[----:B------:R-:W-:-:S04]  /*0430*/  IADD3 R17, PT, PT, R21, -0x5, RZ ;  /* 0xfffffffb15117810 */ /* 0x000fc80007ffe0ff */
[----:B------:R-:W2:Y:S01]  /*0440*/  LDG.E R24, desc[UR6][R26.64] ;  /* 0x000000061a187981 */ /* 0x000ea2000c1e1900 */
[----:B------:R-:W-:-:S06]  /*0450*/  IMAD.WIDE.U32 R16, R17, 0x4, R12 ;  /* 0x0000000411107825 */ /* 0x000fcc00078e000c */
[----:B------:R0:W2:Y:S01]  /*0460*/  LDG.E R16, desc[UR6][R16.64] ;  /* 0x0000000610107981 */ /* 0x0000a2000c1e1900 */
[C---:B------:R-:W-:Y:S02]  /*0470*/  IADD3 R28, PT, PT, R0.reuse, -0x3, RZ ;  /* 0xfffffffd001c7810 */ /* 0x040fe40007ffe0ff */
[----:B0-----:R-:W-:Y:S01]  /*0480*/  IADD3 R17, PT, PT, R21, -0x4, RZ ;  /* 0xfffffffc15117810 */ /* 0x001fe20007ffe0ff */
[----:B---3--:R-:W-:Y:S01]  /*0490*/  FFMA R25, R29, R25, R22 ;  /* 0x000000191d197223 */ /* 0x008fe20000000016 */
[----:B------:R-:W-:-:S03]  /*04a0*/  IADD3 R29, PT, PT, R0, -0x4, RZ ;  /* 0xfffffffc001d7810 */ /* 0x000fc60007ffe0ff */
[----:B--2---:R-:W-:Y:S02]  /*04b0*/  FFMA R22, R24, R16, R25 ;  /* 0x0000001018167223 */ /* 0x004fe40000000019 */
[----:B------:R-:W-:-:S04]  /*04c0*/  IMAD.WIDE.U32 R24, R29, 0x4, R14 ;  /* 0x000000041d187825 */ /* 0x000fc800078e000e */
[----:B------:R-:W-:Y:S01]  /*04d0*/  IMAD.WIDE.U32 R16, R17, 0x4, R12 ;  /* 0x0000000411107825 */ /* 0x000fe200078e000c */
[----:B------:R0:W2:Y:S04]  /*04e0*/  LDG.E R27, desc[UR6][R24.64] ;  /* 0x00000006181b7981 */ /* 0x0000a8000c1e1900 */
[----:B------:R1:W2:Y:S01]  /*04f0*/  LDG.E R29, desc[UR6][R16.64] ;  /* 0x00000006101d7981 */ /* 0x0002a2000c1e1900 */
[----:B0-----:R-:W-:Y:S01]  /*0500*/  IMAD.WIDE.U32 R24, R28, 0x4, R14 ;  /* 0x000000041c187825 */ /* 0x001fe200078e000e */
[----:B------:R-:W-:-:S04]  /*0510*/  IADD3 R28, PT, PT, R21, -0x3, RZ ;  /* 0xfffffffd151c7810 */ /* 0x000fc80007ffe0ff */
[----:B------:R0:W3:Y:S01]  /*0520*/  LDG.E R26, desc[UR6][R24.64] ;  /* 0x00000006181a7981 */ /* 0x0000e2000c1e1900 */
[----:B-1----:R-:W-:-:S05]  /*0530*/  IMAD.WIDE.U32 R16, R28, 0x4, R12 ;  /* 0x000000041c107825 */ /* 0x002fca00078e000c */
[----:B------:R1:W3:Y:S01]  /*0540*/  LDG.E R28, desc[UR6][R16.64] ;  /* 0x00000006101c7981 */ /* 0x0002e2000c1e1900 */
[----:B0-----:R-:W-:Y:S02]  /*0550*/  IADD3 R25, PT, PT, R0, -0x1, RZ ;  /* 0xffffffff00197810 */ /* 0x001fe40007ffe0ff */
[----:B-1----:R-:W-:-:S03]  /*0560*/  IADD3 R17, PT, PT, R21, -0x2, RZ ;  /* 0xfffffffe15117810 */ /* 0x002fc60007ffe0ff */
[----:B------:R-:W-:-:S06]  /*0570*/  IMAD.WIDE.U32 R24, R25, 0x4, R14 ;  /* 0x0000000419187825 */ /* 0x000fcc00078e000e */
[----:B------:R-:W4:Y:S01]  /*0580*/  LDG.E R25, desc[UR6][R24.64] ;  /* 0x0000000618197981 */ /* 0x000f22000c1e1900 */
[----:B--2---:R-:W-:Y:S01]  /*0590*/  FFMA R27, R27, R29, R22 ;  /* 0x0000001d1b1b7223 */ /* 0x004fe20000000016 */
[----:B------:R-:W-:-:S03]  /*05a0*/  IADD3 R29, PT, PT, R0, -0x2, RZ ;  /* 0xfffffffe001d7810 */ /* 0x000fc60007ffe0ff */
[----:B---3--:R-:W-:Y:S01]  /*05b0*/  FFMA R22, R26, R28, R27 ;  /* 0x0000001c1a167223 */ /* 0x008fe2000000001b */
[----:B------:R-:W-:Y:S01]  /*05c0*/  IMAD.WIDE.U32 R26, R17, 0x4, R12 ;  /* 0x00000004111a7825 */ /* 0x000fe200078e000c */
[----:B------:R-:W-:-:S03]  /*05d0*/  IADD3 R17, PT, PT, R21, -0x1, RZ ;  /* 0xffffffff15117810 */ /* 0x000fc60007ffe0ff */
[----:B------:R-:W-:Y:S02]  /*05e0*/  IMAD.WIDE.U32 R28, R29, 0x4, R14 ;  /* 0x000000041d1c7825 */ /* 0x000fe400078e000e */
[----:B------:R-:W2:Y:S02]  /*05f0*/  LDG.E R27, desc[UR6][R26.64] ;  /* 0x000000061a1b7981 */ /* 0x000ea4000c1e1900 */
[----:B------:R-:W-:Y:S02]  /*0600*/  IMAD.WIDE.U32 R16, R17, 0x4, R12 ;  /* 0x0000000411107825 */ /* 0x000fe400078e000c */
[----:B------:R-:W2:Y:S04]  /*0610*/  LDG.E R29, desc[UR6][R28.64] ;  /* 0x000000061c1d7981 */ /* 0x000ea8000c1e1900 */
[----:B------:R-:W4:Y:S01]  /*0620*/  LDG.E R16, desc[UR6][R16.64] ;  /* 0x0000000610107981 */ /* 0x000f22000c1e1900 */
[----:B--2---:R-:W-:Y:S01]  /*0630*/  FFMA R22, R29, R27, R22 ;  /* 0x0000001b1d167223 */ /* 0x004fe20000000016 */
[----:B------:R-:W-:-:S03]  /*0640*/  IADD3 R27, PT, PT, R0, 0x1, RZ ;  /* 0x00000001001b7810 */ /* 0x000fc60007ffe0ff */
[----:B----4-:R-:W-:Y:S01]  /*0650*/  FFMA R22, R25, R16, R22 ;  /* 0x0000001019167223 */ /* 0x010fe20000000016 */
[----:B------:R-:W-:-:S04]  /*0660*/  IMAD.WIDE.U32 R16, R21, 0x4, R12 ;  /* 0x0000000415107825 */ /* 0x000fc800078e000c */
[C-C-:B------:R-:W-:Y:S02]  /*0670*/  IMAD.WIDE.U32 R24, R0.reuse, 0x4, R14.reuse ;  /* 0x0000000400187825 */ /* 0x140fe400078e000e */
[----:B------:R-:W2:Y:S02]  /*0680*/  LDG.E R17, desc[UR6][R16.64] ;  /* 0x0000000610117981 */ /* 0x000ea4000c1e1900 */
[----:B------:R-:W-:Y:S01]  /*0690*/  IMAD.WIDE.U32 R28, R27, 0x4, R14 ;  /* 0x000000041b1c7825 */ /* 0x000fe200078e000e */
[----:B------:R-:W-:Y:S01]  /*06a0*/  IADD3 R27, PT, PT, R21, 0x1, RZ ;  /* 0x00000001151b7810 */ /* 0x000fe20007ffe0ff */
[----:B------:R-:W2:Y:S04]  /*06b0*/  LDG.E R25, desc[UR6][R24.64] ;  /* 0x0000000618197981 */ /* 0x000ea8000c1e1900 */
[----:B------:R-:W-:Y:S01]  /*06c0*/  IMAD.WIDE.U32 R26, R27, 0x4, R12 ;  /* 0x000000041b1a7825 */ /* 0x000fe200078e000c */
[----:B------:R0:W3:Y:S05]  /*06d0*/  LDG.E R28, desc[UR6][R28.64] ;  /* 0x000000061c1c7981 */ /* 0x0000ea000c1e1900 */
[----:B------:R-:W3:Y:S01]  /*06e0*/  LDG.E R27, desc[UR6][R26.64] ;  /* 0x000000061a1b7981 */ /* 0x000ee2000c1e1900 */
[----:B0-----:R-:W-:Y:S01]  /*06f0*/  IADD3 R29, PT, PT, R0, 0x3, RZ ;  /* 0x00000003001d7810 */ /* 0x001fe20007ffe0ff */
[----:B--2---:R-:W-:Y:S01]  /*0700*/  FFMA R22, R25, R17, R22 ;  /* 0x0000001119167223 */ /* 0x004fe20000000016 */
[----:B------:R-:W-:-:S02]  /*0710*/  IADD3 R17, PT, PT, R21, 0x2, RZ ;  /* 0x0000000215117810 */ /* 0x000fc40007ffe0ff */
[----:B------:R-:W-:-:S03]  /*0720*/  IADD3 R25, PT, PT, R0, 0x2, RZ ;  /* 0x0000000200197810 */ /* 0x000fc60007ffe0ff */
[----:B------:R-:W-:-:S04]  /*0730*/  IMAD.WIDE.U32 R16, R17, 0x4, R12 ;  /* 0x0000000411107825 */ /* 0x000fc800078e000c */
[----:B------:R-:W-:-:S04]  /*0740*/  IMAD.WIDE.U32 R24, R25, 0x4, R14 ;  /* 0x0000000419187825 */ /* 0x000fc800078e000e */
[----:B---3--:R-:W-:Y:S01]  /*0750*/  FFMA R22, R28, R27, R22 ;  /* 0x0000001b1c167223 */ /* 0x008fe20000000016 */
[----:B------:R-:W-:Y:S01]  /*0760*/  IADD3 R27, PT, PT, R21, 0x3, RZ ;  /* 0x00000003151b7810 */ /* 0x000fe20007ffe0ff */
[----:B------:R-:W2:Y:S04]  /*0770*/  LDG.E R17, desc[UR6][R16.64] ;  /* 0x0000000610117981 */ /* 0x000ea8000c1e1900 */
[----:B------:R-:W2:Y:S01]  /*0780*/  LDG.E R25, desc[UR6][R24.64] ;  /* 0x0000000618197981 */ /* 0x000ea2000c1e1900 */
[----:B------:R-:W-:-:S04]  /*0790*/  IMAD.WIDE.U32 R28, R29, 0x4, R14 ;  /* 0x000000041d1c7825 */ /* 0x000fc800078e000e */
[----:B------:R-:W-:Y:S02]  /*07a0*/  IMAD.WIDE.U32 R26, R27, 0x4, R12 ;  /* 0x000000041b1a7825 */ /* 0x000fe400078e000c */
[----:B------:R0:W3:Y:S04]  /*07b0*/  LDG.E R28, desc[UR6][R28.64] ;  /* 0x000000061c1c7981 */ /* 0x0000e8000c1e1900 */
[----:B------:R-:W3:Y:S01]  /*07c0*/  LDG.E R27, desc[UR6][R26.64] ;  /* 0x000000061a1b7981 */ /* 0x000ee2000c1e1900 */
[C---:B0-----:R-:W-:Y:S01]  /*07d0*/  IADD3 R29, PT, PT, R0.reuse, 0x5, RZ ;  /* 0x00000005001d7810 */ /* 0x041fe20007ffe0ff */
[----:B--2---:R-:W-:Y:S01]  /*07e0*/  FFMA R22, R25, R17, R22 ;  /* 0x0000001119167223 */ /* 0x004fe20000000016 */
[----:B------:R-:W-:Y:S02]  /*07f0*/  IADD3 R25, PT, PT, R0, 0x4, RZ ;  /* 0x0000000400197810 */ /* 0x000fe40007ffe0ff */
[----:B------:R-:W-:-:S03]  /*0800*/  IADD3 R17, PT, PT, R21, 0x4, RZ ;  /* 0x0000000415117810 */ /* 0x000fc60007ffe0ff */
[----:B------:R-:W-:-:S04]  /*0810*/  IMAD.WIDE.U32 R24, R25, 0x4, R14 ;  /* 0x0000000419187825 */ /* 0x000fc800078e000e */
[----:B---3--:R-:W-:Y:S02]  /*0820*/  FFMA R22, R28, R27, R22 ;  /* 0x0000001b1c167223 */ /* 0x008fe40000000016 */
[----:B------:R0:W2:Y:S01]  /*0830*/  LDG.E R27, desc[UR6][R24.64] ;  /* 0x00000006181b7981 */ /* 0x0000a2000c1e1900 */
[----:B------:R-:W-:-:S06]  /*0840*/  IMAD.WIDE.U32 R16, R17, 0x4, R12 ;  /* 0x0000000411107825 */ /* 0x000fcc00078e000c */
[----:B------:R-:W2:Y:S01]  /*0850*/  LDG.E R17, desc[UR6][R16.64] ;  /* 0x0000000610117981 */ /* 0x000ea2000c1e1900 */
[----:B0-----:R-:W-:Y:S01]  /*0860*/  IMAD.WIDE.U32 R24, R29, 0x4, R14 ;  /* 0x000000041d187825 */ /* 0x001fe200078e000e */
[----:B------:R-:W-:-:S04]  /*0870*/  IADD3 R29, PT, PT, R21, 0x5, RZ ;  /* 0x00000005151d7810 */ /* 0x000fc80007ffe0ff */
[----:B------:R-:W3:Y:S01]  /*0880*/  LDG.E R26, desc[UR6][R24.64] ;  /* 0x00000006181a7981 */ /* 0x000ee2000c1e1900 */
[----:B------:R-:W-:-:S06]  /*0890*/  IMAD.WIDE.U32 R28, R29, 0x4, R12 ;  /* 0x000000041d1c7825 */ /* 0x000fcc00078e000c */
[----:B------:R0:W3:Y:S02]  /*08a0*/  LDG.E R28, desc[UR6][R28.64] ;  /* 0x000000061c1c7981 */ /* 0x0000e4000c1e1900 */
[----:B0-----:R-:W-:Y:S01]  /*08b0*/  IADD3 R29, PT, PT, R0, 0x7, RZ ;  /* 0x00000007001d7810 */ /* 0x001fe20007ffe0ff */
[----:B--2---:R-:W-:Y:S01]  /*08c0*/  FFMA R27, R27, R17, R22 ;  /* 0x000000111b1b7223 */ /* 0x004fe20000000016 */
[----:B------:R-:W-:-:S03]  /*08d0*/  IADD3 R17, PT, PT, R21, 0x6, RZ ;  /* 0x0000000615117810 */ /* 0x000fc60007ffe0ff */
[----:B---3--:R-:W-:Y:S02]  /*08e0*/  FFMA R22, R26, R28, R27 ;  /* 0x0000001c1a167223 */ /* 0x008fe4000000001b */
[----:B------:R-:W-:Y:S01]  /*08f0*/  IMAD.WIDE.U32 R26, R17, 0x4, R12 ;  /* 0x00000004111a7825 */ /* 0x000fe200078e000c */
[----:B------:R-:W-:-:S05]  /*0900*/  IADD3 R17, PT, PT, R0, 0x6, RZ ;  /* 0x0000000600117810 */ /* 0x000fca0007ffe0ff */
[--C-:B------:R-:W-:Y:S01]  /*0910*/  IMAD.WIDE.U32 R16, R17, 0x4, R14.reuse ;  /* 0x0000000411107825 */ /* 0x100fe200078e000e */
[----:B------:R0:W2:Y:S04]  /*0920*/  LDG.E R26, desc[UR6][R26.64] ;  /* 0x000000061a1a7981 */ /* 0x0000a8000c1e1900 */
[----:B------:R1:W2:Y:S01]  /*0930*/  LDG.E R25, desc[UR6][R16.64] ;  /* 0x0000000610197981 */ /* 0x0002a2000c1e1900 */
[----:B------:R-:W-:Y:S01]  /*0940*/  IMAD.WIDE.U32 R28, R29, 0x4, R14 ;  /* 0x000000041d1c7825 */ /* 0x000fe200078e000e */
[----:B0-----:R-:W-:-:S04]  /*0950*/  IADD3 R27, PT, PT, R21, 0x7, RZ ;  /* 0x00000007151b7810 */ /* 0x001fc80007ffe0ff */
[----:B------:R-:W3:Y:S01]  /*0960*/  LDG.E R24, desc[UR6][R28.64] ;  /* 0x000000061c187981 */ /* 0x000ee2000c1e1900 */
[----:B-1----:R-:W-:-:S05]  /*0970*/  IADD3 R17, PT, PT, R0, 0x8, RZ ;  /* 0x0000000800117810 */ /* 0x002fca0007ffe0ff */
[----:B------:R-:W-:-:S04]  /*0980*/  IMAD.WIDE.U32 R14, R17, 0x4, R14 ;  /* 0x00000004110e7825 */ /* 0x000fc800078e000e */
[--C-:B------:R-:W-:Y:S01]  /*0990*/  IMAD.WIDE.U32 R16, R27, 0x4, R12.reuse ;  /* 0x000000041b107825 */ /* 0x100fe200078e000c */
[----:B------:R-:W-:Y:S01]  /*09a0*/  IADD3 R27, PT, PT, R21, 0x8, RZ ;  /* 0x00000008151b7810 */ /* 0x000fe20007ffe0ff */
[----:B------:R-:W4:Y:S04]  /*09b0*/  LDG.E R15, desc[UR6][R14.64] ;  /* 0x000000060e0f7981 */ /* 0x000f28000c1e1900 */
[----:B------:R-:W-:Y:S01]  /*09c0*/  IMAD.WIDE.U32 R12, R27, 0x4, R12 ;  /* 0x000000041b0c7825 */ /* 0x000fe200078e000c */
[----:B------:R-:W3:Y:S05]  /*09d0*/  LDG.E R17, desc[UR6][R16.64] ;  /* 0x0000000610117981 */ /* 0x000eea000c1e1900 */
[----:B------:R-:W4:Y:S01]  /*09e0*/  LDG.E R12, desc[UR6][R12.64] ;  /* 0x000000060c0c7981 */ /* 0x000f22000c1e1900 */
[----:B------:R-:W-:-:S04]  /*09f0*/  IADD3 R23, PT, PT, R23, 0x10, RZ ;  /* 0x0000001017177810 */ /* 0x000fc80007ffe0ff */
[----:B------:R-:W-:Y:S02]  /*0a00*/  ISETP.NE.AND P3, PT, R23, RZ, PT ;  /* 0x000000ff1700720c */ /* 0x000fe40003f65270 */
[----:B------:R-:W-:Y:S02]  /*0a10*/  IADD3 R21, PT, PT, R21, 0x10, RZ ;  /* 0x0000001015157810 */ /* 0x000fe40007ffe0ff */
[----:B------:R-:W-:Y:S01]  /*0a20*/  IADD3 R0, PT, PT, R0, 0x10, RZ ;  /* 0x0000001000007810 */ /* 0x000fe20007ffe0ff */
[----:B--2---:R-:W-:-:S04]  /*0a30*/  FFMA R25, R25, R26, R22 ;  /* 0x0000001a19197223 */ /* 0x004fc80000000016 */
[----:B---3--:R-:W-:-:S04]  /*0a40*/  FFMA R24, R24, R17, R25 ;  /* 0x0000001118187223 */ /* 0x008fc80000000019 */
[----:B----4-:R-:W-:Y:S01]  /*0a50*/  FFMA R22, R15, R12, R24 ;  /* 0x0000000c0f167223 */ /* 0x010fe20000000018 */
[----:B------:R-:W-:Y:S06]  /*0a60*/  @P3 BRA `(.L_x_40) ;  /* 0xfffffff8002c3947 */ /* 0x000fec000383ffff */
[----:B------:R-:W-:-:S07]  /*0a70*/  MOV R0, R8 ;  /* 0x0000000800007202 */ /* 0x000fce0000000f00 */
.L_x_39:
[----:B------:R-:W-:-:S13]  /*0a80*/  ISETP.NE.AND P3, PT, R6, RZ, PT ;  /* 0x000000ff0600720c */ /* 0x000fda0003f65270 */
[----:B------:R-:W-:Y:S05]  /*0a90*/  @!P3 BRA `(.L_x_41) ;  /* 0x0000000400e8b947 */ /* 0x000fea0003800000 */
[----:B------:R-:W-:Y:S01]  /*0aa0*/  ISETP.NE.AND P3, PT, R7, RZ, PT ;  /* 0x000000ff0700720c */ /* 0x000fe20003f65270 */
[----:B------:R-:W-:-:S12]  /*0ab0*/  @!P0 BRA `(.L_x_42) ;  /* 0x0000000000ec8947 */ /* 0x000fd80003800000 */
[----:B------:R-:W0:Y:S01]  /*0ac0*/  LDC.64 R14, c[0x0][0x388] ;  /* 0x0000e200ff0e7b82 */ /* 0x000e220000000a00 */
[-C--:B------:R-:W-:Y:S02]  /*0ad0*/  IADD3 R21, PT, PT, R19, R0.reuse, RZ ;  /* 0x0000000013157210 */ /* 0x080fe40007ffe0ff */
[----:B------:R-:W-:-:S05]  /*0ae0*/  IADD3 R27, PT, PT, R20, R0, RZ ;  /* 0x00000000141b7210 */ /* 0x000fca0007ffe0ff */
[----:B------:R-:W1:Y:S01]  /*0af0*/  LDC.64 R12, c[0x0][0x380] ;  /* 0x0000e000ff0c7b82 */ /* 0x000e620000000a00 */
[----:B0-----:R-:W-:-:S06]  /*0b00*/  IMAD.WIDE.U32 R24, R21, 0x4, R14 ;  /* 0x0000000415187825 */ /* 0x001fcc00078e000e */
[----:B------:R-:W2:Y:S01]  /*0b10*/  LDG.E R25, desc[UR6][R24.64] ;  /* 0x0000000618197981 */ /* 0x000ea2000c1e1900 */
[----:B-1----:R-:W-:-:S06]  /*0b20*/  IMAD.WIDE.U32 R16, R27, 0x4, R12 ;  /* 0x000000041b107825 */ /* 0x002fcc00078e000c */
[----:B------:R0:W2:Y:S01]  /*0b30*/  LDG.E R16, desc[UR6][R16.64] ;  /* 0x0000000610107981 */ /* 0x0000a2000c1e1900 */
[C---:B------:R-:W-:Y:S02]  /*0b40*/  IADD3 R29, PT, PT, R21.reuse, 0x2, RZ ;  /* 0x00000002151d7810 */ /* 0x040fe40007ffe0ff */
[----:B------:R-:W-:-:S03]  /*0b50*/  IADD3 R23, PT, PT, R21, 0x1, RZ ;  /* 0x0000000115177810 */ /* 0x000fc60007ffe0ff */
[----:B------:R-:W-:Y:S01]  /*0b60*/  IMAD.WIDE.U32 R28, R29, 0x4, R14 ;  /* 0x000000041d1c7825 */ /* 0x000fe200078e000e */
[----:B0-----:R-:W-:-:S03]  /*0b70*/  IADD3 R17, PT, PT, R27, 0x1, RZ ;  /* 0x000000011b117810 */ /* 0x001fc60007ffe0ff */
[----:B--2---:R-:W-:Y:S01]  /*0b80*/  FFMA R26, R25, R16, R22 ;  /* 0x00000010191a7223 */ /* 0x004fe20000000016 */
[----:B------:R-:W-:Y:S01]  /*0b90*/  IADD3 R25, PT, PT, R27, 0x2, RZ ;  /* 0x000000021b197810 */ /* 0x000fe20007ffe0ff */
[----:B------:R-:W-:Y:S01]  /*0ba0*/  IMAD.WIDE.U32 R22, R23, 0x4, R14 ;  /* 0x0000000417167825 */ /* 0x000fe200078e000e */
[----:B------:R0:W2:Y:S03]  /*0bb0*/  LDG.E R16, desc[UR6][R28.64] ;  /* 0x000000061c107981 */ /* 0x0000a6000c1e1900 */
[--C-:B------:R-:W-:Y:S02]  /*0bc0*/  IMAD.WIDE.U32 R24, R25, 0x4, R12.reuse ;  /* 0x0000000419187825 */ /* 0x100fe400078e000c */
[----:B------:R-:W3:Y:S04]  /*0bd0*/  LDG.E R23, desc[UR6][R22.64] ;  /* 0x0000000616177981 */ /* 0x000ee8000c1e1900 */
[----:B------:R1:W2:Y:S01]  /*0be0*/  LDG.E R24, desc[UR6][R24.64] ;  /* 0x0000000618187981 */ /* 0x0002a2000c1e1900 */
[----:B0-----:R-:W-:-:S05]  /*0bf0*/  IMAD.WIDE.U32 R28, R17, 0x4, R12 ;  /* 0x00000004111c7825 */ /* 0x001fca00078e000c */
[----:B------:R0:W3:Y:S01]  /*0c00*/  LDG.E R17, desc[UR6][R28.64] ;  /* 0x000000061c117981 */ /* 0x0000e2000c1e1900 */
[----:B-1----:R-:W-:Y:S02]  /*0c10*/  IADD3 R25, PT, PT, R21, 0x4, RZ ;  /* 0x0000000415197810 */ /* 0x002fe40007ffe0ff */
[----:B0-----:R-:W-:-:S05]  /*0c20*/  IADD3 R29, PT, PT, R27, 0x3, RZ ;  /* 0x000000031b1d7810 */ /* 0x001fca0007ffe0ff */
[----:B------:R-:W-:-:S06]  /*0c30*/  IMAD.WIDE.U32 R28, R29, 0x4, R12 ;  /* 0x000000041d1c7825 */ /* 0x000fcc00078e000c */
[----:B------:R-:W4:Y:S01]  /*0c40*/  LDG.E R28, desc[UR6][R28.64] ;  /* 0x000000061c1c7981 */ /* 0x000f22000c1e1900 */
[----:B---3--:R-:W-:Y:S01]  /*0c50*/  FFMA R17, R23, R17, R26 ;  /* 0x0000001117117223 */ /* 0x008fe2000000001a */
[----:B------:R-:W-:-:S03]  /*0c60*/  IADD3 R23, PT, PT, R21, 0x3, RZ ;  /* 0x0000000315177810 */ /* 0x000fc60007ffe0ff */
[----:B--2---:R-:W-:Y:S01]  /*0c70*/  FFMA R26, R16, R24, R17 ;  /* 0x00000018101a7223 */ /* 0x004fe20000000011 */
[----:B------:R-:W-:Y:S01]  /*0c80*/  IMAD.WIDE.U32 R16, R25, 0x4, R14 ;  /* 0x0000000419107825 */ /* 0x000fe200078e000e */
[----:B------:R-:W-:-:S03]  /*0c90*/  IADD3 R25, PT, PT, R27, 0x4, RZ ;  /* 0x000000041b197810 */ /* 0x000fc60007ffe0ff */
[----:B------:R-:W-:Y:S02]  /*0ca0*/  IMAD.WIDE.U32 R22, R23, 0x4, R14 ;  /* 0x0000000417167825 */ /* 0x000fe400078e000e */
[----:B------:R0:W2:Y:S02]  /*0cb0*/  LDG.E R16, desc[UR6][R16.64] ;  /* 0x0000000610107981 */ /* 0x0000a4000c1e1900 */
[----:B------:R-:W-:Y:S02]  /*0cc0*/  IMAD.WIDE.U32 R24, R25, 0x4, R12 ;  /* 0x0000000419187825 */ /* 0x000fe400078e000c */
[----:B------:R-:W4:Y:S04]  /*0cd0*/  LDG.E R23, desc[UR6][R22.64] ;  /* 0x0000000616177981 */ /* 0x000f28000c1e1900 */
[----:B------:R1:W2:Y:S01]  /*0ce0*/  LDG.E R24, desc[UR6][R24.64] ;  /* 0x0000000618187981 */ /* 0x0002a2000c1e1900 */
[----:B0-----:R-:W-:-:S02]  /*0cf0*/  IADD3 R17, PT, PT, R21, 0x5, RZ ;  /* 0x0000000515117810 */ /* 0x001fc40007ffe0ff */
[----:B------:R-:W-:Y:S02]  /*0d00*/  IADD3 R29, PT, PT, R27, 0x5, RZ ;  /* 0x000000051b1d7810 */ /* 0x000fe40007ffe0ff */
[----:B-1----:R-:W-:Y:S01]  /*0d10*/  IADD3 R25, PT, PT, R21, 0x6, RZ ;  /* 0x0000000615197810 */ /* 0x002fe20007ffe0ff */
[----:B----4-:R-:W-:Y:S01]  /*0d20*/  FFMA R23, R23, R28, R26 ;  /* 0x0000001c17177223 */ /* 0x010fe2000000001a */
[----:B------:R-:W-:-:S03]  /*0d30*/  IADD3 R26, PT, PT, R21, 0x7, RZ ;  /* 0x00000007151a7810 */ /* 0x000fc60007ffe0ff */
[----:B--2---:R-:W-:Y:S01]  /*0d40*/  FFMA R21, R16, R24, R23 ;  /* 0x0000001810157223 */ /* 0x004fe20000000017 */
[----:B------:R-:W-:-:S04]  /*0d50*/  IMAD.WIDE.U32 R22, R17, 0x4, R14 ;  /* 0x0000000411167825 */ /* 0x000fc800078e000e */
[----:B------:R-:W-:Y:S01]  /*0d60*/  IMAD.WIDE.U32 R16, R25, 0x4, R14 ;  /* 0x0000000419107825 */ /* 0x000fe200078e000e */
[----:B------:R-:W-:Y:S01]  /*0d70*/  IADD3 R28, PT, PT, R27, 0x7, RZ ;  /* 0x000000071b1c7810 */ /* 0x000fe20007ffe0ff */
[----:B------:R-:W2:Y:S02]  /*0d80*/  LDG.E R22, desc[UR6][R22.64] ;  /* 0x0000000616167981 */ /* 0x000ea4000c1e1900 */
[----:B------:R-:W-:Y:S01]  /*0d90*/  IMAD.WIDE.U32 R24, R29, 0x4, R12 ;  /* 0x000000041d187825 */ /* 0x000fe200078e000c */
[----:B------:R-:W-:Y:S01]  /*0da0*/  IADD3 R29, PT, PT, R27, 0x6, RZ ;  /* 0x000000061b1d7810 */ /* 0x000fe20007ffe0ff */
[----:B------:R-:W3:Y:S02]  /*0db0*/  LDG.E R16, desc[UR6][R16.64] ;  /* 0x0000000610107981 */ /* 0x000ee4000c1e1900 */
[----:B------:R-:W-:Y:S02]  /*0dc0*/  IMAD.WIDE.U32 R14, R26, 0x4, R14 ;  /* 0x000000041a0e7825 */ /* 0x000fe400078e000e */
[----:B------:R-:W2:Y:S02]  /*0dd0*/  LDG.E R24, desc[UR6][R24.64] ;  /* 0x0000000618187981 */ /* 0x000ea4000c1e1900 */
[----:B------:R-:W-:-:S02]  /*0de0*/  IMAD.WIDE.U32 R26, R29, 0x4, R12 ;  /* 0x000000041d1a7825 */ /* 0x000fc400078e000c */
[----:B------:R-:W4:Y:S02]  /*0df0*/  LDG.E R15, desc[UR6][R14.64] ;  /* 0x000000060e0f7981 */ /* 0x000f24000c1e1900 */
[----:B------:R-:W-:Y:S02]  /*0e00*/  IMAD.WIDE.U32 R12, R28, 0x4, R12 ;  /* 0x000000041c0c7825 */ /* 0x000fe400078e000c */
[----:B------:R-:W3:Y:S04]  /*0e10*/  LDG.E R26, desc[UR6][R26.64] ;  /* 0x000000061a1a7981 */ /* 0x000ee8000c1e1900 */
[----:B------:R-:W4:Y:S01]  /*0e20*/  LDG.E R12, desc[UR6][R12.64] ;  /* 0x000000060c0c7981 */ /* 0x000f22000c1e1900 */
[----:B------:R-:W-:Y:S01]  /*0e30*/  IADD3 R0, PT, PT, R0, 0x8, RZ ;  /* 0x0000000800007810 */ /* 0x000fe20007ffe0ff */
[----:B--2---:R-:W-:-:S04]  /*0e40*/  FFMA R21, R22, R24, R21 ;  /* 0x0000001816157223 */ /* 0x004fc80000000015 */
[----:B---3--:R-:W-:-:S04]  /*0e50*/  FFMA R16, R16, R26, R21 ;  /* 0x0000001a10107223 */ /* 0x008fc80000000015 */
[----:B----4-:R-:W-:-:S07]  /*0e60*/  FFMA R22, R15, R12, R16 ;  /* 0x0000000c0f167223 */ /* 0x010fce0000000010 */
.L_x_42:
        /* <DEDUP_REMOVED lines=10> */
[----:B------:R-:W2:Y:S01]  /*0f10*/  LDG.E R12, desc[UR6][R12.64] ;  /* 0x000000060c0c7981 */ /* 0x000ea2000c1e1900 */
[C---:B------:R-:W-:Y:S02]  /*0f20*/  IADD3 R27, PT, PT, R29.reuse, 0x1, RZ ;  /* 0x000000011d1b7810 */ /* 0x040fe40007ffe0ff */
[C---:B------:R-:W-:Y:S02]  /*0f30*/  IADD3 R23, PT, PT, R29.reuse, 0x2, RZ ;  /* 0x000000021d177810 */ /* 0x040fe40007ffe0ff */
[----:B------:R-:W-:Y:S01]  /*0f40*/  IADD3 R29, PT, PT, R29, 0x3, RZ ;  /* 0x000000031d1d7810 */ /* 0x000fe20007ffe0ff */
[----:B------:R-:W-:-:S06]  /*0f50*/  IMAD.WIDE.U32 R26, R27, 0x4, R24 ;  /* 0x000000041b1a7825 */ /* 0x000fcc00078e0018 */
[----:B------:R-:W3:Y:S01]  /*0f60*/  LDG.E R27, desc[UR6][R26.64] ;  /* 0x000000061a1b7981 */ /* 0x000ee2000c1e1900 */
[----:B--2---:R-:W-:Y:S01]  /*0f70*/  FFMA R28, R17, R12, R22 ;  /* 0x0000000c111c7223 */ /* 0x004fe20000000016 */
[----:B------:R-:W-:-:S04]  /*0f80*/  IMAD.WIDE.U32 R22, R23, 0x4, R24 ;  /* 0x0000000417167825 */ /* 0x000fc800078e0018 */
[----:B------:R-:W-:Y:S01]  /*0f90*/  IMAD.WIDE.U32 R24, R29, 0x4, R24 ;  /* 0x000000041d187825 */ /* 0x000fe200078e0018 */
[C---:B------:R-:W-:Y:S01]  /*0fa0*/  IADD3 R29, PT, PT, R21.reuse, 0x1, RZ ;  /* 0x00000001151d7810 */ /* 0x040fe20007ffe0ff */
[----:B------:R-:W2:Y:S01]  /*0fb0*/  LDG.E R22, desc[UR6][R22.64] ;  /* 0x0000000616167981 */ /* 0x000ea2000c1e1900 */
[----:B------:R-:W-:-:S03]  /*0fc0*/  IADD3 R17, PT, PT, R21, 0x2, RZ ;  /* 0x0000000215117810 */ /* 0x000fc60007ffe0ff */
[--C-:B------:R-:W-:Y:S01]  /*0fd0*/  IMAD.WIDE.U32 R12, R29, 0x4, R14.reuse ;  /* 0x000000041d0c7825 */ /* 0x100fe200078e000e */
[----:B------:R-:W-:Y:S01]  /*0fe0*/  IADD3 R21, PT, PT, R21, 0x3, RZ ;  /* 0x0000000315157810 */ /* 0x000fe20007ffe0ff */
[----:B------:R-:W4:Y:S02]  /*0ff0*/  LDG.E R25, desc[UR6][R24.64] ;  /* 0x0000000618197981 */ /* 0x000f24000c1e1900 */
[--C-:B------:R-:W-:Y:S02]  /*1000*/  IMAD.WIDE.U32 R16, R17, 0x4, R14.reuse ;  /* 0x0000000411107825 */ /* 0x100fe400078e000e */
[----:B------:R-:W3:Y:S02]  /*1010*/  LDG.E R12, desc[UR6][R12.64] ;  /* 0x000000060c0c7981 */ /* 0x000ee4000c1e1900 */
[----:B------:R-:W-:Y:S02]  /*1020*/  IMAD.WIDE.U32 R14, R21, 0x4, R14 ;  /* 0x00000004150e7825 */ /* 0x000fe400078e000e */
[----:B------:R-:W2:Y:S04]  /*1030*/  LDG.E R16, desc[UR6][R16.64] ;  /* 0x0000000610107981 */ /* 0x000ea8000c1e1900 */
[----:B------:R-:W4:Y:S01]  /*1040*/  LDG.E R14, desc[UR6][R14.64] ;  /* 0x000000060e0e7981 */ /* 0x000f22000c1e1900 */
[----:B------:R-:W-:Y:S01]  /*1050*/  IADD3 R0, PT, PT, R0, 0x4, RZ ;  /* 0x0000000400007810 */ /* 0x000fe20007ffe0ff */
[----:B---3--:R-:W-:-:S04]  /*1060*/  FFMA R27, R27, R12, R28 ;  /* 0x0000000c1b1b7223 */ /* 0x008fc8000000001c */
[----:B--2---:R-:W-:-:S04]  /*1070*/  FFMA R22, R22, R16, R27 ;  /* 0x0000001016167223 */ /* 0x004fc8000000001b */
[----:B----4-:R-:W-:-:S07]  /*1080*/  FFMA R22, R25, R14, R22 ;  /* 0x0000000e19167223 */ /* 0x010fce0000000016 */
.L_x_43:
[----:B------:R-:W-:Y:S05]  /*1090*/  @!P3 BRA `(.L_x_41) ;  /* 0x000000000068b947 */ /* 0x000fea0003800000 */
        /* <DEDUP_REMOVED lines=8> */
[----:B------:R-:W-:Y:S01]  /*1120*/  ISETP.NE.AND P3, PT, R9, 0x1, PT ;  /* 0x000000010900780c */ /* 0x000fe20003f65270 */
[----:B--2---:R-:W-:-:S12]  /*1130*/  FFMA R22, R21, R16, R22 ;  /* 0x0000001015167223 */ /* 0x004fd80000000016 */
[----:B------:R-:W-:Y:S05]  /*1140*/  @!P3 BRA `(.L_x_41) ;  /* 0x00000000003cb947 */ /* 0x000fea0003800000 */
[----:B------:R-:W-:Y:S02]  /*1150*/  ISETP.NE.AND P3, PT, R9, 0x2, PT ;  /* 0x000000020900780c */ /* 0x000fe40003f65270 */
[----:B------:R-:W-:Y:S02]  /*1160*/  IADD3 R21, PT, PT, R19, 0x1, RZ ;  /* 0x0000000113157810 */ /* 0x000fe40007ffe0ff */
[----:B------:R-:W-:-:S03]  /*1170*/  IADD3 R17, PT, PT, R23, 0x1, RZ ;  /* 0x0000000117117810 */ /* 0x000fc60007ffe0ff */
[----:B------:R-:W-:-:S04]  /*1180*/  IMAD.WIDE.U32 R20, R21, 0x4, R14 ;  /* 0x0000000415147825 */ /* 0x000fc800078e000e */
[----:B------:R-:W-:Y:S02]  /*1190*/  IMAD.WIDE.U32 R16, R17, 0x4, R12 ;  /* 0x0000000411107825 */ /* 0x000fe400078e000c */
[----:B------:R-:W-:Y:S01]  /*11a0*/  @P3 IADD3 R19, PT, PT, R19, 0x2, RZ ;  /* 0x0000000213133810 */ /* 0x000fe20007ffe0ff */
[----:B------:R-:W2:Y:S01]  /*11b0*/  LDG.E R21, desc[UR6][R20.64] ;  /* 0x0000000614157981 */ /* 0x000ea2000c1e1900 */
[----:B------:R-:W-:-:S03]  /*11c0*/  @P3 IADD3 R23, PT, PT, R23, 0x2, RZ ;  /* 0x0000000217173810 */ /* 0x000fc60007ffe0ff */
[----:B------:R-:W-:Y:S01]  /*11d0*/  @P3 IMAD.WIDE.U32 R14, R19, 0x4, R14 ;  /* 0x00000004130e3825 */ /* 0x000fe200078e000e */
[----:B------:R-:W2:Y:S03]  /*11e0*/  LDG.E R16, desc[UR6][R16.64] ;  /* 0x0000000610107981 */ /* 0x000ea6000c1e1900 */
[----:B------:R-:W-:Y:S02]  /*11f0*/  @P3 IMAD.WIDE.U32 R12, R23, 0x4, R12 ;  /* 0x00000004170c3825 */ /* 0x000fe400078e000c */
[----:B------:R-:W3:Y:S04]  /*1200*/  @P3 LDG.E R15, desc[UR6][R14.64] ;  /* 0x000000060e0f3981 */ /* 0x000ee8000c1e1900 */
[----:B------:R-:W3:Y:S01]  /*1210*/  @P3 LDG.E R12, desc[UR6][R12.64] ;  /* 0x000000060c0c3981 */ /* 0x000ee2000c1e1900 */
[----:B--2---:R-:W-:-:S04]  /*1220*/  FFMA R22, R21, R16, R22 ;  /* 0x0000001015167223 */ /* 0x004fc80000000016 */
[----:B---3--:R-:W-:-:S07]  /*1230*/  @P3 FFMA R22, R15, R12, R22 ;  /* 0x0000000c0f163223 */ /* 0x008fce0000000016 */
.L_x_41:
[----:B------:R-:W-:Y:S05]  /*1240*/  @P2 BRA `(.L_x_44) ;  /* 0xffffffec00f82947 */ /* 0x000fea000383ffff */
[----:B------:R-:W-:Y:S05]  /*1250*/  BRA.U UP0, `(.L_x_45) ;  /* 0xffffffed00dc7547 */ /* 0x000fea000b83ffff */
.L_x_38:
[----:B------:R-:W0:Y:S01]  /*1260*/  S2R R0, SR_TID.Y ;  /* 0x0000000000007919 */ /* 0x000e220000002200 */
[----:B------:R-:W0:Y:S01]  /*1270*/  S2UR UR5, SR_CTAID.Y ;  /* 0x00000000000579c3 */ /* 0x000e220000002600 */
[----:B------:R-:W1:Y:S07]  /*1280*/  S2R R7, SR_TID.X ;  /* 0x0000000000077919 */ /* 0x000e6e0000002100 */
[----:B------:R-:W0:Y:S08]  /*1290*/  LDC R5, c[0x0][0x39c] ;  /* 0x0000e700ff057b82 */ /* 0x000e300000000800 */
[----:B------:R-:W1:Y:S08]  /*12a0*/  S2UR UR4, SR_CTAID.X ;  /* 0x00000000000479c3 */ /* 0x000e700000002500 */
[----:B------:R-:W1:Y:S08]  /*12b0*/  LDC R4, c[0x0][0x3b8] ;  /* 0x0000ee00ff047b82 */ /* 0x000e700000000800 */
[----:B------:R-:W2:Y:S01]  /*12c0*/  LDC.64 R2, c[0x0][0x390] ;  /* 0x0000e400ff027b82 */ /* 0x000ea20000000a00 */
[----:B0-----:R-:W-:-:S02]  /*12d0*/  IMAD R5, R5, UR5, R0 ;  /* 0x0000000505057c24 */ /* 0x001fc4000f8e0200 */
[----:B-1----:R-:W-:-:S04]  /*12e0*/  IMAD R0, R4, UR4, R7 ;  /* 0x0000000404007c24 */ /* 0x002fc8000f8e0207 */
[----:B------:R-:W-:-:S04]  /*12f0*/  IMAD R5, R0, R4, R5 ;  /* 0x0000000400057224 */ /* 0x000fc800078e0205 */
[----:B--2---:R-:W-:-:S05]  /*1300*/  IMAD.WIDE.U32 R2, R5, 0x4, R2 ;  /* 0x0000000405027825 */ /* 0x004fca00078e0002 */
[----:B------:R-:W2:Y:S02]  /*1310*/  LDG.E R5, desc[UR6][R2.64] ;  /* 0x0000000602057981 */ /* 0x000ea4000c1e1900 */
[----:B--2---:R-:W-:-:S05]  /*1320*/  FADD R5, R5, R22 ;  /* 0x0000001605057221 */ /* 0x004fca0000000000 */
[----:B------:R-:W-:Y:S01]  /*1330*/  STG.E desc[UR6][R2.64], R5 ;  /* 0x0000000502007986 */ /* 0x000fe2000c101906 */
[----:B------:R-:W-:Y:S05]  /*1340*/  EXIT ;  /* 0x000000000000794d */ /* 0x000fea0003800000 */
.L_x_46:
        /* <DEDUP_REMOVED lines=11> */
.L_x_93:


//--------------------- .text._Z24Convolve2DBackwardBiasesPfS_iiii --------------------------
	.section	.text._Z24Convolve2DBackwardBiasesPfS_iiii,"ax",@progbits
	.align	128
        .global         _Z24Convolve2DBackwardBiasesPfS_iiii
        .type           _Z24Convolve2DBackwardBiasesPfS_iiii,@function
        .size           _Z24Convolve2DBackwardBiasesPfS_iiii,(.L_x_94 - _Z24Convolve2DBackwardBiasesPfS_iiii)
        .other          _Z24Convolve2DBackwardBiasesPfS_iiii,@"STO_CUDA_ENTRY STV_DEFAULT"
_Z24Convolve2DBackwardBiasesPfS_iiii:
.text._Z24Convolve2DBackwardBiasesPfS_iiii:
[----:B------:R-:W-:Y:S01]  /*0000*/  LDC R1, c[0x0][0x37c] ;  /* 0x0000df00ff017b82 */ /* 0x000fe20000000800 */
[----:B------:R-:W0:Y:S01]  /*0010*/  LDCU UR7, c[0x0][0x39c] ;  /* 0x00007380ff0777ac */ /* 0x000e220008000800 */
[----:B------:R-:W-:Y:S01]  /*0020*/  HFMA2 R0, -RZ, RZ, 0, 0 ;  /* 0x00000000ff007431 */ /* 0x000fe200000001ff */
[----:B------:R-:W1:Y:S01]  /*0030*/  LDCU.64 UR8, c[0x0][0x358] ;  /* 0x00006b00ff0877ac */ /* 0x000e620008000a00 */
[----:B0-----:R-:W-:-:S09]  /*0040*/  UISETP.GE.AND UP0, UPT, UR7, 0x1, UPT ;  /* 0x000000010700788c */ /* 0x001fd2000bf06270 */
[----:B-1----:R-:W-:Y:S05]  /*0050*/  BRA.U !UP0, `(.L_x_47) ;  /* 0x0000000908807547 */ /* 0x002fea000b800000 */
[----:B------:R-:W0:Y:S01]  /*0060*/  S2R R2, SR_TID.X ;  /* 0x0000000000027919 */ /* 0x000e220000002100 */
[----:B------:R-:W0:Y:S01]  /*0070*/  S2UR UR4, SR_CTAID.X ;  /* 0x00000000000479c3 */ /* 0x000e220000002500 */
[----:B------:R-:W-:Y:S01]  /*0080*/  UISETP.GE.U32.AND UP1, UPT, UR7, 0x10, UPT ;  /* 0x000000100700788c */ /* 0x000fe2000bf26070 */
[----:B------:R-:W-:Y:S01]  /*0090*/  MOV R0, RZ ;  /* 0x000000ff00007202 */ /* 0x000fe20000000f00 */
[----:B------:R-:W-:-:S04]  /*00a0*/  ULOP3.LUT UR5, UR7, 0xf, URZ, 0xc0, !UPT ;  /* 0x0000000f07057892 */ /* 0x000fc8000f8ec0ff */
[----:B------:R-:W-:Y:S01]  /*00b0*/  UISETP.NE.AND UP0, UPT, UR5, URZ, UPT ;  /* 0x000000ff0500728c */ /* 0x000fe2000bf05270 */
[----:B------:R-:W0:Y:S08]  /*00c0*/  LDC R5, c[0x0][0x398] ;  /* 0x0000e600ff057b82 */ /* 0x000e300000000800 */
[----:B------:R-:W1:Y:S08]  /*00d0*/  S2UR UR6, SR_CTAID.Y ;  /* 0x00000000000679c3 */ /* 0x000e700000002600 */
[----:B------:R-:W1:Y:S01]  /*00e0*/  LDC R3, c[0x0][0x390] ;  /* 0x0000e400ff037b82 */ /* 0x000e620000000800 */
[----:B0-----:R-:W-:Y:S01]  /*00f0*/  IMAD R2, R5, UR4, R2 ;  /* 0x0000000405027c24 */ /* 0x001fe2000f8e0202 */
[----:B------:R-:W-:Y:S01]  /*0100*/  UMOV UR4, URZ ;  /* 0x000000ff00047c82 */ /* 0x000fe20008000000 */
[----:B-1----:R-:W-:-:S04]  /*0110*/  IMAD R3, R3, UR6, RZ ;  /* 0x0000000603037c24 */ /* 0x002fc8000f8e02ff */
[----:B------:R-:W-:Y:S01]  /*0120*/  IMAD R4, R2, UR7, R3 ;  /* 0x0000000702047c24 */ /* 0x000fe2000f8e0203 */
[----:B------:R-:W-:Y:S06]  /*0130*/  BRA.U !UP1, `(.L_x_48) ;  /* 0x0000000509207547 */ /* 0x000fec000b800000 */
[----:B------:R-:W-:Y:S01]  /*0140*/  ULOP3.LUT UR4, UR7, 0x7ffffff0, URZ, 0xc0, !UPT ;  /* 0x7ffffff007047892 */ /* 0x000fe2000f8ec0ff */
[----:B------:R-:W-:Y:S02]  /*0150*/  IADD3 R5, PT, PT, R4, 0x7, RZ ;  /* 0x0000000704057810 */ /* 0x000fe40007ffe0ff */
[----:B------:R-:W-:Y:S01]  /*0160*/  MOV R0, RZ ;  /* 0x000000ff00007202 */ /* 0x000fe20000000f00 */
[----:B------:R-:W-:-:S12]  /*0170*/  UIADD3 UR6, UPT, UPT, -UR4, URZ, URZ ;  /* 0x000000ff04067290 */ /* 0x000fd8000fffe1ff */
.L_x_49:
[----:B------:R-:W0:Y:S01]  /*0180*/  LDC.64 R12, c[0x0][0x380] ;  /* 0x0000e000ff0c7b82 */ /* 0x000e220000000a00 */
[C---:B------:R-:W-:Y:S02]  /*0190*/  IADD3 R7, PT, PT, R5.reuse, -0x7, RZ ;  /* 0xfffffff905077810 */ /* 0x040fe40007ffe0ff */
[C---:B------:R-:W-:Y:S02]  /*01a0*/  IADD3 R9, PT, PT, R5.reuse, -0x6, RZ ;  /* 0xfffffffa05097810 */ /* 0x040fe40007ffe0ff */
[C---:B------:R-:W-:Y:S02]  /*01b0*/  IADD3 R21, PT, PT, R5.reuse, -0x5, RZ ;  /* 0xfffffffb05157810 */ /* 0x040fe40007ffe0ff */
[C---:B------:R-:W-:Y:S02]  /*01c0*/  IADD3 R23, PT, PT, R5.reuse, -0x4, RZ ;  /* 0xfffffffc05177810 */ /* 0x040fe40007ffe0ff */
[----:B------:R-:W-:Y:S01]  /*01d0*/  IADD3 R19, PT, PT, R5, -0x3, RZ ;  /* 0xfffffffd05137810 */ /* 0x000fe20007ffe0ff */
[----:B0-----:R-:W-:-:S04]  /*01e0*/  IMAD.WIDE.U32 R6, R7, 0x4, R12 ;  /* 0x0000000407067825 */ /* 0x001fc800078e000c */
[--C-:B------:R-:W-:Y:S01]  /*01f0*/  IMAD.WIDE.U32 R8, R9, 0x4, R12.reuse ;  /* 0x0000000409087825 */ /* 0x100fe200078e000c */
[----:B------:R0:W2:Y:S03]  /*0200*/  LDG.E R27, desc[UR8][R6.64] ;  /* 0x00000008061b7981 */ /* 0x0000a6000c1e1900 */
[--C-:B------:R-:W-:Y:S01]  /*0210*/  IMAD.WIDE.U32 R20, R21, 0x4, R12.reuse ;  /* 0x0000000415147825 */ /* 0x100fe200078e000c */
[----:B------:R-:W3:Y:S03]  /*0220*/  LDG.E R25, desc[UR8][R8.64] ;  /* 0x0000000808197981 */ /* 0x000ee6000c1e1900 */
[----:B------:R-:W-:Y:S01]  /*0230*/  IMAD.WIDE.U32 R22, R23, 0x4, R12 ;  /* 0x0000000417167825 */ /* 0x000fe200078e000c */
[----:B------:R1:W4:Y:S01]  /*0240*/  LDG.E R24, desc[UR8][R20.64] ;  /* 0x0000000814187981 */ /* 0x000322000c1e1900 */
[----:B------:R-:W-:-:S02]  /*0250*/  IADD3 R29, PT, PT, R5, -0x2, RZ ;  /* 0xfffffffe051d7810 */ /* 0x000fc40007ffe0ff */
[--C-:B------:R-:W-:Y:S01]  /*0260*/  IMAD.WIDE.U32 R18, R19, 0x4, R12.reuse ;  /* 0x0000000413127825 */ /* 0x100fe200078e000c */
[----:B------:R5:W4:Y:S01]  /*0270*/  LDG.E R11, desc[UR8][R22.64] ;  /* 0x00000008160b7981 */ /* 0x000b22000c1e1900 */
[----:B------:R-:W-:Y:S02]  /*0280*/  IADD3 R15, PT, PT, R5, -0x1, RZ ;  /* 0xffffffff050f7810 */ /* 0x000fe40007ffe0ff */
[--C-:B------:R-:W-:Y:S01]  /*0290*/  IMAD.WIDE.U32 R28, R29, 0x4, R12.reuse ;  /* 0x000000041d1c7825 */ /* 0x100fe200078e000c */
[----:B------:R-:W4:Y:S03]  /*02a0*/  LDG.E R10, desc[UR8][R18.64] ;  /* 0x00000008120a7981 */ /* 0x000f26000c1e1900 */
[----:B------:R-:W-:Y:S01]  /*02b0*/  IMAD.WIDE.U32 R14, R15, 0x4, R12 ;  /* 0x000000040f0e7825 */ /* 0x000fe200078e000c */
[----:B------:R-:W4:Y:S01]  /*02c0*/  LDG.E R9, desc[UR8][R28.64] ;  /* 0x000000081c097981 */ /* 0x000f22000c1e1900 */
[----:B0-----:R-:W-:-:S02]  /*02d0*/  IADD3 R7, PT, PT, R5, 0x1, RZ ;  /* 0x0000000105077810 */ /* 0x001fc40007ffe0ff */
[C-C-:B------:R-:W-:Y:S01]  /*02e0*/  IMAD.WIDE.U32 R16, R5.reuse, 0x4, R12.reuse ;  /* 0x0000000405107825 */ /* 0x140fe200078e000c */
[----:B------:R0:W4:Y:S01]  /*02f0*/  LDG.E R8, desc[UR8][R14.64] ;  /* 0x000000080e087981 */ /* 0x000122000c1e1900 */
[----:B------:R-:W-:Y:S02]  /*0300*/  IADD3 R6, PT, PT, R5, 0x2, RZ ;  /* 0x0000000205067810 */ /* 0x000fe40007ffe0ff */
[--C-:B-1----:R-:W-:Y:S01]  /*0310*/  IMAD.WIDE.U32 R20, R7, 0x4, R12.reuse ;  /* 0x0000000407147825 */ /* 0x102fe200078e000c */
[C---:B------:R-:W-:Y:S01]  /*0320*/  IADD3 R26, PT, PT, R5.reuse, 0x3, RZ ;  /* 0x00000003051a7810 */ /* 0x040fe20007ffe0ff */
[----:B------:R1:W4:Y:S02]  /*0330*/  LDG.E R7, desc[UR8][R16.64] ;  /* 0x0000000810077981 */ /* 0x000324000c1e1900 */
[--C-:B-----5:R-:W-:Y:S02]  /*0340*/  IMAD.WIDE.U32 R22, R6, 0x4, R12.reuse ;  /* 0x0000000406167825 */ /* 0x120fe400078e000c */
[----:B------:R-:W5:Y:S01]  /*0350*/  LDG.E R6, desc[UR8][R20.64] ;  /* 0x0000000814067981 */ /* 0x000f62000c1e1900 */
[C---:B0-----:R-:W-:Y:S01]  /*0360*/  IADD3 R15, PT, PT, R5.reuse, 0x4, RZ ;  /* 0x00000004050f7810 */ /* 0x041fe20007ffe0ff */
[--C-:B------:R-:W-:Y:S01]  /*0370*/  IMAD.WIDE.U32 R18, R26, 0x4, R12.reuse ;  /* 0x000000041a127825 */ /* 0x100fe200078e000c */
[----:B------:R-:W-:Y:S01]  /*0380*/  IADD3 R29, PT, PT, R5, 0x5, RZ ;  /* 0x00000005051d7810 */ /* 0x000fe20007ffe0ff */
[----:B------:R0:W5:Y:S02]  /*0390*/  LDG.E R26, desc[UR8][R22.64] ;  /* 0x00000008161a7981 */ /* 0x000164000c1e1900 */
[--C-:B------:R-:W-:Y:S01]  /*03a0*/  IMAD.WIDE.U32 R14, R15, 0x4, R12.reuse ;  /* 0x000000040f0e7825 */ /* 0x100fe200078e000c */
[----:B------:R-:W-:Y:S01]  /*03b0*/  IADD3 R28, PT, PT, R5, 0x6, RZ ;  /* 0x00000006051c7810 */ /* 0x000fe20007ffe0ff */
[----:B------:R-:W5:Y:S02]  /*03c0*/  LDG.E R18, desc[UR8][R18.64] ;  /* 0x0000000812127981 */ /* 0x000f64000c1e1900 */
[----:B-1----:R-:W-:-:S02]  /*03d0*/  IMAD.WIDE.U32 R16, R29, 0x4, R12 ;  /* 0x000000041d107825 */ /* 0x002fc400078e000c */
[----:B------:R-:W5:Y:S01]  /*03e0*/  LDG.E R14, desc[UR8][R14.64] ;  /* 0x000000080e0e7981 */ /* 0x000f62000c1e1900 */
[C---:B0-----:R-:W-:Y:S01]  /*03f0*/  IADD3 R23, PT, PT, R5.reuse, 0x7, RZ ;  /* 0x0000000705177810 */ /* 0x041fe20007ffe0ff */
[--C-:B------:R-:W-:Y:S02]  /*0400*/  IMAD.WIDE.U32 R20, R28, 0x4, R12.reuse ;  /* 0x000000041c147825 */ /* 0x100fe400078e000c */
[----:B------:R-:W5:Y:S01]  /*0410*/  LDG.E R16, desc[UR8][R16.64] ;  /* 0x0000000810107981 */ /* 0x000f62000c1e1900 */
[----:B------:R-:W-:Y:S01]  /*0420*/  IADD3 R29, PT, PT, R5, 0x8, RZ ;  /* 0x00000008051d7810 */ /* 0x000fe20007ffe0ff */
[--C-:B------:R-:W-:Y:S02]  /*0430*/  IMAD.WIDE.U32 R22, R23, 0x4, R12.reuse ;  /* 0x0000000417167825 */ /* 0x100fe400078e000c */
[----:B------:R-:W5:Y:S02]  /*0440*/  LDG.E R20, desc[UR8][R20.64] ;  /* 0x0000000814147981 */ /* 0x000f64000c1e1900 */
[----:B------:R-:W-:-:S02]  /*0450*/  IMAD.WIDE.U32 R12, R29, 0x4, R12 ;  /* 0x000000041d0c7825 */ /* 0x000fc400078e000c */
[----:B------:R-:W5:Y:S04]  /*0460*/  LDG.E R22, desc[UR8][R22.64] ;  /* 0x0000000816167981 */ /* 0x000f68000c1e1900 */
[----:B------:R-:W5:Y:S01]  /*0470*/  LDG.E R12, desc[UR8][R12.64] ;  /* 0x000000080c0c7981 */ /* 0x000f62000c1e1900 */
[----:B------:R-:W-:Y:S01]  /*0480*/  UIADD3 UR6, UPT, UPT, UR6, 0x10, URZ ;  /* 0x0000001006067890 */ /* 0x000fe2000fffe0ff */
[----:B------:R-:W-:-:S03]  /*0490*/  IADD3 R5, PT, PT, R5, 0x10, RZ ;  /* 0x0000001005057810 */ /* 0x000fc60007ffe0ff */
[----:B------:R-:W-:Y:S01]  /*04a0*/  UISETP.NE.AND UP1, UPT, UR6, URZ, UPT ;  /* 0x000000ff0600728c */ /* 0x000fe2000bf25270 */
[----:B--2---:R-:W-:-:S04]  /*04b0*/  FADD R0, R27, R0 ;  /* 0x000000001b007221 */ /* 0x004fc80000000000 */
[----:B---3--:R-:W-:-:S04]  /*04c0*/  FADD R25, R0, R25 ;  /* 0x0000001900197221 */ /* 0x008fc80000000000 */
[----:B----4-:R-:W-:-:S04]  /*04d0*/  FADD R24, R25, R24 ;  /* 0x0000001819187221 */ /* 0x010fc80000000000 */
[----:B------:R-:W-:-:S04]  /*04e0*/  FADD R11, R24, R11 ;  /* 0x0000000b180b7221 */ /* 0x000fc80000000000 */
[----:B------:R-:W-:-:S04]  /*04f0*/  FADD R10, R11, R10 ;  /* 0x0000000a0b0a7221 */ /* 0x000fc80000000000 */
[----:B------:R-:W-:-:S04]  /*0500*/  FADD R9, R10, R9 ;  /* 0x000000090a097221 */ /* 0x000fc80000000000 */
[----:B------:R-:W-:-:S04]  /*0510*/  FADD R8, R9, R8 ;  /* 0x0000000809087221 */ /* 0x000fc80000000000 */
[----:B------:R-:W-:-:S04]  /*0520*/  FADD R7, R8, R7 ;  /* 0x0000000708077221 */ /* 0x000fc80000000000 */
[----:B-----5:R-:W-:-:S04]  /*0530*/  FADD R7, R7, R6 ;  /* 0x0000000607077221 */ /* 0x020fc80000000000 */
        /* <DEDUP_REMOVED lines=8> */
.L_x_48:
[----:B------:R-:W-:Y:S05]  /*05c0*/  BRA.U !UP0, `(.L_x_47) ;  /* 0x0000000508247547 */ /* 0x000fea000b800000 */
[----:B------:R-:W-:Y:S02]  /*05d0*/  UISETP.GE.U32.AND UP0, UPT, UR5, 0x8, UPT ;  /* 0x000000080500788c */ /* 0x000fe4000bf06070 */
[----:B------:R-:W-:-:S04]  /*05e0*/  ULOP3.LUT UR6, UR7, 0x7, URZ, 0xc0, !UPT ;  /* 0x0000000707067892 */ /* 0x000fc8000f8ec0ff */
[----:B------:R-:W-:-:S03]  /*05f0*/  UISETP.NE.AND UP1, UPT, UR6, URZ, UPT ;  /* 0x000000ff0600728c */ /* 0x000fc6000bf25270 */
[----:B------:R-:W-:Y:S08]  /*0600*/  BRA.U !UP0, `(.L_x_50) ;  /* 0x0000000108887547 */ /* 0x000ff0000b800000 */
[----:B------:R-:W0:Y:S01]  /*0610*/  LDC.64 R6, c[0x0][0x380] ;  /* 0x0000e000ff067b82 */ /* 0x000e220000000a00 */
[----:B------:R-:W-:-:S04]  /*0620*/  IADD3 R11, PT, PT, R4, UR4, RZ ;  /* 0x00000004040b7c10 */ /* 0x000fc8000fffe0ff */
[C---:B------:R-:W-:Y:S02]  /*0630*/  IADD3 R17, PT, PT, R11.reuse, 0x1, RZ ;  /* 0x000000010b117810 */ /* 0x040fe40007ffe0ff */
[C---:B------:R-:W-:Y:S02]  /*0640*/  IADD3 R15, PT, PT, R11.reuse, 0x2, RZ ;  /* 0x000000020b0f7810 */ /* 0x040fe40007ffe0ff */
[C---:B------:R-:W-:Y:S02]  /*0650*/  IADD3 R19, PT, PT, R11.reuse, 0x3, RZ ;  /* 0x000000030b137810 */ /* 0x040fe40007ffe0ff */
[C---:B------:R-:W-:Y:S01]  /*0660*/  IADD3 R9, PT, PT, R11.reuse, 0x4, RZ ;  /* 0x000000040b097810 */ /* 0x040fe20007ffe0ff */
[----:B0-----:R-:W-:-:S04]  /*0670*/  IMAD.WIDE.U32 R12, R11, 0x4, R6 ;  /* 0x000000040b0c7825 */ /* 0x001fc800078e0006 */
[--C-:B------:R-:W-:Y:S01]  /*0680*/  IMAD.WIDE.U32 R16, R17, 0x4, R6.reuse ;  /* 0x0000000411107825 */ /* 0x100fe200078e0006 */
[----:B------:R0:W2:Y:S03]  /*0690*/  LDG.E R5, desc[UR8][R12.64] ;  /* 0x000000080c057981 */ /* 0x0000a6000c1e1900 */
[--C-:B------:R-:W-:Y:S01]  /*06a0*/  IMAD.WIDE.U32 R14, R15, 0x4, R6.reuse ;  /* 0x000000040f0e7825 */ /* 0x100fe200078e0006 */
[----:B------:R1:W3:Y:S03]  /*06b0*/  LDG.E R10, desc[UR8][R16.64] ;  /* 0x00000008100a7981 */ /* 0x0002e6000c1e1900 */
[--C-:B------:R-:W-:Y:S01]  /*06c0*/  IMAD.WIDE.U32 R18, R19, 0x4, R6.reuse ;  /* 0x0000000413127825 */ /* 0x100fe200078e0006 */
[----:B------:R-:W-:Y:S01]  /*06d0*/  IADD3 R21, PT, PT, R11, 0x5, RZ ;  /* 0x000000050b157810 */ /* 0x000fe20007ffe0ff */
[----:B------:R-:W4:Y:S02]  /*06e0*/  LDG.E R14, desc[UR8][R14.64] ;  /* 0x000000080e0e7981 */ /* 0x000f24000c1e1900 */
[--C-:B------:R-:W-:Y:S01]  /*06f0*/  IMAD.WIDE.U32 R8, R9, 0x4, R6.reuse ;  /* 0x0000000409087825 */ /* 0x100fe200078e0006 */
[----:B------:R-:W-:Y:S01]  /*0700*/  IADD3 R23, PT, PT, R11, 0x6, RZ ;  /* 0x000000060b177810 */ /* 0x000fe20007ffe0ff */
[----:B------:R-:W5:Y:S02]  /*0710*/  LDG.E R18, desc[UR8][R18.64] ;  /* 0x0000000812127981 */ /* 0x000f64000c1e1900 */
[--C-:B0-----:R-:W-:Y:S01]  /*0720*/  IMAD.WIDE.U32 R12, R21, 0x4, R6.reuse ;  /* 0x00000004150c7825 */ /* 0x101fe200078e0006 */
[----:B------:R-:W-:Y:S01]  /*0730*/  IADD3 R11, PT, PT, R11, 0x7, RZ ;  /* 0x000000070b0b7810 */ /* 0x000fe20007ffe0ff */
[----:B------:R-:W5:Y:S02]  /*0740*/  LDG.E R8, desc[UR8][R8.64] ;  /* 0x0000000808087981 */ /* 0x000f64000c1e1900 */
[----:B-1----:R-:W-:-:S02]  /*0750*/  IMAD.WIDE.U32 R16, R23, 0x4, R6 ;  /* 0x0000000417107825 */ /* 0x002fc400078e0006 */
[----:B------:R-:W5:Y:S02]  /*0760*/  LDG.E R12, desc[UR8][R12.64] ;  /* 0x000000080c0c7981 */ /* 0x000f64000c1e1900 */
[----:B------:R-:W-:Y:S02]  /*0770*/  IMAD.WIDE.U32 R6, R11, 0x4, R6 ;  /* 0x000000040b067825 */ /* 0x000fe400078e0006 */
        /* <DEDUP_REMOVED lines=11> */
.L_x_50:
        /* <DEDUP_REMOVED lines=9> */
[C---:B------:R-:W-:Y:S01]  /*08c0*/  IADD3 R15, PT, PT, R11.reuse, 0x3, RZ ;  /* 0x000000030b0f7810 */ /* 0x040fe20007ffe0ff */
[----:B0-----:R-:W-:-:S04]  /*08d0*/  IMAD.WIDE.U32 R4, R11, 0x4, R6 ;  /* 0x000000040b047825 */ /* 0x001fc800078e0006 */
[--C-:B------:R-:W-:Y:S02]  /*08e0*/  IMAD.WIDE.U32 R8, R9, 0x4, R6.reuse ;  /* 0x0000000409087825 */ /* 0x100fe400078e0006 */
[----:B------:R-:W2:Y:S02]  /*08f0*/  LDG.E R5, desc[UR8][R4.64] ;  /* 0x0000000804057981 */ /* 0x000ea4000c1e1900 */
[--C-:B------:R-:W-:Y:S02]  /*0900*/  IMAD.WIDE.U32 R10, R13, 0x4, R6.reuse ;  /* 0x000000040d0a7825 */ /* 0x100fe400078e0006 */
[----:B------:R-:W3:Y:S02]  /*0910*/  LDG.E R9, desc[UR8][R8.64] ;  /* 0x0000000808097981 */ /* 0x000ee4000c1e1900 */
[----:B------:R-:W-:Y:S02]  /*0920*/  IMAD.WIDE.U32 R6, R15, 0x4, R6 ;  /* 0x000000040f067825 */ /* 0x000fe400078e0006 */
[----:B------:R-:W4:Y:S04]  /*0930*/  LDG.E R11, desc[UR8][R10.64] ;  /* 0x000000080a0b7981 */ /* 0x000f28000c1e1900 */
[----:B------:R-:W5:Y:S01]  /*0940*/  LDG.E R7, desc[UR8][R6.64] ;  /* 0x0000000806077981 */ /* 0x000f62000c1e1900 */
[----:B------:R-:W-:Y:S01]  /*0950*/  UIADD3 UR4, UPT, UPT, UR4, 0x4, URZ ;  /* 0x0000000404047890 */ /* 0x000fe2000fffe0ff */
[----:B--2---:R-:W-:-:S04]  /*0960*/  FADD R0, R0, R5 ;  /* 0x0000000500007221 */ /* 0x004fc80000000000 */
[----:B---3--:R-:W-:-:S04]  /*0970*/  FADD R0, R0, R9 ;  /* 0x0000000900007221 */ /* 0x008fc80000000000 */
[----:B----4-:R-:W-:-:S04]  /*0980*/  FADD R0, R0, R11 ;  /* 0x0000000b00007221 */ /* 0x010fc80000000000 */
[----:B-----5:R-:W-:-:S07]  /*0990*/  FADD R0, R0, R7 ;  /* 0x0000000700007221 */ /* 0x020fce0000000000 */
.L_x_51:
[----:B------:R-:W-:Y:S05]  /*09a0*/  BRA.U !UP1, `(.L_x_47) ;  /* 0x00000001092c7547 */ /* 0x000fea000b800000 */
[----:B------:R-:W0:Y:S01]  /*09b0*/  LDC.64 R4, c[0x0][0x380] ;  /* 0x0000e000ff047b82 */ /* 0x000e220000000a00 */
[----:B------:R-:W-:Y:S01]  /*09c0*/  IADD3 R3, PT, PT, R3, UR4, RZ ;  /* 0x0000000403037c10 */ /* 0x000fe2000fffe0ff */
[----:B------:R-:W-:-:S04]  /*09d0*/  UIADD3 UR5, UPT, UPT, -UR5, URZ, URZ ;  /* 0x000000ff05057290 */ /* 0x000fc8000fffe1ff */
[----:B------:R-:W-:-:S08]  /*09e0*/  IMAD R7, R2, UR7, R3 ;  /* 0x0000000702077c24 */ /* 0x000fd0000f8e0203 */
.L_x_52:
[----:B0-----:R-:W-:-:S06]  /*09f0*/  IMAD.WIDE.U32 R2, R7, 0x4, R4 ;  /* 0x0000000407027825 */ /* 0x001fcc00078e0004 */
[----:B------:R-:W2:Y:S01]  /*0a00*/  LDG.E R3, desc[UR8][R2.64] ;  /* 0x0000000802037981 */ /* 0x000ea2000c1e1900 */
[----:B------:R-:W-:Y:S01]  /*0a10*/  UIADD3 UR5, UPT, UPT, UR5, 0x1, URZ ;  /* 0x0000000105057890 */ /* 0x000fe2000fffe0ff */
[----:B------:R-:W-:-:S03]  /*0a20*/  IADD3 R7, PT, PT, R7, 0x1, RZ ;  /* 0x0000000107077810 */ /* 0x000fc60007ffe0ff */
[----:B------:R-:W-:Y:S01]  /*0a30*/  UISETP.NE.AND UP0, UPT, UR5, URZ, UPT ;  /* 0x000000ff0500728c */ /* 0x000fe2000bf05270 */
[----:B--2---:R-:W-:-:S08]  /*0a40*/  FADD R0, R3, R0 ;  /* 0x0000000003007221 */ /* 0x004fd00000000000 */
[----:B------:R-:W-:Y:S05]  /*0a50*/  BRA.U UP0, `(.L_x_52) ;  /* 0xfffffffd00e47547 */ /* 0x000fea000b83ffff */
.L_x_47:
[----:B------:R-:W0:Y:S01]  /*0a60*/  S2R R4, SR_CTAID.Y ;  /* 0x0000000000047919 */ /* 0x000e220000002600 */
[----:B------:R-:W0:Y:S08]  /*0a70*/  S2UR UR4, SR_CTAID.X ;  /* 0x00000000000479c3 */ /* 0x000e300000002500 */
[----:B------:R-:W0:Y:S08]  /*0a80*/  LDC R5, c[0x0][0x394] ;  /* 0x0000e500ff057b82 */ /* 0x000e300000000800 */
[----:B------:R-:W1:Y:S01]  /*0a90*/  LDC.64 R2, c[0x0][0x388] ;  /* 0x0000e200ff027b82 */ /* 0x000e620000000a00 */
[----:B0-----:R-:W-:-:S04]  /*0aa0*/  IMAD R5, R4, R5, UR4 ;  /* 0x0000000404057e24 */ /* 0x001fc8000f8e0205 */
[----:B-1----:R-:W-:-:S05]  /*0ab0*/  IMAD.WIDE.U32 R2, R5, 0x4, R2 ;  /* 0x0000000405027825 */ /* 0x002fca00078e0002 */
[----:B------:R-:W-:Y:S01]  /*0ac0*/  REDG.E.ADD.F32.FTZ.RN.STRONG.GPU desc[UR8][R2.64], R0 ;  /* 0x00000000020079a6 */ /* 0x000fe2000c12f308 */
[----:B------:R-:W-:Y:S05]  /*0ad0*/  EXIT ;  /* 0x000000000000794d */ /* 0x000fea0003800000 */
.L_x_53:
        /* <DEDUP_REMOVED lines=10> */
.L_x_94:


//--------------------- .text._Z21Convolve2DBackwardSumPfS_S_iiiiiiii --------------------------
	.section	.text._Z21Convolve2DBackwardSumPfS_S_iiiiiiii,"ax",@progbits
	.align	128
        .global         _Z21Convolve2DBackwardSumPfS_S_iiiiiiii
        .type           _Z21Convolve2DBackwardSumPfS_S_iiiiiiii,@function
        .size           _Z21Convolve2DBackwardSumPfS_S_iiiiiiii,(.L_x_95 - _Z21Convolve2DBackwardSumPfS_S_iiiiiiii)
        .other          _Z21Convolve2DBackwardSumPfS_S_iiiiiiii,@"STO_CUDA_ENTRY STV_DEFAULT"
_Z21Convolve2DBackwardSumPfS_S_iiiiiiii:
.text._Z21Convolve2DBackwardSumPfS_S_iiiiiiii:
[----:B------:R-:W-:Y:S08]  /*0000*/  LDC R1, c[0x0][0x37c] ;  /* 0x0000df00ff017b82 */ /* 0x000ff00000000800 */
[----:B------:R-:W0:Y:S02]  /*0010*/  LDC R0, c[0x0][0x3b0] ;  /* 0x0000ec00ff007b82 */ /* 0x000e240000000800 */
[----:B0-----:R-:W-:-:S13]  /*0020*/  ISETP.GE.AND P0, PT, R0, 0x1, PT ;  /* 0x000000010000780c */ /* 0x001fda0003f06270 */
[----:B------:R-:W-:Y:S05]  /*0030*/  @!P0 EXIT ;  /* 0x000000000000894d */ /* 0x000fea0003800000 */
[----:B------:R-:W0:Y:S01]  /*0040*/  LDC R3, c[0x0][0x3b4] ;  /* 0x0000ed00ff037b82 */ /* 0x000e220000000800 */
[----:B------:R-:W1:Y:S07]  /*0050*/  S2R R0, SR_TID.Y ;  /* 0x0000000000007919 */ /* 0x000e6e0000002200 */
[----:B------:R-:W2:Y:S01]  /*0060*/  S2UR UR4, SR_CTAID.Y ;  /* 0x00000000000479c3 */ /* 0x000ea20000002600 */
[----:B0-----:R-:W-:-:S13]  /*0070*/  ISETP.GE.AND P0, PT, R3, 0x1, PT ;  /* 0x000000010300780c */ /* 0x001fda0003f06270 */
[----:B-12---:R-:W-:Y:S05]  /*0080*/  @!P0 EXIT ;  /* 0x000000000000894d */ /* 0x006fea0003800000 */
[----:B------:R-:W0:Y:S01]  /*0090*/  S2R R2, SR_TID.X ;  /* 0x0000000000027919 */ /* 0x000e220000002100 */
[----:B------:R-:W0:Y:S01]  /*00a0*/  S2UR UR5, SR_CTAID.X ;  /* 0x00000000000579c3 */ /* 0x000e220000002500 */
[C---:B------:R-:W-:Y:S01]  /*00b0*/  IADD3 R4, PT, PT, R3.reuse, -0x1, RZ ;  /* 0xffffffff03047810 */ /* 0x040fe20007ffe0ff */
[----:B------:R-:W-:Y:S01]  /*00c0*/  IMAD R3, R3, R3, RZ ;  /* 0x0000000303037224 */ /* 0x000fe200078e02ff */
[----:B------:R-:W1:Y:S02]  /*00d0*/  LDCU.64 UR8, c[0x0][0x358] ;  /* 0x00006b00ff0877ac */ /* 0x000e640008000a00 */
[----:B------:R-:W-:-:S03]  /*00e0*/  ISETP.GE.U32.AND P0, PT, R4, 0x7, PT ;  /* 0x000000070400780c */ /* 0x000fc60003f06070 */
[----:B------:R-:W0:Y:S08]  /*00f0*/  LDC R7, c[0x0][0x39c] ;  /* 0x0000e700ff077b82 */ /* 0x000e300000000800 */
[----:B------:R-:W2:Y:S01]  /*0100*/  LDC R5, c[0x0][0x398] ;  /* 0x0000e600ff057b82 */ /* 0x000ea20000000800 */
[----:B0-----:R-:W-:Y:S02]  /*0110*/  IMAD R2, R7, UR5, R2 ;  /* 0x0000000507027c24 */ /* 0x001fe4000f8e0202 */
[----:B--2---:R-:W-:Y:S01]  /*0120*/  IMAD R0, R5, UR4, R0 ;  /* 0x0000000405007c24 */ /* 0x004fe2000f8e0200 */
[----:B-1----:R-:W-:-:S06]  /*0130*/  UMOV UR4, URZ ;  /* 0x000000ff00047c82 */ /* 0x002fcc0008000000 */
.L_x_60:
[----:B0-----:R-:W0:Y:S01]  /*0140*/  S2R R5, SR_TID.X ;  /* 0x0000000000057919 */ /* 0x001e220000002100 */
[----:B---34-:R-:W0:Y:S01]  /*0150*/  LDC.64 R8, c[0x0][0x3a8] ;  /* 0x0000ea00ff087b82 */ /* 0x018e220000000a00 */
[----:B-1----:R-:W1:Y:S01]  /*0160*/  LDCU UR5, c[0x0][0x3b0] ;  /* 0x00007600ff0577ac */ /* 0x002e620008000800 */
[----:B------:R-:W-:-:S06]  /*0170*/  HFMA2 R7, -RZ, RZ, 0, 0 ;  /* 0x00000000ff077431 */ /* 0x000fcc00000001ff */
[----:B--2---:R-:W2:Y:S01]  /*0180*/  LDC.64 R12, c[0x0][0x390] ;  /* 0x0000e400ff0c7b82 */ /* 0x004ea20000000a00 */
[----:B-1----:R-:W-:Y:S02]  /*0190*/  UIMAD UR10, UR4, UR5, URZ ;  /* 0x00000005040a72a4 */ /* 0x002fe4000f8e02ff */
[----:B------:R-:W-:Y:S02]  /*01a0*/  UIMAD UR11, UR4, UR5, 0x4 ;  /* 0x00000004040b74a4 */ /* 0x000fe4000f8e0205 */
[----:B------:R-:W-:Y:S02]  /*01b0*/  UIMAD UR12, UR4, UR5, 0x5 ;  /* 0x00000005040c74a4 */ /* 0x000fe4000f8e0205 */
[----:B------:R-:W-:Y:S02]  /*01c0*/  UIMAD UR13, UR4, UR5, 0x6 ;  /* 0x00000006040d74a4 */ /* 0x000fe4000f8e0205 */
[----:B0-----:R-:W-:Y:S01]  /*01d0*/  IMAD R4, R8, UR4, R5 ;  /* 0x0000000408047c24 */ /* 0x001fe2000f8e0205 */
[----:B------:R-:W-:-:S03]  /*01e0*/  UIADD3 UR4, UPT, UPT, UR4, 0x1, URZ ;  /* 0x0000000104047890 */ /* 0x000fc6000fffe0ff */
[----:B------:R-:W-:Y:S01]  /*01f0*/  IMAD R9, R4, R9, R0 ;  /* 0x0000000904097224 */ /* 0x000fe200078e0200 */
[----:B------:R-:W-:-:S03]  /*0200*/  UISETP.NE.AND UP0, UPT, UR4, UR5, UPT ;  /* 0x000000050400728c */ /* 0x000fc6000bf05270 */
[----:B--2---:R-:W-:-:S08]  /*0210*/  IMAD.WIDE.U32 R12, R9, 0x4, R12 ;  /* 0x00000004090c7825 */ /* 0x004fd000078e000c */
.L_x_59:
[----:B0-----:R-:W0:Y:S01]  /*0220*/  LDC R26, c[0x0][0x3b4] ;  /* 0x0000ed00ff1a7b82 */ /* 0x001e220000000800 */
[----:B-1----:R-:W1:Y:S01]  /*0230*/  LDCU UR5, c[0x0][0x3a0] ;  /* 0x00007400ff0577ac */ /* 0x002e620008000800 */
[-C--:B---34-:R-:W-:Y:S02]  /*0240*/  IADD3 R9, PT, PT, R2, R7.reuse, RZ ;  /* 0x0000000702097210 */ /* 0x098fe40007ffe0ff */
[----:B------:R-:W-:-:S03]  /*0250*/  MOV R11, R7 ;  /* 0x00000007000b7202 */ /* 0x000fc60000000f00 */
[----:B-1----:R-:W-:Y:S01]  /*0260*/  IMAD R6, R9, UR5, R0 ;  /* 0x0000000509067c24 */ /* 0x002fe2000f8e0200 */
[----:B------:R-:W-:Y:S01]  /*0270*/  UMOV UR5, URZ ;  /* 0x000000ff00057c82 */ /* 0x000fe20008000000 */
[C---:B0-----:R-:W-:Y:S01]  /*0280*/  IMAD R4, R7.reuse, R26, UR10 ;  /* 0x0000000a07047e24 */ /* 0x041fe2000f8e021a */
[----:B------:R-:W-:-:S04]  /*0290*/  IADD3 R7, PT, PT, R7, 0x1, RZ ;  /* 0x0000000107077810 */ /* 0x000fc80007ffe0ff */
[----:B------:R-:W-:Y:S01]  /*02a0*/  ISETP.NE.AND P1, PT, R7, R26, PT ;  /* 0x0000001a0700720c */ /* 0x000fe20003f25270 */
[----:B--2---:R-:W-:-:S12]  /*02b0*/  @!P0 BRA `(.L_x_54) ;  /* 0x0000000400ac8947 */ /* 0x004fd80003800000 */
[----:B------:R-:W0:Y:S01]  /*02c0*/  S2R R15, SR_TID.Y ;  /* 0x00000000000f7919 */ /* 0x000e220000002200 */
[----:B------:R-:W1:Y:S01]  /*02d0*/  LDCU UR5, c[0x0][0x3b4] ;  /* 0x00007680ff0577ac */ /* 0x000e620008000800 */
[----:B------:R-:W-:Y:S01]  /*02e0*/  IADD3 R9, PT, PT, R4, 0x2, RZ ;  /* 0x0000000204097810 */ /* 0x000fe20007ffe0ff */
[----:B------:R-:W-:Y:S01]  /*02f0*/  IMAD R8, R26, R4, R26 ;  /* 0x000000041a087224 */ /* 0x000fe200078e021a */
[C---:B------:R-:W-:Y:S01]  /*0300*/  IADD3 R10, PT, PT, R4.reuse, 0x3, RZ ;  /* 0x00000003040a7810 */ /* 0x040fe20007ffe0ff */
[CC--:B------:R-:W-:Y:S01]  /*0310*/  IMAD R14, R11.reuse, R26.reuse, UR11 ;  /* 0x0000000b0b0e7e24 */ /* 0x0c0fe2000f8e021a */
[----:B------:R-:W-:Y:S01]  /*0320*/  IADD3 R18, PT, PT, R4, 0x7, RZ ;  /* 0x0000000704127810 */ /* 0x000fe20007ffe0ff */
[CC--:B------:R-:W-:Y:S01]  /*0330*/  IMAD R16, R11.reuse, R26.reuse, UR12 ;  /* 0x0000000c0b107e24 */ /* 0x0c0fe2000f8e021a */
[----:B------:R-:W-:Y:S01]  /*0340*/  IADD3 R8, PT, PT, R8, R5, RZ ;  /* 0x0000000508087210 */ /* 0x000fe20007ffe0ff */
[-C--:B------:R-:W-:Y:S02]  /*0350*/  IMAD R17, R11, R26.reuse, UR13 ;  /* 0x0000000d0b117e24 */ /* 0x080fe4000f8e021a */
[----:B------:R-:W-:-:S02]  /*0360*/  IMAD R9, R9, R26, R5 ;  /* 0x0000001a09097224 */ /* 0x000fc400078e0205 */
[-CC-:B------:R-:W-:Y:S02]  /*0370*/  IMAD R11, R10, R26.reuse, R5.reuse ;  /* 0x0000001a0a0b7224 */ /* 0x180fe400078e0205 */
[-CC-:B------:R-:W-:Y:S02]  /*0380*/  IMAD R27, R4, R26.reuse, R5.reuse ;  /* 0x0000001a041b7224 */ /* 0x180fe400078e0205 */
[-CC-:B------:R-:W-:Y:S02]  /*0390*/  IMAD R14, R14, R26.reuse, R5.reuse ;  /* 0x0000001a0e0e7224 */ /* 0x180fe400078e0205 */
[-CC-:B------:R-:W-:Y:S01]  /*03a0*/  IMAD R16, R16, R26.reuse, R5.reuse ;  /* 0x0000001a10107224 */ /* 0x180fe200078e0205 */
[----:B-1----:R-:W-:Y:S01]  /*03b0*/  ULOP3.LUT UR5, UR5, 0x7ffffff8, URZ, 0xc0, !UPT ;  /* 0x7ffffff805057892 */ /* 0x002fe2000f8ec0ff */
[-CC-:B------:R-:W-:Y:S02]  /*03c0*/  IMAD R17, R17, R26.reuse, R5.reuse ;  /* 0x0000001a11117224 */ /* 0x180fe400078e0205 */
[-C--:B------:R-:W-:Y:S01]  /*03d0*/  IMAD R18, R18, R26.reuse, R5 ;  /* 0x0000001a12127224 */ /* 0x080fe200078e0205 */
[----:B------:R-:W-:Y:S01]  /*03e0*/  UIADD3 UR5, UPT, UPT, -UR5, URZ, URZ ;  /* 0x000000ff05057290 */ /* 0x000fe2000fffe1ff */
[----:B0-----:R-:W-:-:S02]  /*03f0*/  IMAD R10, R9, R26, R15 ;  /* 0x0000001a090a7224 */ /* 0x001fc400078e020f */
[-CC-:B------:R-:W-:Y:S02]  /*0400*/  IMAD R9, R11, R26.reuse, R15.reuse ;  /* 0x0000001a0b097224 */ /* 0x180fe400078e020f */
[-CC-:B------:R-:W-:Y:S02]  /*0410*/  IMAD R27, R27, R26.reuse, R15.reuse ;  /* 0x0000001a1b1b7224 */ /* 0x180fe400078e020f */
[-CC-:B------:R-:W-:Y:S01]  /*0420*/  IMAD R28, R8, R26.reuse, R15.reuse ;  /* 0x0000001a081c7224 */ /* 0x180fe200078e020f */
[----:B------:R-:W-:Y:S01]  /*0430*/  IADD3 R8, PT, PT, R6, 0x3, RZ ;  /* 0x0000000306087810 */ /* 0x000fe20007ffe0ff */
[-CC-:B------:R-:W-:Y:S02]  /*0440*/  IMAD R11, R14, R26.reuse, R15.reuse ;  /* 0x0000001a0e0b7224 */ /* 0x180fe400078e020f */
[-CC-:B------:R-:W-:Y:S02]  /*0450*/  IMAD R24, R16, R26.reuse, R15.reuse ;  /* 0x0000001a10187224 */ /* 0x180fe400078e020f */
[----:B------:R-:W-:-:S02]  /*0460*/  IMAD R25, R17, R26, R15 ;  /* 0x0000001a11197224 */ /* 0x000fc400078e020f */
[----:B------:R-:W-:-:S07]  /*0470*/  IMAD R26, R18, R26, R15 ;  /* 0x0000001a121a7224 */ /* 0x000fce00078e020f */
.L_x_55:
[----:B0-----:R-:W0:Y:S01]  /*0480*/  LDC.64 R14, c[0x0][0x380] ;  /* 0x0000e000ff0e7b82 */ /* 0x001e220000000a00 */
[----:B------:R-:W-:Y:S01]  /*0490*/  IADD3 R21, PT, PT, R8, -0x3, RZ ;  /* 0xfffffffd08157810 */ /* 0x000fe20007ffe0ff */
[----:B------:R-:W2:Y:S06]  /*04a0*/  LDG.E R23, desc[UR8][R12.64] ;  /* 0x000000080c177981 */ /* 0x000eac000c1e1900 */
[----:B------:R-:W1:Y:S01]  /*04b0*/  LDC.64 R16, c[0x0][0x388] ;  /* 0x0000e200ff107b82 */ /* 0x000e620000000a00 */
[----:B0-----:R-:W-:-:S06]  /*04c0*/  IMAD.WIDE.U32 R18, R27, 0x4, R14 ;  /* 0x000000041b127825 */ /* 0x001fcc00078e000e */
[----:B------:R-:W2:Y:S01]  /*04d0*/  LDG.E R18, desc[UR8][R18.64] ;  /* 0x0000000812127981 */ /* 0x000ea2000c1e1900 */
[----:B-1----:R-:W-:-:S05]  /*04e0*/  IMAD.WIDE.U32 R20, R21, 0x4, R16 ;  /* 0x0000000415147825 */ /* 0x002fca00078e0010 */
[----:B------:R-:W2:Y:S02]  /*04f0*/  LDG.E R29, desc[UR8][R20.64] ;  /* 0x00000008141d7981 */ /* 0x000ea4000c1e1900 */
[----:B--2---:R-:W-:Y:S01]  /*0500*/  FFMA R29, R18, R23, R29 ;  /* 0x00000017121d7223 */ /* 0x004fe2000000001d */
[----:B------:R-:W-:Y:S01]  /*0510*/  IADD3 R23, PT, PT, R8, -0x2, RZ ;  /* 0xfffffffe08177810 */ /* 0x000fe20007ffe0ff */
[----:B------:R-:W-:-:S04]  /*0520*/  IMAD.WIDE.U32 R18, R28, 0x4, R14 ;  /* 0x000000041c127825 */ /* 0x000fc800078e000e */
[----:B------:R-:W-:Y:S01]  /*0530*/  IMAD.WIDE.U32 R22, R23, 0x4, R16 ;  /* 0x0000000417167825 */ /* 0x000fe200078e0010 */
[----:B------:R0:W-:Y:S04]  /*0540*/  STG.E desc[UR8][R20.64], R29 ;  /* 0x0000001d14007986 */ /* 0x0001e8000c101908 */
[----:B------:R-:W2:Y:S04]  /*0550*/  LDG.E R18, desc[UR8][R18.64] ;  /* 0x0000000812127981 */ /* 0x000ea8000c1e1900 */
[----:B0-----:R-:W2:Y:S04]  /*0560*/  LDG.E R29, desc[UR8][R12.64] ;  /* 0x000000080c1d7981 */ /* 0x001ea8000c1e1900 */
[----:B------:R-:W2:Y:S01]  /*0570*/  LDG.E R19, desc[UR8][R22.64] ;  /* 0x0000000816137981 */ /* 0x000ea2000c1e1900 */
[----:B------:R-:W-:-:S05]  /*0580*/  IADD3 R21, PT, PT, R8, -0x1, RZ ;  /* 0xffffffff08157810 */ /* 0x000fca0007ffe0ff */
[----:B------:R-:W-:-:S04]  /*0590*/  IMAD.WIDE.U32 R20, R21, 0x4, R16 ;  /* 0x0000000415147825 */ /* 0x000fc800078e0010 */
[----:B--2---:R-:W-:Y:S01]  /*05a0*/  FFMA R29, R18, R29, R19 ;  /* 0x0000001d121d7223 */ /* 0x004fe20000000013 */
[----:B------:R-:W-:-:S04]  /*05b0*/  IMAD.WIDE.U32 R18, R10, 0x4, R14 ;  /* 0x000000040a127825 */ /* 0x000fc800078e000e */
[----:B------:R0:W-:Y:S04]  /*05c0*/  STG.E desc[UR8][R22.64], R29 ;  /* 0x0000001d16007986 */ /* 0x0001e8000c101908 */
[----:B------:R-:W2:Y:S04]  /*05d0*/  LDG.E R18, desc[UR8][R18.64] ;  /* 0x0000000812127981 */ /* 0x000ea8000c1e1900 */
[----:B0-----:R-:W2:Y:S04]  /*05e0*/  LDG.E R29, desc[UR8][R12.64] ;  /* 0x000000080c1d7981 */ /* 0x001ea8000c1e1900 */
[----:B------:R-:W2:Y:S01]  /*05f0*/  LDG.E R19, desc[UR8][R20.64] ;  /* 0x0000000814137981 */ /* 0x000ea2000c1e1900 */
[----:B------:R-:W-:-:S04]  /*0600*/  IMAD.WIDE.U32 R22, R8, 0x4, R16 ;  /* 0x0000000408167825 */ /* 0x000fc800078e0010 */
[----:B--2---:R-:W-:Y:S01]  /*0610*/  FFMA R29, R18, R29, R19 ;  /* 0x0000001d121d7223 */ /* 0x004fe20000000013 */
[----:B------:R-:W-:-:S04]  /*0620*/  IMAD.WIDE.U32 R18, R9, 0x4, R14 ;  /* 0x0000000409127825 */ /* 0x000fc800078e000e */
[----:B------:R0:W-:Y:S04]  /*0630*/  STG.E desc[UR8][R20.64], R29 ;  /* 0x0000001d14007986 */ /* 0x0001e8000c101908 */
[----:B------:R-:W2:Y:S04]  /*0640*/  LDG.E R18, desc[UR8][R18.64] ;  /* 0x0000000812127981 */ /* 0x000ea8000c1e1900 */
[----:B0-----:R-:W2:Y:S04]  /*0650*/  LDG.E R29, desc[UR8][R12.64] ;  /* 0x000000080c1d7981 */ /* 0x001ea8000c1e1900 */
[----:B------:R-:W2:Y:S01]  /*0660*/  LDG.E R19, desc[UR8][R22.64] ;  /* 0x0000000816137981 */ /* 0x000ea2000c1e1900 */
[----:B------:R-:W-:-:S05]  /*0670*/  IADD3 R21, PT, PT, R8, 0x1, RZ ;  /* 0x0000000108157810 */ /* 0x000fca0007ffe0ff */
        /* <DEDUP_REMOVED lines=17> */
[----:B--2---:R-:W-:-:S05]  /*0790*/  FFMA R18, R18, R29, R19 ;  /* 0x0000001d12127223 */ /* 0x004fca0000000013 */
[----:B------:R0:W-:Y:S02]  /*07a0*/  STG.E desc[UR8][R22.64], R18 ;  /* 0x0000001216007986 */ /* 0x0001e4000c101908 */
[--C-:B0-----:R-:W-:Y:S02]  /*07b0*/  IMAD.WIDE.U32 R18, R25, 0x4, R14.reuse ;  /* 0x0000000419127825 */ /* 0x101fe400078e000e */
[----:B------:R-:W2:Y:S04]  /*07c0*/  LDG.E R22, desc[UR8][R20.64] ;  /* 0x0000000814167981 */ /* 0x000ea8000c1e1900 */
[----:B------:R-:W2:Y:S04]  /*07d0*/  LDG.E R29, desc[UR8][R18.64] ;  /* 0x00000008121d7981 */ /* 0x000ea8000c1e1900 */
[----:B------:R-:W2:Y:S01]  /*07e0*/  LDG.E R19, desc[UR8][R12.64] ;  /* 0x000000080c137981 */ /* 0x000ea2000c1e1900 */
[----:B------:R-:W-:-:S04]  /*07f0*/  IMAD.WIDE.U32 R14, R26, 0x4, R14 ;  /* 0x000000041a0e7825 */ /* 0x000fc800078e000e */
[----:B--2---:R-:W-:Y:S01]  /*0800*/  FFMA R29, R29, R19, R22 ;  /* 0x000000131d1d7223 */ /* 0x004fe20000000016 */
[----:B------:R-:W-:-:S05]  /*0810*/  IADD3 R19, PT, PT, R8, 0x4, RZ ;  /* 0x0000000408137810 */ /* 0x000fca0007ffe0ff */
[----:B------:R-:W-:Y:S01]  /*0820*/  IMAD.WIDE.U32 R16, R19, 0x4, R16 ;  /* 0x0000000413107825 */ /* 0x000fe200078e0010 */
[----:B------:R0:W-:Y:S04]  /*0830*/  STG.E desc[UR8][R20.64], R29 ;  /* 0x0000001d14007986 */ /* 0x0001e8000c101908 */
[----:B------:R-:W2:Y:S04]  /*0840*/  LDG.E R14, desc[UR8][R14.64] ;  /* 0x000000080e0e7981 */ /* 0x000ea8000c1e1900 */
[----:B------:R-:W2:Y:S04]  /*0850*/  LDG.E R23, desc[UR8][R12.64] ;  /* 0x000000080c177981 */ /* 0x000ea8000c1e1900 */
[----:B------:R-:W2:Y:S01]  /*0860*/  LDG.E R22, desc[UR8][R16.64] ;  /* 0x0000000810167981 */ /* 0x000ea2000c1e1900 */
[----:B------:R-:W-:-:S04]  /*0870*/  UIADD3 UR5, UPT, UPT, UR5, 0x8, URZ ;  /* 0x0000000805057890 */ /* 0x000fc8000fffe0ff */
[----:B------:R-:W-:Y:S01]  /*0880*/  UISETP.NE.AND UP1, UPT, UR5, URZ, UPT ;  /* 0x000000ff0500728c */ /* 0x000fe2000bf25270 */
[C---:B------:R-:W-:Y:S02]  /*0890*/  LEA R28, R3.reuse, R28, 0x3 ;  /* 0x0000001c031c7211 */ /* 0x040fe400078e18ff */
[C---:B------:R-:W-:Y:S02]  /*08a0*/  LEA R10, R3.reuse, R10, 0x3 ;  /* 0x0000000a030a7211 */ /* 0x040fe400078e18ff */
[C---:B------:R-:W-:Y:S02]  /*08b0*/  LEA R9, R3.reuse, R9, 0x3 ;  /* 0x0000000903097211 */ /* 0x040fe400078e18ff */
[C---:B------:R-:W-:Y:S02]  /*08c0*/  LEA R11, R3.reuse, R11, 0x3 ;  /* 0x0000000b030b7211 */ /* 0x040fe400078e18ff */
[C---:B------:R-:W-:Y:S02]  /*08d0*/  LEA R24, R3.reuse, R24, 0x3 ;  /* 0x0000001803187211 */ /* 0x040fe400078e18ff */
[----:B------:R-:W-:-:S02]  /*08e0*/  LEA R25, R3, R25, 0x3 ;  /* 0x0000001903197211 */ /* 0x000fc400078e18ff */
[C---:B------:R-:W-:Y:S02]  /*08f0*/  LEA R26, R3.reuse, R26, 0x3 ;  /* 0x0000001a031a7211 */ /* 0x040fe400078e18ff */
[----:B------:R-:W-:Y:S02]  /*0900*/  LEA R27, R3, R27, 0x3 ;  /* 0x0000001b031b7211 */ /* 0x000fe400078e18ff */
[----:B------:R-:W-:Y:S01]  /*0910*/  IADD3 R8, PT, PT, R8, 0x8, RZ ;  /* 0x0000000808087810 */ /* 0x000fe20007ffe0ff */
[----:B--2---:R-:W-:-:S05]  /*0920*/  FFMA R23, R14, R23, R22 ;  /* 0x000000170e177223 */ /* 0x004fca0000000016 */
[----:B------:R0:W-:Y:S01]  /*0930*/  STG.E desc[UR8][R16.64], R23 ;  /* 0x0000001710007986 */ /* 0x0001e2000c101908 */
[----:B------:R-:W-:Y:S05]  /*0940*/  BRA.U UP1, `(.L_x_55) ;  /* 0xfffffff901cc7547 */ /* 0x000fea000b83ffff */
[----:B------:R-:W1:Y:S02]  /*0950*/  LDCU UR5, c[0x0][0x3b4] ;  /* 0x00007680ff0577ac */ /* 0x000e640008000800 */
[----:B-1----:R-:W-:-:S12]  /*0960*/  ULOP3.LUT UR5, UR5, 0x7ffffff8, URZ, 0xc0, !UPT ;  /* 0x7ffffff805057892 */ /* 0x002fd8000f8ec0ff */
.L_x_54:
[----:B------:R-:W1:Y:S02]  /*0970*/  LDCU UR7, c[0x0][0x3b4] ;  /* 0x00007680ff0777ac */ /* 0x000e640008000800 */
[----:B-1----:R-:W-:-:S04]  /*0980*/  ULOP3.LUT UR6, UR7, 0x7, URZ, 0xc0, !UPT ;  /* 0x0000000707067892 */ /* 0x002fc8000f8ec0ff */
[----:B------:R-:W-:-:S09]  /*0990*/  UISETP.NE.AND UP1, UPT, UR6, URZ, UPT ;  /* 0x000000ff0600728c */ /* 0x000fd2000bf25270 */
[----:B------:R-:W-:Y:S05]  /*09a0*/  BRA.U !UP1, `(.L_x_56) ;  /* 0x0000000509787547 */ /* 0x000fea000b800000 */
[----:B------:R-:W1:Y:S01]  /*09b0*/  S2R R24, SR_TID.Y ;  /* 0x0000000000187919 */ /* 0x000e620000002200 */
[----:B------:R-:W-:Y:S02]  /*09c0*/  UIADD3 UR6, UPT, UPT, UR6, -0x1, URZ ;  /* 0xffffffff06067890 */ /* 0x000fe4000fffe0ff */
[----:B------:R-:W-:Y:S01]  /*09d0*/  ULOP3.LUT UR7, UR7, 0x3, URZ, 0xc0, !UPT ;  /* 0x0000000307077892 */ /* 0x000fe2000f8ec0ff */
[----:B------:R-:W2:Y:S01]  /*09e0*/  S2R R25, SR_TID.X ;  /* 0x0000000000197919 */ /* 0x000ea20000002100 */
[----:B------:R-:W-:Y:S02]  /*09f0*/  UISETP.GE.U32.AND UP1, UPT, UR6, 0x3, UPT ;  /* 0x000000030600788c */ /* 0x000fe4000bf26070 */
[----:B------:R-:W-:-:S05]  /*0a00*/  UISETP.NE.AND UP2, UPT, UR7, URZ, UPT ;  /* 0x000000ff0700728c */ /* 0x000fca000bf45270 */
[----:B------:R-:W3:Y:S02]  /*0a10*/  LDCU UR6, c[0x0][0x3b4] ;  /* 0x00007680ff0677ac */ /* 0x000ee40008000800 */
[----:B------:R-:W-:Y:S05]  /*0a20*/  BRA.U !UP1, `(.L_x_57) ;  /* 0x0000000109b07547 */ /* 0x000fea000b800000 */
[----:B------:R-:W4:Y:S01]  /*0a30*/  LDC.64 R10, c[0x0][0x380] ;  /* 0x0000e000ff0a7b82 */ /* 0x000f220000000a00 */
[----:B------:R-:W-:Y:S01]  /*0a40*/  IADD3 R14, PT, PT, R4, UR5, RZ ;  /* 0x00000005040e7c10 */ /* 0x000fe2000fffe0ff */
[----:B------:R-:W5:Y:S01]  /*0a50*/  LDG.E R15, desc[UR8][R12.64] ;  /* 0x000000080c0f7981 */ /* 0x000f62000c1e1900 */
[----:B------:R-:W-:-:S03]  /*0a60*/  IADD3 R27, PT, PT, R6, UR5, RZ ;  /* 0x00000005061b7c10 */ /* 0x000fc6000fffe0ff */
[----:B0-23--:R-:W-:Y:S02]  /*0a70*/  IMAD R23, R14, UR6, R25 ;  /* 0x000000060e177c24 */ /* 0x00dfe4000f8e0219 */
[----:B------:R-:W0:Y:S02]  /*0a80*/  LDC.64 R8, c[0x0][0x388] ;  /* 0x0000e200ff087b82 */ /* 0x000e240000000a00 */
[----:B-1----:R-:W-:-:S04]  /*0a90*/  IMAD R21, R23, UR6, R24 ;  /* 0x0000000617157c24 */ /* 0x002fc8000f8e0218 */
[----:B----4-:R-:W-:-:S06]  /*0aa0*/  IMAD.WIDE.U32 R20, R21, 0x4, R10 ;  /* 0x0000000415147825 */ /* 0x010fcc00078e000a */
[----:B------:R-:W5:Y:S01]  /*0ab0*/  LDG.E R20, desc[UR8][R20.64] ;  /* 0x0000000814147981 */ /* 0x000f62000c1e1900 */
[----:B0-----:R-:W-:-:S05]  /*0ac0*/  IMAD.WIDE.U32 R16, R27, 0x4, R8 ;  /* 0x000000041b107825 */ /* 0x001fca00078e0008 */
[----:B------:R-:W5:Y:S01]  /*0ad0*/  LDG.E R19, desc[UR8][R16.64] ;  /* 0x0000000810137981 */ /* 0x000f62000c1e1900 */
[----:B------:R-:W-:Y:S02]  /*0ae0*/  IADD3 R23, PT, PT, R23, UR6, RZ ;  /* 0x0000000617177c10 */ /* 0x000fe4000fffe0ff */
[----:B------:R-:W-:-:S03]  /*0af0*/  IADD3 R14, PT, PT, R27, 0x1, RZ ;  /* 0x000000011b0e7810 */ /* 0x000fc60007ffe0ff */
[----:B------:R-:W-:Y:S02]  /*0b00*/  IMAD R29, R23, UR6, R24 ;  /* 0x00000006171d7c24 */ /* 0x000fe4000f8e0218 */
[----:B-----5:R-:W-:Y:S02]  /*0b10*/  FFMA R26, R20, R15, R19 ;  /* 0x0000000f141a7223 */ /* 0x020fe40000000013 */
[----:B------:R-:W-:-:S04]  /*0b20*/  IMAD.WIDE.U32 R18, R29, 0x4, R10 ;  /* 0x000000041d127825 */ /* 0x000fc800078e000a */
[----:B------:R-:W-:Y:S01]  /*0b30*/  IMAD.WIDE.U32 R14, R14, 0x4, R8 ;  /* 0x000000040e0e7825 */ /* 0x000fe200078e0008 */
[----:B------:R0:W-:Y:S04]  /*0b40*/  STG.E desc[UR8][R16.64], R26 ;  /* 0x0000001a10007986 */ /* 0x0001e8000c101908 */
[----:B------:R-:W2:Y:S04]  /*0b50*/  LDG.E R18, desc[UR8][R18.64] ;  /* 0x0000000812127981 */ /* 0x000ea8000c1e1900 */
[----:B------:R-:W2:Y:S04]  /*0b60*/  LDG.E R22, desc[UR8][R12.64] ;  /* 0x000000080c167981 */ /* 0x000ea8000c1e1900 */
[----:B------:R-:W2:Y:S01]  /*0b70*/  LDG.E R28, desc[UR8][R14.64] ;  /* 0x000000080e1c7981 */ /* 0x000ea2000c1e1900 */
[----:B------:R-:W-:-:S02]  /*0b80*/  IADD3 R29, PT, PT, R23, UR6, RZ ;  /* 0x00000006171d7c10 */ /* 0x000fc4000fffe0ff */
[----:B------:R-:W-:-:S03]  /*0b90*/  IADD3 R23, PT, PT, R27, 0x2, RZ ;  /* 0x000000021b177810 */ /* 0x000fc60007ffe0ff */
[----:B------:R-:W-:-:S04]  /*0ba0*/  IMAD R21, R29, UR6, R24 ;  /* 0x000000061d157c24 */ /* 0x000fc8000f8e0218 */
[----:B------:R-:W-:-:S04]  /*0bb0*/  IMAD.WIDE.U32 R20, R21, 0x4, R10 ;  /* 0x0000000415147825 */ /* 0x000fc800078e000a */
[----:B--2---:R-:W-:Y:S01]  /*0bc0*/  FFMA R28, R18, R22, R28 ;  /* 0x00000016121c7223 */ /* 0x004fe2000000001c */
[----:B------:R-:W-:-:S04]  /*0bd0*/  IMAD.WIDE.U32 R22, R23, 0x4, R8 ;  /* 0x0000000417167825 */ /* 0x000fc800078e0008 */
[----:B------:R1:W-:Y:S04]  /*0be0*/  STG.E desc[UR8][R14.64], R28 ;  /* 0x0000001c0e007986 */ /* 0x0003e8000c101908 */
[----:B------:R-:W2:Y:S04]  /*0bf0*/  LDG.E R20, desc[UR8][R20.64] ;  /* 0x0000000814147981 */ /* 0x000ea8000c1e1900 */
[----:B0-----:R-:W2:Y:S04]  /*0c00*/  LDG.E R17, desc[UR8][R12.64] ;  /* 0x000000080c117981 */ /* 0x001ea8000c1e1900 */
[----:B------:R-:W2:Y:S01]  /*0c10*/  LDG.E R19, desc[UR8][R22.64] ;  /* 0x0000000816137981 */ /* 0x000ea2000c1e1900 */
[----:B------:R-:W-:-:S02]  /*0c20*/  IADD3 R29, PT, PT, R29, UR6, RZ ;  /* 0x000000061d1d7c10 */ /* 0x000fc4000fffe0ff */
[----:B------:R-:W-:-:S03]  /*0c30*/  IADD3 R27, PT, PT, R27, 0x3, RZ ;  /* 0x000000031b1b7810 */ /* 0x000fc60007ffe0ff */
[----:B------:R-:W-:Y:S02]  /*0c40*/  IMAD R29, R29, UR6, R24 ;  /* 0x000000061d1d7c24 */ /* 0x000fe4000f8e0218 */
[----:B------:R-:W-:-:S04]  /*0c50*/  IMAD.WIDE.U32 R8, R27, 0x4, R8 ;  /* 0x000000041b087825 */ /* 0x000fc800078e0008 */
[----:B------:R-:W-:-:S04]  /*0c60*/  IMAD.WIDE.U32 R10, R29, 0x4, R10 ;  /* 0x000000041d0a7825 */ /* 0x000fc800078e000a */
[----:B--2---:R-:W-:-:S05]  /*0c70*/  FFMA R17, R20, R17, R19 ;  /* 0x0000001114117223 */ /* 0x004fca0000000013 */
[----:B------:R4:W-:Y:S04]  /*0c80*/  STG.E desc[UR8][R22.64], R17 ;  /* 0x0000001116007986 */ /* 0x0009e8000c101908 */
[----:B------:R-:W2:Y:S04]  /*0c90*/  LDG.E R10, desc[UR8][R10.64] ;  /* 0x000000080a0a7981 */ /* 0x000ea8000c1e1900 */
[----:B-1----:R-:W2:Y:S04]  /*0ca0*/  LDG.E R15, desc[UR8][R12.64] ;  /* 0x000000080c0f7981 */ /* 0x002ea8000c1e1900 */
[----:B------:R-:W2:Y:S01]  /*0cb0*/  LDG.E R19, desc[UR8][R8.64] ;  /* 0x0000000808137981 */ /* 0x000ea2000c1e1900 */
[----:B------:R-:W-:Y:S01]  /*0cc0*/  UIADD3 UR5, UPT, UPT, UR5, 0x4, URZ ;  /* 0x0000000405057890 */ /* 0x000fe2000fffe0ff */
[----:B--2---:R-:W-:-:S05]  /*0cd0*/  FFMA R15, R10, R15, R19 ;  /* 0x0000000f0a0f7223 */ /* 0x004fca0000000013 */
[----:B------:R4:W-:Y:S06]  /*0ce0*/  STG.E desc[UR8][R8.64], R15 ;  /* 0x0000000f08007986 */ /* 0x0009ec000c101908 */
.L_x_57:
[----:B------:R-:W-:Y:S05]  /*0cf0*/  BRA.U !UP2, `(.L_x_56) ;  /* 0x000000010aa47547 */ /* 0x000fea000b800000 */
[----:B------:R-:W-:Y:S02]  /*0d00*/  UISETP.NE.AND UP1, UPT, UR7, 0x1, UPT ;  /* 0x000000010700788c */ /* 0x000fe4000bf25270 */
[----:B---3--:R-:W-:-:S07]  /*0d10*/  ULOP3.LUT UP2, URZ, UR6, 0x1, URZ, 0xc0, !UPT ;  /* 0x0000000106ff7892 */ /* 0x008fce000f84c0ff */
[----:B------:R-:W-:Y:S05]  /*0d20*/  BRA.U !UP1, `(.L_x_58) ;  /* 0x0000000109607547 */ /* 0x000fea000b800000 */
[----:B----4-:R-:W3:Y:S01]  /*0d30*/  LDC.64 R14, c[0x0][0x380] ;  /* 0x0000e000ff0e7b82 */ /* 0x010ee20000000a00 */
[----:B------:R-:W-:Y:S01]  /*0d40*/  IADD3 R8, PT, PT, R4, UR5, RZ ;  /* 0x0000000504087c10 */ /* 0x000fe2000fffe0ff */
[----:B------:R-:W4:Y:S01]  /*0d50*/  LDG.E R19, desc[UR8][R12.64] ;  /* 0x000000080c137981 */ /* 0x000f22000c1e1900 */
[----:B------:R-:W-:-:S03]  /*0d60*/  IADD3 R27, PT, PT, R6, UR5, RZ ;  /* 0x00000005061b7c10 */ /* 0x000fc6000fffe0ff */
[----:B0-2---:R-:W-:Y:S02]  /*0d70*/  IMAD R23, R8, UR6, R25 ;  /* 0x0000000608177c24 */ /* 0x005fe4000f8e0219 */
[----:B------:R-:W0:Y:S02]  /*0d80*/  LDC.64 R10, c[0x0][0x388] ;  /* 0x0000e200ff0a7b82 */ /* 0x000e240000000a00 */
[----:B-1----:R-:W-:-:S04]  /*0d90*/  IMAD R17, R23, UR6, R24 ;  /* 0x0000000617117c24 */ /* 0x002fc8000f8e0218 */
[----:B---3--:R-:W-:-:S06]  /*0da0*/  IMAD.WIDE.U32 R16, R17, 0x4, R14 ;  /* 0x0000000411107825 */ /* 0x008fcc00078e000e */
[----:B------:R-:W4:Y:S01]  /*0db0*/  LDG.E R16, desc[UR8][R16.64] ;  /* 0x0000000810107981 */ /* 0x000f22000c1e1900 */
[----:B0-----:R-:W-:-:S05]  /*0dc0*/  IMAD.WIDE.U32 R8, R27, 0x4, R10 ;  /* 0x000000041b087825 */ /* 0x001fca00078e000a */
[----:B------:R-:W4:Y:S01]  /*0dd0*/  LDG.E R21, desc[UR8][R8.64] ;  /* 0x0000000808157981 */ /* 0x000f22000c1e1900 */
[----:B------:R-:W-:Y:S02]  /*0de0*/  IADD3 R23, PT, PT, R23, UR6, RZ ;  /* 0x0000000617177c10 */ /* 0x000fe4000fffe0ff */
[----:B------:R-:W-:-:S03]  /*0df0*/  IADD3 R27, PT, PT, R27, 0x1, RZ ;  /* 0x000000011b1b7810 */ /* 0x000fc60007ffe0ff */
[----:B------:R-:W-:Y:S02]  /*0e00*/  IMAD R23, R23, UR6, R24 ;  /* 0x0000000617177c24 */ /* 0x000fe4000f8e0218 */
[----:B------:R-:W-:-:S04]  /*0e10*/  IMAD.WIDE.U32 R10, R27, 0x4, R10 ;  /* 0x000000041b0a7825 */ /* 0x000fc800078e000a */
[----:B------:R-:W-:-:S04]  /*0e20*/  IMAD.WIDE.U32 R14, R23, 0x4, R14 ;  /* 0x00000004170e7825 */ /* 0x000fc800078e000e */
[----:B----4-:R-:W-:-:S05]  /*0e30*/  FFMA R19, R16, R19, R21 ;  /* 0x0000001310137223 */ /* 0x010fca0000000015 */
[----:B------:R3:W-:Y:S04]  /*0e40*/  STG.E desc[UR8][R8.64], R19 ;  /* 0x0000001308007986 */ /* 0x0007e8000c101908 */
[----:B------:R-:W2:Y:S04]  /*0e50*/  LDG.E R14, desc[UR8][R14.64] ;  /* 0x000000080e0e7981 */ /* 0x000ea8000c1e1900 */
[----:B------:R-:W2:Y:S04]  /*0e60*/  LDG.E R23, desc[UR8][R10.64] ;  /* 0x000000080a177981 */ /* 0x000ea8000c1e1900 */
[----:B------:R-:W2:Y:S01]  /*0e70*/  LDG.E R21, desc[UR8][R12.64] ;  /* 0x000000080c157981 */ /* 0x000ea2000c1e1900 */
[----:B------:R-:W-:Y:S01]  /*0e80*/  UIADD3 UR5, UPT, UPT, UR5, 0x2, URZ ;  /* 0x0000000205057890 */ /* 0x000fe2000fffe0ff */
[----:B--2---:R-:W-:-:S05]  /*0e90*/  FFMA R21, R14, R21, R23 ;  /* 0x000000150e157223 */ /* 0x004fca0000000017 */
[----:B------:R3:W-:Y:S06]  /*0ea0*/  STG.E desc[UR8][R10.64], R21 ;  /* 0x000000150a007986 */ /* 0x0007ec000c101908 */
.L_x_58:
[----:B------:R-:W-:Y:S05]  /*0eb0*/  BRA.U !UP2, `(.L_x_56) ;  /* 0x000000010a347547 */ /* 0x000fea000b800000 */
[----:B---34-:R-:W3:Y:S01]  /*0ec0*/  LDC.64 R8, c[0x0][0x380] ;  /* 0x0000e000ff087b82 */ /* 0x018ee20000000a00 */
[----:B------:R-:W-:Y:S02]  /*0ed0*/  IADD3 R4, PT, PT, R4, UR5, RZ ;  /* 0x0000000504047c10 */ /* 0x000fe4000fffe0ff */
[----:B------:R-:W-:-:S03]  /*0ee0*/  IADD3 R15, PT, PT, R6, UR5, RZ ;  /* 0x00000005060f7c10 */ /* 0x000fc6000fffe0ff */
[----:B--2---:R-:W-:Y:S02]  /*0ef0*/  IMAD R25, R4, UR6, R25 ;  /* 0x0000000604197c24 */ /* 0x004fe4000f8e0219 */
[----:B------:R-:W2:Y:S02]  /*0f00*/  LDC.64 R10, c[0x0][0x388] ;  /* 0x0000e200ff0a7b82 */ /* 0x000ea40000000a00 */
[----:B-1----:R-:W-:-:S04]  /*0f10*/  IMAD R25, R25, UR6, R24 ;  /* 0x0000000619197c24 */ /* 0x002fc8000f8e0218 */
[----:B---3--:R-:W-:-:S06]  /*0f20*/  IMAD.WIDE.U32 R8, R25, 0x4, R8 ;  /* 0x0000000419087825 */ /* 0x008fcc00078e0008 */
[----:B------:R-:W3:Y:S01]  /*0f30*/  LDG.E R8, desc[UR8][R8.64] ;  /* 0x0000000808087981 */ /* 0x000ee2000c1e1900 */
[----:B--2---:R-:W-:-:S03]  /*0f40*/  IMAD.WIDE.U32 R10, R15, 0x4, R10 ;  /* 0x000000040f0a7825 */ /* 0x004fc600078e000a */
[----:B------:R-:W3:Y:S04]  /*0f50*/  LDG.E R15, desc[UR8][R12.64] ;  /* 0x000000080c0f7981 */ /* 0x000ee8000c1e1900 */
[----:B0-----:R-:W3:Y:S02]  /*0f60*/  LDG.E R17, desc[UR8][R10.64] ;  /* 0x000000080a117981 */ /* 0x001ee4000c1e1900 */
[----:B---3--:R-:W-:-:S05]  /*0f70*/  FFMA R15, R8, R15, R17 ;  /* 0x0000000f080f7223 */ /* 0x008fca0000000011 */
[----:B------:R0:W-:Y:S02]  /*0f80*/  STG.E desc[UR8][R10.64], R15 ;  /* 0x0000000f0a007986 */ /* 0x0001e4000c101908 */
.L_x_56:
[----:B------:R-:W-:Y:S05]  /*0f90*/  @P1 BRA `(.L_x_59) ;  /* 0xfffffff000a01947 */ /* 0x000fea000383ffff */
[----:B------:R-:W-:Y:S05]  /*0fa0*/  BRA.U UP0, `(.L_x_60) ;  /* 0xfffffff100647547 */ /* 0x000fea000b83ffff */
[----:B---3--:R-:W-:Y:S05]  /*0fb0*/  EXIT ;  /* 0x000000000000794d */ /* 0x008fea0003800000 */
.L_x_61:
        /* <DEDUP_REMOVED lines=12> */
.L_x_95:


//--------------------- .text._Z20SoftmaxComputeErrorsPfS_Phii --------------------------
	.section	.text._Z20SoftmaxComputeErrorsPfS_Phii,"ax",@progbits
	.align	128
        .global         _Z20SoftmaxComputeErrorsPfS_Phii
        .type           _Z20SoftmaxComputeErrorsPfS_Phii,@function
        .size           _Z20SoftmaxComputeErrorsPfS_Phii,(.L_x_84 - _Z20SoftmaxComputeErrorsPfS_Phii)
        .other          _Z20SoftmaxComputeErrorsPfS_Phii,@"STO_CUDA_ENTRY STV_DEFAULT"
_Z20SoftmaxComputeErrorsPfS_Phii:
.text._Z20SoftmaxComputeErrorsPfS_Phii:
[----:B------:R-:W-:Y:S01]  /*0000*/  LDC R1, c[0x0][0x37c] ;  /* 0x0000df00ff017b82 */ /* 0x000fe20000000800 */
[----:B------:R-:W0:Y:S07]  /*0010*/  S2R R21, SR_CTAID.X ;  /* 0x0000000000157919 */ /* 0x000e2e0000002500 */
[----:B------:R-:W0:Y:S01]  /*0020*/  LDC.64 R2, c[0x0][0x390] ;  /* 0x0000e400ff027b82 */ /* 0x000e220000000a00 */
[----:B------:R-:W1:Y:S07]  /*0030*/  LDCU.64 UR6, c[0x0][0x358] ;  /* 0x00006b00ff0677ac */ /* 0x000e6e0008000a00 */
[----:B------:R-:W2:Y:S01]  /*0040*/  LDC.64 R4, c[0x0][0x398] ;  /* 0x0000e600ff047b82 */ /* 0x000ea20000000a00 */
[----:B0-----:R-:W-:-:S04]  /*0050*/  IADD3 R2, P0, PT, R21, R2, RZ ;  /* 0x0000000215027210 */ /* 0x001fc80007f1e0ff */
[----:B------:R-:W-:-:S05]  /*0060*/  IADD3.X R3, PT, PT, RZ, R3, RZ, P0, !PT ;  /* 0x00000003ff037210 */ /* 0x000fca00007fe4ff */
[----:B-1----:R0:W5:Y:S01]  /*0070*/  LDG.E.U8 R16, desc[UR6][R2.64] ;  /* 0x0000000602107981 */ /* 0x002162000c1e1100 */
[----:B--2---:R-:W-:Y:S01]  /*0080*/  ISETP.GE.AND P0, PT, R5, 0x1, PT ;  /* 0x000000010500780c */ /* 0x004fe20003f06270 */
[----:B------:R-:W-:Y:S01]  /*0090*/  HFMA2 R24, -RZ, RZ, 0, 0 ;  /* 0x00000000ff187431 */ /* 0x000fe200000001ff */
[----:B------:R-:W1:Y:S02]  /*00a0*/  S2R R17, SR_TID.X ;  /* 0x0000000000117919 */ /* 0x000e640000002100 */
[----:B-1----:R-:W-:-:S09]  /*00b0*/  IMAD R19, R21, R4, R17 ;  /* 0x0000000415137224 */ /* 0x002fd200078e0211 */
[----:B0-----:R-:W-:Y:S05]  /*00c0*/  @!P0 BRA `(.L_x_62) ;  /* 0x0000000c00648947 */ /* 0x001fea0003800000 */
[----:B------:R-:W0:Y:S02]  /*00d0*/  LDC.64 R2, c[0x0][0x380] ;  /* 0x0000e000ff027b82 */ /* 0x000e240000000a00 */
[----:B0-----:R-:W-:-:S05]  /*00e0*/  IMAD.WIDE.U32 R6, R19, 0x4, R2 ;  /* 0x0000000413067825 */ /* 0x001fca00078e0002 */
[----:B------:R0:W5:Y:S01]  /*00f0*/  LDG.E R0, desc[UR6][R6.64] ;  /* 0x0000000606007981 */ /* 0x000162000c1e1900 */
[C---:B------:R-:W-:Y:S02]  /*0100*/  ISETP.GE.U32.AND P0, PT, R5.reuse, 0x8, PT ;  /* 0x000000080500780c */ /* 0x040fe40003f06070 */
[----:B------:R-:W-:Y:S02]  /*0110*/  LOP3.LUT R18, R5, 0x7, RZ, 0xc0, !PT ;  /* 0x0000000705127812 */ /* 0x000fe400078ec0ff */
[----:B------:R-:W-:Y:S02]  /*0120*/  MOV R24, RZ ;  /* 0x000000ff00187202 */ /* 0x000fe40000000f00 */
[----:B------:R-:W-:Y:S02]  /*0130*/  ISETP.NE.AND P1, PT, R18, RZ, PT ;  /* 0x000000ff1200720c */ /* 0x000fe40003f25270 */
[----:B------:R-:W-:-:S05]  /*0140*/  MOV R20, RZ ;  /* 0x000000ff00147202 */ /* 0x000fca0000000f00 */
[----:B0-----:R-:W-:Y:S06]  /*0150*/  @!P0 BRA `(.L_x_63) ;  /* 0x0000000400a48947 */ /* 0x001fec0003800000 */
[----:B------:R-:W-:Y:S01]  /*0160*/  LOP3.LUT R20, R5, 0x7ffffff8, RZ, 0xc0, !PT ;  /* 0x7ffffff805147812 */ /* 0x000fe200078ec0ff */
[----:B------:R-:W-:Y:S01]  /*0170*/  IMAD R23, R21, R4, 0x3 ;  /* 0x0000000315177424 */ /* 0x000fe200078e0204 */
[----:B------:R-:W-:Y:S02]  /*0180*/  MOV R24, RZ ;  /* 0x000000ff00187202 */ /* 0x000fe40000000f00 */
[----:B------:R-:W-:-:S07]  /*0190*/  IADD3 R22, PT, PT, -R20, RZ, RZ ;  /* 0x000000ff14167210 */ /* 0x000fce0007ffe1ff */
.L_x_64:
[----:B------:R-:W-:-:S05]  /*01a0*/  IADD3 R13, PT, PT, R23, -0x3, RZ ;  /* 0xfffffffd170d7810 */ /* 0x000fca0007ffe0ff */
[----:B------:R-:W-:-:S05]  /*01b0*/  IMAD.WIDE.U32 R12, R13, 0x4, R2 ;  /* 0x000000040d0c7825 */ /* 0x000fca00078e0002 */
[----:B------:R0:W2:Y:S01]  /*01c0*/  LDG.E R27, desc[UR6][R12.64] ;  /* 0x000000060c1b7981 */ /* 0x0000a2000c1e1900 */
[C---:B------:R-:W-:Y:S02]  /*01d0*/  IADD3 R15, PT, PT, R23.reuse, -0x2, RZ ;  /* 0xfffffffe170f7810 */ /* 0x040fe40007ffe0ff */
[----:B------:R-:W-:-:S03]  /*01e0*/  IADD3 R7, PT, PT, R23, -0x1, RZ ;  /* 0xffffffff17077810 */ /* 0x000fc60007ffe0ff */
[----:B------:R-:W-:-:S05]  /*01f0*/  IMAD.WIDE.U32 R14, R15, 0x4, R2 ;  /* 0x000000040f0e7825 */ /* 0x000fca00078e0002 */
[----:B------:R1:W3:Y:S01]  /*0200*/  LDG.E R25, desc[UR6][R14.64] ;  /* 0x000000060e197981 */ /* 0x0002e2000c1e1900 */
[----:B------:R-:W-:-:S06]  /*0210*/  IMAD.WIDE.U32 R6, R7, 0x4, R2 ;  /* 0x0000000407067825 */ /* 0x000fcc00078e0002 */
[----:B------:R-:W4:Y:S01]  /*0220*/  LDG.E R7, desc[UR6][R6.64] ;  /* 0x0000000606077981 */ /* 0x000f22000c1e1900 */
[C---:B------:R-:W-:Y:S01]  /*0230*/  IMAD.WIDE.U32 R8, R23.reuse, 0x4, R2 ;  /* 0x0000000417087825 */ /* 0x040fe200078e0002 */
[----:B------:R-:W-:-:S05]  /*0240*/  IADD3 R11, PT, PT, R23, 0x1, RZ ;  /* 0x00000001170b7810 */ /* 0x000fca0007ffe0ff */
[----:B------:R-:W-:Y:S01]  /*0250*/  IMAD.WIDE.U32 R10, R11, 0x4, R2 ;  /* 0x000000040b0a7825 */ /* 0x000fe200078e0002 */
[----:B------:R1:W4:Y:S01]  /*0260*/  LDG.E R9, desc[UR6][R8.64] ;  /* 0x0000000608097981 */ /* 0x000322000c1e1900 */
[----:B0-----:R-:W-:-:S04]  /*0270*/  IADD3 R13, PT, PT, R23, 0x2, RZ ;  /* 0x00000002170d7810 */ /* 0x001fc80007ffe0ff */
[----:B------:R0:W4:Y:S01]  /*0280*/  LDG.E R11, desc[UR6][R10.64] ;  /* 0x000000060a0b7981 */ /* 0x000122000c1e1900 */
[----:B------:R-:W-:Y:S01]  /*0290*/  IMAD.WIDE.U32 R12, R13, 0x4, R2 ;  /* 0x000000040d0c7825 */ /* 0x000fe200078e0002 */
[----:B------:R-:W-:-:S05]  /*02a0*/  IADD3 R29, PT, PT, R23, 0x3, RZ ;  /* 0x00000003171d7810 */ /* 0x000fca0007ffe0ff */
[----:B------:R4:W4:Y:S01]  /*02b0*/  LDG.E R13, desc[UR6][R12.64] ;  /* 0x000000060c0d7981 */ /* 0x000922000c1e1900 */
[----:B-1----:R-:W-:-:S06]  /*02c0*/  IMAD.WIDE.U32 R14, R29, 0x4, R2 ;  /* 0x000000041d0e7825 */ /* 0x002fcc00078e0002 */
[----:B------:R-:W4:Y:S01]  /*02d0*/  LDG.E R15, desc[UR6][R14.64] ;  /* 0x000000060e0f7981 */ /* 0x000f22000c1e1900 */
[----:B------:R-:W-:Y:S01]  /*02e0*/  HFMA2 R26, -RZ, RZ, 0.96630859375, -0.0022525787353515625 ;  /* 0x3bbb989dff1a7431 */ /* 0x000fe200000001ff */
[----:B------:R-:W-:Y:S01]  /*02f0*/  MOV R8, 0x437c0000 ;  /* 0x437c000000087802 */ /* 0x000fe20000000f00 */
[----:B--2--5:R-:W-:-:S04]  /*0300*/  FADD R27, -R0, R27 ;  /* 0x0000001b001b7221 */ /* 0x024fc80000000100 */
[----:B------:R-:W-:-:S04]  /*0310*/  FFMA.SAT R29, R27, R26, 0.5 ;  /* 0x3f0000001b1d7423 */ /* 0x000fc8000000201a */
[----:B------:R-:W-:Y:S01]  /*0320*/  FFMA.RM R6, R29, R8, 12582913 ;  /* 0x4b4000011d067423 */ /* 0x000fe20000004008 */
[----:B---3--:R-:W-:-:S03]  /*0330*/  FADD R25, -R0, R25 ;  /* 0x0000001900197221 */ /* 0x008fc60000000100 */
[C---:B0-----:R-:W-:Y:S01]  /*0340*/  FADD R10, R6.reuse, -12583039 ;  /* 0xcb40007f060a7421 */ /* 0x041fe20000000000 */
[----:B------:R-:W-:-:S03]  /*0350*/  SHF.L.U32 R29, R6, 0x17, RZ ;  /* 0x00000017061d7819 */ /* 0x000fc600000006ff */
[----:B------:R-:W-:Y:S01]  /*0360*/  FFMA R10, R27, 1.4426950216293334961, -R10 ;  /* 0x3fb8aa3b1b0a7823 */ /* 0x000fe2000000080a */
[----:B----4-:R-:W-:-:S03]  /*0370*/  FADD R7, -R0, R7 ;  /* 0x0000000700077221 */ /* 0x010fc60000000100 */
[----:B------:R-:W-:Y:S01]  /*0380*/  FFMA R27, R27, 1.925963033500011079e-08, R10 ;  /* 0x32a570601b1b7823 */ /* 0x000fe2000000000a */
[----:B------:R-:W-:-:S04]  /*0390*/  FFMA.SAT R10, R25, R26, 0.5 ;  /* 0x3f000000190a7423 */ /* 0x000fc8000000201a */
[----:B------:R-:W-:Y:S01]  /*03a0*/  FFMA.RM R6, R10, R8, 12582913 ;  /* 0x4b4000010a067423 */ /* 0x000fe20000004008 */
[----:B------:R-:W0:Y:S03]  /*03b0*/  MUFU.EX2 R27, R27 ;  /* 0x0000001b001b7308 */ /* 0x000e260000000800 */
[----:B------:R-:W-:-:S04]  /*03c0*/  FADD R10, R6, -12583039 ;  /* 0xcb40007f060a7421 */ /* 0x000fc80000000000 */
[----:B------:R-:W-:-:S04]  /*03d0*/  FFMA R12, R25, 1.4426950216293334961, -R10 ;  /* 0x3fb8aa3b190c7823 */ /* 0x000fc8000000080a */
[----:B------:R-:W-:Y:S01]  /*03e0*/  FFMA R25, R25, 1.925963033500011079e-08, R12 ;  /* 0x32a5706019197823 */ /* 0x000fe2000000000c */
[----:B0-----:R-:W-:Y:S01]  /*03f0*/  FFMA R24, R29, R27, R24 ;  /* 0x0000001b1d187223 */ /* 0x001fe20000000018 */
[----:B------:R-:W-:-:S04]  /*0400*/  FFMA.SAT R29, R7, R26, 0.5 ;  /* 0x3f000000071d7423 */ /* 0x000fc8000000201a */
[----:B------:R-:W0:Y:S01]  /*0410*/  MUFU.EX2 R25, R25 ;  /* 0x0000001900197308 */ /* 0x000e220000000800 */
[----:B------:R-:W-:Y:S01]  /*0420*/  SHF.L.U32 R27, R6, 0x17, RZ ;  /* 0x00000017061b7819 */ /* 0x000fe200000006ff */
[----:B------:R-:W-:-:S04]  /*0430*/  FFMA.RM R10, R29, R8, 12582913 ;  /* 0x4b4000011d0a7423 */ /* 0x000fc80000004008 */
[C---:B------:R-:W-:Y:S01]  /*0440*/  FADD R12, R10.reuse, -12583039 ;  /* 0xcb40007f0a0c7421 */ /* 0x040fe20000000000 */
[----:B------:R-:W-:-:S03]  /*0450*/  SHF.L.U32 R10, R10, 0x17, RZ ;  /* 0x000000170a0a7819 */ /* 0x000fc600000006ff */
[----:B------:R-:W-:-:S04]  /*0460*/  FFMA R12, R7, 1.4426950216293334961, -R12 ;  /* 0x3fb8aa3b070c7823 */ /* 0x000fc8000000080c */
[----:B------:R-:W-:Y:S01]  /*0470*/  FFMA R12, R7, 1.925963033500011079e-08, R12 ;  /* 0x32a57060070c7823 */ /* 0x000fe2000000000c */
[C---:B------:R-:W-:Y:S01]  /*0480*/  FADD R7, -R0.reuse, R9 ;  /* 0x0000000900077221 */ /* 0x040fe20000000100 */
[----:B0-----:R-:W-:Y:S01]  /*0490*/  FFMA R29, R27, R25, R24 ;  /* 0x000000191b1d7223 */ /* 0x001fe20000000018 */
[C---:B------:R-:W-:Y:S01]  /*04a0*/  FADD R27, -R0.reuse, R11 ;  /* 0x0000000b001b7221 */ /* 0x040fe20000000100 */
[----:B------:R-:W-:Y:S01]  /*04b0*/  FADD R25, -R0, R13 ;  /* 0x0000000d00197221 */ /* 0x000fe20000000100 */
[-C--:B------:R-:W-:Y:S01]  /*04c0*/  FFMA.SAT R9, R7, R26.reuse, 0.5 ;  /* 0x3f00000007097423 */ /* 0x080fe2000000201a */
[----:B------:R-:W0:Y:S01]  /*04d0*/  MUFU.EX2 R12, R12 ;  /* 0x0000000c000c7308 */ /* 0x000e220000000800 */
[-C--:B------:R-:W-:Y:S01]  /*04e0*/  FFMA.SAT R11, R27, R26.reuse, 0.5 ;  /* 0x3f0000001b0b7423 */ /* 0x080fe2000000201a */
[----:B------:R-:W-:Y:S01]  /*04f0*/  FFMA.SAT R13, R25, R26, 0.5 ;  /* 0x3f000000190d7423 */ /* 0x000fe2000000201a */
[-C--:B------:R-:W-:Y:S02]  /*0500*/  FFMA.RM R9, R9, R8.reuse, 12582913 ;  /* 0x4b40000109097423 */ /* 0x080fe40000004008 */
[----:B------:R-:W-:-:S02]  /*0510*/  FFMA.RM R11, R11, R8, 12582913 ;  /* 0x4b4000010b0b7423 */ /* 0x000fc40000004008 */
[----:B------:R-:W-:-:S04]  /*0520*/  FADD R6, R9, -12583039 ;  /* 0xcb40007f09067421 */ /* 0x000fc80000000000 */
[----:B------:R-:W-:-:S04]  /*0530*/  FFMA R6, R7, 1.4426950216293334961, -R6 ;  /* 0x3fb8aa3b07067823 */ /* 0x000fc80000000806 */
[----:B------:R-:W-:Y:S01]  /*0540*/  FFMA R24, R7, 1.925963033500011079e-08, R6 ;  /* 0x32a5706007187823 */ /* 0x000fe20000000006 */
[----:B------:R-:W-:Y:S01]  /*0550*/  FADD R7, -R0, R15 ;  /* 0x0000000f00077221 */ /* 0x000fe20000000100 */
[----:B0-----:R-:W-:Y:S01]  /*0560*/  FFMA R10, R10, R12, R29 ;  /* 0x0000000c0a0a7223 */ /* 0x001fe2000000001d */
[----:B------:R-:W-:-:S04]  /*0570*/  FADD R12, R11, -12583039 ;  /* 0xcb40007f0b0c7421 */ /* 0x000fc80000000000 */
[----:B------:R-:W-:Y:S01]  /*0580*/  FFMA R6, R27, 1.4426950216293334961, -R12 ;  /* 0x3fb8aa3b1b067823 */ /* 0x000fe2000000080c */
[----:B------:R-:W-:Y:S01]  /*0590*/  FFMA.RM R12, R13, R8, 12582913 ;  /* 0x4b4000010d0c7423 */ /* 0x000fe20000004008 */
[----:B------:R-:W-:Y:S02]  /*05a0*/  FFMA.SAT R13, R7, R26, 0.5 ;  /* 0x3f000000070d7423 */ /* 0x000fe4000000201a */
[----:B------:R-:W-:Y:S01]  /*05b0*/  FFMA R27, R27, 1.925963033500011079e-08, R6 ;  /* 0x32a570601b1b7823 */ /* 0x000fe20000000006 */
[----:B------:R-:W-:Y:S01]  /*05c0*/  FADD R6, R12, -12583039 ;  /* 0xcb40007f0c067421 */ /* 0x000fe20000000000 */
[----:B------:R-:W-:-:S03]  /*05d0*/  FFMA.RM R13, R13, R8, 12582913 ;  /* 0x4b4000010d0d7423 */ /* 0x000fc60000004008 */
[----:B------:R-:W-:-:S04]  /*05e0*/  FFMA R6, R25, 1.4426950216293334961, -R6 ;  /* 0x3fb8aa3b19067823 */ /* 0x000fc80000000806 */
[----:B------:R-:W-:Y:S01]  /*05f0*/  FFMA R15, R25, 1.925963033500011079e-08, R6 ;  /* 0x32a57060190f7823 */ /* 0x000fe20000000006 */
[----:B------:R-:W-:Y:S01]  /*0600*/  FADD R6, R13, -12583039 ;  /* 0xcb40007f0d067421 */ /* 0x000fe20000000000 */
[----:B------:R-:W-:-:S03]  /*0610*/  IADD3 R25, PT, PT, R23, 0x4, RZ ;  /* 0x0000000417197810 */ /* 0x000fc60007ffe0ff */
[----:B------:R-:W-:-:S04]  /*0620*/  FFMA R6, R7, 1.4426950216293334961, -R6 ;  /* 0x3fb8aa3b07067823 */ /* 0x000fc80000000806 */
[----:B------:R-:W-:Y:S01]  /*0630*/  FFMA R14, R7, 1.925963033500011079e-08, R6 ;  /* 0x32a57060070e7823 */ /* 0x000fe20000000006 */
[----:B------:R-:W-:-:S06]  /*0640*/  IMAD.WIDE.U32 R6, R25, 0x4, R2 ;  /* 0x0000000419067825 */ /* 0x000fcc00078e0002 */
[----:B------:R0:W2:Y:S01]  /*0650*/  LDG.E R7, desc[UR6][R6.64] ;  /* 0x0000000606077981 */ /* 0x0000a2000c1e1900 */
[----:B------:R-:W1:Y:S01]  /*0660*/  MUFU.EX2 R25, R24 ;  /* 0x0000001800197308 */ /* 0x000e620000000800 */
[----:B------:R-:W-:Y:S02]  /*0670*/  SHF.L.U32 R9, R9, 0x17, RZ ;  /* 0x0000001709097819 */ /* 0x000fe400000006ff */
[----:B------:R-:W-:Y:S02]  /*0680*/  IADD3 R22, PT, PT, R22, 0x8, RZ ;  /* 0x0000000816167810 */ /* 0x000fe40007ffe0ff */
[----:B------:R-:W-:Y:S02]  /*0690*/  SHF.L.U32 R11, R11, 0x17, RZ ;  /* 0x000000170b0b7819 */ /* 0x000fe400000006ff */
[----:B------:R-:W-:Y:S01]  /*06a0*/  ISETP.NE.AND P0, PT, R22, RZ, PT ;  /* 0x000000ff1600720c */ /* 0x000fe20003f05270 */
[----:B------:R-:W3:Y:S01]  /*06b0*/  MUFU.EX2 R27, R27 ;  /* 0x0000001b001b7308 */ /* 0x000ee20000000800 */
[----:B0-----:R-:W-:-:S02]  /*06c0*/  SHF.L.U32 R6, R13, 0x17, RZ ;  /* 0x000000170d067819 */ /* 0x001fc400000006ff */
[----:B------:R-:W-:-:S05]  /*06d0*/  IADD3 R23, PT, PT, R23, 0x8, RZ ;  /* 0x0000000817177810 */ /* 0x000fca0007ffe0ff */
[----:B------:R-:W0:Y:S01]  /*06e0*/  MUFU.EX2 R15, R15 ;  /* 0x0000000f000f7308 */ /* 0x000e220000000800 */
[----:B-1----:R-:W-:-:S07]  /*06f0*/  FFMA R10, R9, R25, R10 ;  /* 0x00000019090a7223 */ /* 0x002fce000000000a */
[----:B------:R-:W1:Y:S01]  /*0700*/  MUFU.EX2 R14, R14 ;  /* 0x0000000e000e7308 */ /* 0x000e620000000800 */
[----:B---3--:R-:W-:Y:S01]  /*0710*/  FFMA R10, R11, R27, R10 ;  /* 0x0000001b0b0a7223 */ /* 0x008fe2000000000a */
[----:B--2---:R-:W-:Y:S01]  /*0720*/  FADD R29, -R0, R7 ;  /* 0x00000007001d7221 */ /* 0x004fe20000000100 */
[----:B------:R-:W-:-:S03]  /*0730*/  SHF.L.U32 R7, R12, 0x17, RZ ;  /* 0x000000170c077819 */ /* 0x000fc600000006ff */
[----:B------:R-:W-:Y:S02]  /*0740*/  FFMA.SAT R26, R29, R26, 0.5 ;  /* 0x3f0000001d1a7423 */ /* 0x000fe4000000201a */
[----:B0-----:R-:W-:Y:S02]  /*0750*/  FFMA R7, R7, R15, R10 ;  /* 0x0000000f07077223 */ /* 0x001fe4000000000a */
[----:B------:R-:W-:Y:S02]  /*0760*/  FFMA.RM R8, R26, R8, 12582913 ;  /* 0x4b4000011a087423 */ /* 0x000fe40000004008 */
[----:B-1----:R-:W-:Y:S02]  /*0770*/  FFMA R7, R6, R14, R7 ;  /* 0x0000000e06077223 */ /* 0x002fe40000000007 */
[C---:B------:R-:W-:Y:S01]  /*0780*/  FADD R26, R8.reuse, -12583039 ;  /* 0xcb40007f081a7421 */ /* 0x040fe20000000000 */
[----:B------:R-:W-:-:S03]  /*0790*/  SHF.L.U32 R8, R8, 0x17, RZ ;  /* 0x0000001708087819 */ /* 0x000fc600000006ff */
[----:B------:R-:W-:-:S04]  /*07a0*/  FFMA R26, R29, 1.4426950216293334961, -R26 ;  /* 0x3fb8aa3b1d1a7823 */ /* 0x000fc8000000081a */
[----:B------:R-:W-:-:S04]  /*07b0*/  FFMA R26, R29, 1.925963033500011079e-08, R26 ;  /* 0x32a570601d1a7823 */ /* 0x000fc8000000001a */
[----:B------:R-:W0:Y:S02]  /*07c0*/  MUFU.EX2 R24, R26 ;  /* 0x0000001a00187308 */ /* 0x000e240000000800 */
[----:B0-----:R-:W-:Y:S01]  /*07d0*/  FFMA R24, R8, R24, R7 ;  /* 0x0000001808187223 */ /* 0x001fe20000000007 */
[----:B------:R-:W-:Y:S06]  /*07e0*/  @P0 BRA `(.L_x_64) ;  /* 0xfffffff8006c0947 */ /* 0x000fec000383ffff */
.L_x_63:
[----:B------:R-:W-:Y:S05]  /*07f0*/  @!P1 BRA `(.L_x_62) ;  /* 0x0000000400989947 */ /* 0x000fea0003800000 */
[----:B------:R-:W-:Y:S02]  /*0800*/  ISETP.GE.U32.AND P0, PT, R18, 0x4, PT ;  /* 0x000000041200780c */ /* 0x000fe40003f06070 */
[----:B------:R-:W-:-:S04]  /*0810*/  LOP3.LUT R22, R5, 0x3, RZ, 0xc0, !PT ;  /* 0x0000000305167812 */ /* 0x000fc800078ec0ff */
[----:B------:R-:W-:-:S07]  /*0820*/  ISETP.NE.AND P1, PT, R22, RZ, PT ;  /* 0x000000ff1600720c */ /* 0x000fce0003f25270 */
[----:B------:R-:W-:Y:S06]  /*0830*/  @!P0 BRA `(.L_x_65) ;  /* 0x0000000000cc8947 */ /* 0x000fec0003800000 */
[----:B------:R-:W-:-:S04]  /*0840*/  IMAD R7, R21, R4, R20 ;  /* 0x0000000415077224 */ /* 0x000fc800078e0214 */
[C---:B------:R-:W-:Y:S01]  /*0850*/  IMAD.WIDE.U32 R8, R7.reuse, 0x4, R2 ;  /* 0x0000000407087825 */ /* 0x040fe200078e0002 */
[C---:B------:R-:W-:Y:S02]  /*0860*/  IADD3 R27, PT, PT, R7.reuse, 0x1, RZ ;  /* 0x00000001071b7810 */ /* 0x040fe40007ffe0ff */
[----:B------:R-:W-:-:S03]  /*0870*/  IADD3 R15, PT, PT, R7, 0x2, RZ ;  /* 0x00000002070f7810 */ /* 0x000fc60007ffe0ff */
[----:B------:R0:W2:Y:S01]  /*0880*/  LDG.E R9, desc[UR6][R8.64] ;  /* 0x0000000608097981 */ /* 0x0000a2000c1e1900 */
[----:B------:R-:W-:Y:S01]  /*0890*/  IMAD.WIDE.U32 R26, R27, 0x4, R2 ;  /* 0x000000041b1a7825 */ /* 0x000fe200078e0002 */
[----:B------:R-:W-:-:S03]  /*08a0*/  IADD3 R13, PT, PT, R7, 0x3, RZ ;  /* 0x00000003070d7810 */ /* 0x000fc60007ffe0ff */
[--C-:B------:R-:W-:Y:S01]  /*08b0*/  IMAD.WIDE.U32 R14, R15, 0x4, R2.reuse ;  /* 0x000000040f0e7825 */ /* 0x100fe200078e0002 */
[----:B------:R-:W3:Y:S03]  /*08c0*/  LDG.E R11, desc[UR6][R26.64] ;  /* 0x000000061a0b7981 */ /* 0x000ee6000c1e1900 */
[----:B------:R-:W-:Y:S02]  /*08d0*/  IMAD.WIDE.U32 R12, R13, 0x4, R2 ;  /* 0x000000040d0c7825 */ /* 0x000fe400078e0002 */
[----:B------:R-:W4:Y:S04]  /*08e0*/  LDG.E R15, desc[UR6][R14.64] ;  /* 0x000000060e0f7981 */ /* 0x000f28000c1e1900 */
[----:B------:R-:W4:Y:S01]  /*08f0*/  LDG.E R13, desc[UR6][R12.64] ;  /* 0x000000060c0d7981 */ /* 0x000f22000c1e1900 */
[----:B------:R-:W-:Y:S01]  /*0900*/  HFMA2 R6, -RZ, RZ, 0.96630859375, -0.0022525787353515625 ;  /* 0x3bbb989dff067431 */ /* 0x000fe200000001ff */
[----:B0-----:R-:W-:-:S02]  /*0910*/  MOV R8, 0x437c0000 ;  /* 0x437c000000087802 */ /* 0x001fc40000000f00 */
[----:B------:R-:W-:Y:S01]  /*0920*/  IADD3 R20, PT, PT, R20, 0x4, RZ ;  /* 0x0000000414147810 */ /* 0x000fe20007ffe0ff */
[----:B--2--5:R-:W-:-:S04]  /*0930*/  FADD R23, -R0, R9 ;  /* 0x0000000900177221 */ /* 0x024fc80000000100 */
[----:B------:R-:W-:Y:S01]  /*0940*/  FFMA.SAT R7, R23, R6, 0.5 ;  /* 0x3f00000017077423 */ /* 0x000fe20000002006 */
[----:B---3--:R-:W-:-:S03]  /*0950*/  FADD R11, -R0, R11 ;  /* 0x0000000b000b7221 */ /* 0x008fc60000000100 */
[----:B------:R-:W-:Y:S01]  /*0960*/  FFMA.RM R10, R7, R8, 12582913 ;  /* 0x4b400001070a7423 */ /* 0x000fe20000004008 */
[----:B------:R-:W-:Y:S01]  /*0970*/  FFMA.SAT R7, R11, R6, 0.5 ;  /* 0x3f0000000b077423 */ /* 0x000fe20000002006 */
[----:B----4-:R-:W-:Y:S02]  /*0980*/  FADD R9, -R0, R15 ;  /* 0x0000000f00097221 */ /* 0x010fe40000000100 */
[----:B------:R-:W-:Y:S01]  /*0990*/  FADD R18, R10, -12583039 ;  /* 0xcb40007f0a127421 */ /* 0x000fe20000000000 */
[----:B------:R-:W-:Y:S01]  /*09a0*/  FFMA.RM R7, R7, R8, 12582913 ;  /* 0x4b40000107077423 */ /* 0x000fe20000004008 */
[----:B------:R-:W-:Y:S02]  /*09b0*/  FFMA.SAT R25, R9, R6, 0.5 ;  /* 0x3f00000009197423 */ /* 0x000fe40000002006 */
[----:B------:R-:W-:Y:S01]  /*09c0*/  FFMA R18, R23, 1.4426950216293334961, -R18 ;  /* 0x3fb8aa3b17127823 */ /* 0x000fe20000000812 */
[----:B------:R-:W-:Y:S01]  /*09d0*/  FADD R13, -R0, R13 ;  /* 0x0000000d000d7221 */ /* 0x000fe20000000100 */
[----:B------:R-:W-:Y:S01]  /*09e0*/  FADD R14, R7, -12583039 ;  /* 0xcb40007f070e7421 */ /* 0x000fe20000000000 */
[----:B------:R-:W-:Y:S01]  /*09f0*/  FFMA.RM R12, R25, R8, 12582913 ;  /* 0x4b400001190c7423 */ /* 0x000fe20000004008 */
[----:B------:R-:W-:Y:S01]  /*0a00*/  FFMA R15, R23, 1.925963033500011079e-08, R18 ;  /* 0x32a57060170f7823 */ /* 0x000fe20000000012 */
[----:B------:R-:W-:Y:S01]  /*0a10*/  FFMA.SAT R23, R13, R6, 0.5 ;  /* 0x3f0000000d177423 */ /* 0x000fe20000002006 */
[----:B------:R-:W-:Y:S01]  /*0a20*/  FFMA R14, R11, 1.4426950216293334961, -R14 ;  /* 0x3fb8aa3b0b0e7823 */ /* 0x000fe2000000080e */
[----:B------:R-:W-:-:S02]  /*0a30*/  FADD R18, R12, -12583039 ;  /* 0xcb40007f0c127421 */ /* 0x000fc40000000000 */
[----:B------:R-:W-:Y:S01]  /*0a40*/  FFMA.RM R8, R23, R8, 12582913 ;  /* 0x4b40000117087423 */ /* 0x000fe20000004008 */
[----:B------:R-:W-:Y:S01]  /*0a50*/  FFMA R6, R11, 1.925963033500011079e-08, R14 ;  /* 0x32a570600b067823 */ /* 0x000fe2000000000e */
[C---:B------:R-:W-:Y:S01]  /*0a60*/  FFMA R18, R9.reuse, 1.4426950216293334961, -R18 ;  /* 0x3fb8aa3b09127823 */ /* 0x040fe20000000812 */
[----:B------:R-:W0:Y:S01]  /*0a70*/  MUFU.EX2 R15, R15 ;  /* 0x0000000f000f7308 */ /* 0x000e220000000800 */
[----:B------:R-:W-:Y:S02]  /*0a80*/  FADD R14, R8, -12583039 ;  /* 0xcb40007f080e7421 */ /* 0x000fe40000000000 */
[----:B------:R-:W-:Y:S01]  /*0a90*/  FFMA R18, R9, 1.925963033500011079e-08, R18 ;  /* 0x32a5706009127823 */ /* 0x000fe20000000012 */
[----:B------:R-:W-:Y:S01]  /*0aa0*/  SHF.L.U32 R9, R10, 0x17, RZ ;  /* 0x000000170a097819 */ /* 0x000fe200000006ff */
[----:B------:R-:W-:Y:S01]  /*0ab0*/  FFMA R14, R13, 1.4426950216293334961, -R14 ;  /* 0x3fb8aa3b0d0e7823 */ /* 0x000fe2000000080e */
[----:B------:R-:W-:Y:S02]  /*0ac0*/  SHF.L.U32 R10, R7, 0x17, RZ ;  /* 0x00000017070a7819 */ /* 0x000fe400000006ff */
[----:B------:R-:W1:Y:S01]  /*0ad0*/  MUFU.EX2 R6, R6 ;  /* 0x0000000600067308 */ /* 0x000e620000000800 */
[----:B------:R-:W-:Y:S01]  /*0ae0*/  FFMA R14, R13, 1.925963033500011079e-08, R14 ;  /* 0x32a570600d0e7823 */ /* 0x000fe2000000000e */
[----:B------:R-:W-:-:S06]  /*0af0*/  SHF.L.U32 R7, R12, 0x17, RZ ;  /* 0x000000170c077819 */ /* 0x000fcc00000006ff */
[----:B------:R-:W2:Y:S01]  /*0b00*/  MUFU.EX2 R18, R18 ;  /* 0x0000001200127308 */ /* 0x000ea20000000800 */
[----:B0-----:R-:W-:-:S07]  /*0b10*/  FFMA R9, R9, R15, R24 ;  /* 0x0000000f09097223 */ /* 0x001fce0000000018 */
[----:B------:R-:W0:Y:S01]  /*0b20*/  MUFU.EX2 R14, R14 ;  /* 0x0000000e000e7308 */ /* 0x000e220000000800 */
[----:B-1----:R-:W-:Y:S01]  /*0b30*/  FFMA R6, R10, R6, R9 ;  /* 0x000000060a067223 */ /* 0x002fe20000000009 */
[----:B------:R-:W-:-:S03]  /*0b40*/  SHF.L.U32 R9, R8, 0x17, RZ ;  /* 0x0000001708097819 */ /* 0x000fc600000006ff */
[----:B--2---:R-:W-:-:S04]  /*0b50*/  FFMA R6, R7, R18, R6 ;  /* 0x0000001207067223 */ /* 0x004fc80000000006 */
[----:B0-----:R-:W-:-:S07]  /*0b60*/  FFMA R24, R9, R14, R6 ;  /* 0x0000000e09187223 */ /* 0x001fce0000000006 */
.L_x_65:
[----:B------:R-:W-:Y:S05]  /*0b70*/  @!P1 BRA `(.L_x_62) ;  /* 0x0000000000b89947 */ /* 0x000fea0003800000 */
[----:B------:R-:W-:Y:S02]  /*0b80*/  ISETP.NE.AND P0, PT, R22, 0x1, PT ;  /* 0x000000011600780c */ /* 0x000fe40003f05270 */
[----:B------:R-:W-:-:S04]  /*0b90*/  LOP3.LUT R5, R5, 0x1, RZ, 0xc0, !PT ;  /* 0x0000000105057812 */ /* 0x000fc800078ec0ff */
[----:B------:R-:W-:-:S07]  /*0ba0*/  ISETP.NE.U32.AND P1, PT, R5, 0x1, PT ;  /* 0x000000010500780c */ /* 0x000fce0003f25070 */
[----:B------:R-:W-:Y:S06]  /*0bb0*/  @!P0 BRA `(.L_x_66) ;  /* 0x00000000006c8947 */ /* 0x000fec0003800000 */
[----:B------:R-:W-:-:S04]  /*0bc0*/  IMAD R5, R21, R4, R20 ;  /* 0x0000000415057224 */ /* 0x000fc800078e0214 */
[C---:B------:R-:W-:Y:S01]  /*0bd0*/  IMAD.WIDE.U32 R6, R5.reuse, 0x4, R2 ;  /* 0x0000000405067825 */ /* 0x040fe200078e0002 */
[----:B------:R-:W-:-:S05]  /*0be0*/  IADD3 R9, PT, PT, R5, 0x1, RZ ;  /* 0x0000000105097810 */ /* 0x000fca0007ffe0ff */
[----:B------:R-:W-:Y:S01]  /*0bf0*/  IMAD.WIDE.U32 R8, R9, 0x4, R2 ;  /* 0x0000000409087825 */ /* 0x000fe200078e0002 */
[----:B------:R-:W2:Y:S05]  /*0c00*/  LDG.E R7, desc[UR6][R6.64] ;  /* 0x0000000606077981 */ /* 0x000eaa000c1e1900 */
[----:B------:R-:W3:Y:S01]  /*0c10*/  LDG.E R9, desc[UR6][R8.64] ;  /* 0x0000000608097981 */ /* 0x000ee2000c1e1900 */
[----:B------:R-:W-:Y:S01]  /*0c20*/  HFMA2 R10, -RZ, RZ, 0.96630859375, -0.0022525787353515625 ;  /* 0x3bbb989dff0a7431 */ /* 0x000fe200000001ff */
[----:B------:R-:W-:Y:S02]  /*0c30*/  MOV R12, 0x437c0000 ;  /* 0x437c0000000c7802 */ /* 0x000fe40000000f00 */
[----:B------:R-:W-:Y:S01]  /*0c40*/  IADD3 R20, PT, PT, R20, 0x2, RZ ;  /* 0x0000000214147810 */ /* 0x000fe20007ffe0ff */
[----:B--2--5:R-:W-:-:S04]  /*0c50*/  FADD R5, -R0, R7 ;  /* 0x0000000700057221 */ /* 0x024fc80000000100 */
[----:B------:R-:W-:Y:S01]  /*0c60*/  FFMA.SAT R11, R5, R10, 0.5 ;  /* 0x3f000000050b7423 */ /* 0x000fe2000000200a */
[----:B---3--:R-:W-:-:S03]  /*0c70*/  FADD R13, -R0, R9 ;  /* 0x00000009000d7221 */ /* 0x008fc60000000100 */
[----:B------:R-:W-:Y:S01]  /*0c80*/  FFMA.RM R11, R11, R12, 12582913 ;  /* 0x4b4000010b0b7423 */ /* 0x000fe2000000400c */
[----:B------:R-:W-:-:S03]  /*0c90*/  FFMA.SAT R15, R13, R10, 0.5 ;  /* 0x3f0000000d0f7423 */ /* 0x000fc6000000200a */
[----:B------:R-:W-:Y:S01]  /*0ca0*/  FADD R10, R11, -12583039 ;  /* 0xcb40007f0b0a7421 */ /* 0x000fe20000000000 */
[----:B------:R-:W-:Y:S01]  /*0cb0*/  FFMA.RM R15, R15, R12, 12582913 ;  /* 0x4b4000010f0f7423 */ /* 0x000fe2000000400c */
[----:B------:R-:W-:Y:S02]  /*0cc0*/  SHF.L.U32 R11, R11, 0x17, RZ ;  /* 0x000000170b0b7819 */ /* 0x000fe400000006ff */
[----:B------:R-:W-:Y:S01]  /*0cd0*/  FFMA R10, R5, 1.4426950216293334961, -R10 ;  /* 0x3fb8aa3b050a7823 */ /* 0x000fe2000000080a */
[C---:B------:R-:W-:Y:S01]  /*0ce0*/  FADD R6, R15.reuse, -12583039 ;  /* 0xcb40007f0f067421 */ /* 0x040fe20000000000 */
[----:B------:R-:W-:Y:S02]  /*0cf0*/  SHF.L.U32 R8, R15, 0x17, RZ ;  /* 0x000000170f087819 */ /* 0x000fe400000006ff */
[----:B------:R-:W-:Y:S01]  /*0d00*/  FFMA R10, R5, 1.925963033500011079e-08, R10 ;  /* 0x32a57060050a7823 */ /* 0x000fe2000000000a */
[----:B------:R-:W-:-:S04]  /*0d10*/  FFMA R6, R13, 1.4426950216293334961, -R6 ;  /* 0x3fb8aa3b0d067823 */ /* 0x000fc80000000806 */
[----:B------:R-:W-:Y:S01]  /*0d20*/  FFMA R6, R13, 1.925963033500011079e-08, R6 ;  /* 0x32a570600d067823 */ /* 0x000fe20000000006 */
[----:B------:R-:W0:Y:S08]  /*0d30*/  MUFU.EX2 R10, R10 ;  /* 0x0000000a000a7308 */ /* 0x000e300000000800 */
[----:B------:R-:W1:Y:S01]  /*0d40*/  MUFU.EX2 R6, R6 ;  /* 0x0000000600067308 */ /* 0x000e620000000800 */
[----:B0-----:R-:W-:-:S04]  /*0d50*/  FFMA R11, R11, R10, R24 ;  /* 0x0000000a0b0b7223 */ /* 0x001fc80000000018 */
[----:B-1----:R-:W-:-:S07]  /*0d60*/  FFMA R24, R8, R6, R11 ;  /* 0x0000000608187223 */ /* 0x002fce000000000b */
.L_x_66:
[----:B------:R-:W-:Y:S05]  /*0d70*/  @P1 BRA `(.L_x_62) ;  /* 0x0000000000381947 */ /* 0x000fea0003800000 */
[----:B------:R-:W-:-:S04]  /*0d80*/  IMAD R21, R21, R4, R20 ;  /* 0x0000000415157224 */ /* 0x000fc800078e0214 */
[----:B------:R-:W-:-:S06]  /*0d90*/  IMAD.WIDE.U32 R2, R21, 0x4, R2 ;  /* 0x0000000415027825 */ /* 0x000fcc00078e0002 */
[----:B------:R-:W2:Y:S01]  /*0da0*/  LDG.E R3, desc[UR6][R2.64] ;  /* 0x0000000602037981 */ /* 0x000ea2000c1e1900 */
[----:B------:R-:W-:Y:S01]  /*0db0*/  HFMA2 R5, -RZ, RZ, 0.96630859375, -0.0022525787353515625 ;  /* 0x3bbb989dff057431 */ /* 0x000fe200000001ff */
[----:B------:R-:W-:Y:S01]  /*0dc0*/  MOV R7, 0x437c0000 ;  /* 0x437c000000077802 */ /* 0x000fe20000000f00 */
[----:B--2--5:R-:W-:-:S04]  /*0dd0*/  FADD R0, -R0, R3 ;  /* 0x0000000300007221 */ /* 0x024fc80000000100 */
[----:B------:R-:W-:-:S04]  /*0de0*/  FFMA.SAT R4, R0, R5, 0.5 ;  /* 0x3f00000000047423 */ /* 0x000fc80000002005 */
[----:B------:R-:W-:-:S04]  /*0df0*/  FFMA.RM R4, R4, R7, 12582913 ;  /* 0x4b40000104047423 */ /* 0x000fc80000004007 */
[C---:B------:R-:W-:Y:S01]  /*0e00*/  FADD R5, R4.reuse, -12583039 ;  /* 0xcb40007f04057421 */ /* 0x040fe20000000000 */
[----:B------:R-:W-:-:S03]  /*0e10*/  SHF.L.U32 R7, R4, 0x17, RZ ;  /* 0x0000001704077819 */ /* 0x000fc600000006ff */
[----:B------:R-:W-:-:S04]  /*0e20*/  FFMA R5, R0, 1.4426950216293334961, -R5 ;  /* 0x3fb8aa3b00057823 */ /* 0x000fc80000000805 */
[----:B------:R-:W-:-:S06]  /*0e30*/  FFMA R5, R0, 1.925963033500011079e-08, R5 ;  /* 0x32a5706000057823 */ /* 0x000fcc0000000005 */
[----:B------:R-:W0:Y:S02]  /*0e40*/  MUFU.EX2 R5, R5 ;  /* 0x0000000500057308 */ /* 0x000e240000000800 */
[----:B0-----:R-:W-:-:S07]  /*0e50*/  FFMA R24, R7, R5, R24 ;  /* 0x0000000507187223 */ /* 0x001fce0000000018 */
.L_x_62:
[----:B-----5:R-:W-:Y:S01]  /*0e60*/  IADD3 R0, PT, PT, R24, 0x1800000, RZ ;  /* 0x0180000018007810 */ /* 0x020fe20007ffe0ff */
[----:B------:R-:W-:Y:S03]  /*0e70*/  BSSY.RECONVERGENT B0, `(.L_x_67) ;  /* 0x000000d000007945 */ /* 0x000fe60003800200 */
[----:B------:R-:W-:-:S04]  /*0e80*/  LOP3.LUT R0, R0, 0x7f800000, RZ, 0xc0, !PT ;  /* 0x7f80000000007812 */ /* 0x000fc800078ec0ff */
[----:B------:R-:W-:-:S13]  /*0e90*/  ISETP.GT.U32.AND P0, PT, R0, 0x1ffffff, PT ;  /* 0x01ffffff0000780c */ /* 0x000fda0003f04070 */
[----:B------:R-:W-:Y:S05]  /*0ea0*/  @P0 BRA `(.L_x_68) ;  /* 0x0000000000140947 */ /* 0x000fea0003800000 */
[----:B------:R-:W-:Y:S02]  /*0eb0*/  MOV R0, R24 ;  /* 0x0000001800007202 */ /* 0x000fe40000000f00 */
[----:B------:R-:W-:-:S07]  /*0ec0*/  MOV R4, 0xee0 ;  /* 0x00000ee000047802 */ /* 0x000fce0000000f00 */
[----:B------:R-:W-:Y:S05]  /*0ed0*/  CALL.REL.NOINC `($__internal_0_$__cuda_sm20_rcp_rn_f32_slowpath) ;  /* 0x0000000000847944 */ /* 0x000fea0003c00000 */
[----:B------:R-:W-:Y:S01]  /*0ee0*/  MOV R0, R3 ;  /* 0x0000000300007202 */ /* 0x000fe20000000f00 */
[----:B------:R-:W-:Y:S06]  /*0ef0*/  BRA `(.L_x_69) ;  /* 0x0000000000107947 */ /* 0x000fec0003800000 */
.L_x_68:
[----:B------:R-:W0:Y:S02]  /*0f00*/  MUFU.RCP R3, R24 ;  /* 0x0000001800037308 */ /* 0x000e240000001000 */
[----:B0-----:R-:W-:-:S04]  /*0f10*/  FFMA R0, R3, R24, -1 ;  /* 0xbf80000003007423 */ /* 0x001fc80000000018 */
[----:B------:R-:W-:-:S04]  /*0f20*/  FADD.FTZ R0, -R0, -RZ ;  /* 0x800000ff00007221 */ /* 0x000fc80000010100 */
[----:B------:R-:W-:-:S07]  /*0f30*/  FFMA R0, R3, R0, R3 ;  /* 0x0000000003007223 */ /* 0x000fce0000000003 */
.L_x_69:
[----:B------:R-:W-:Y:S05]  /*0f40*/  BSYNC.RECONVERGENT B0 ;  /* 0x0000000000007941 */ /* 0x000fea0003800200 */
.L_x_67:
[----:B------:R-:W0:Y:S01]  /*0f50*/  S2UR UR5, SR_CgaCtaId ;  /* 0x00000000000579c3 */ /* 0x000e220000008800 */
[----:B------:R-:W-:Y:S01]  /*0f60*/  ISETP.NE.AND P0, PT, R17, R16, PT ;  /* 0x000000101100720c */ /* 0x000fe20003f05270 */
[----:B------:R-:W-:Y:S01]  /*0f70*/  UMOV UR4, 0x400 ;  /* 0x0000040000047882 */ /* 0x000fe20000000000 */
[----:B------:R-:W-:Y:S01]  /*0f80*/  BSSY.RECONVERGENT B0, `(.L_x_70) ;  /* 0x000000b000007945 */ /* 0x000fe20003800200 */
[----:B------:R-:W-:Y:S01]  /*0f90*/  FMUL R5, R0, -R0 ;  /* 0x8000000000057220 */ /* 0x000fe20000400000 */
[----:B0-----:R-:W-:-:S09]  /*0fa0*/  ULEA UR4, UR5, UR4, 0x18 ;  /* 0x0000000405047291 */ /* 0x001fd2000f8ec0ff */
[----:B------:R0:W-:Y:S01]  /*0fb0*/  @!P0 STS [UR4], R0 ;  /* 0x00000000ff008988 */ /* 0x0001e20008000804 */
[----:B------:R-:W-:Y:S01]  /*0fc0*/  BAR.SYNC.DEFER_BLOCKING 0x0 ;  /* 0x0000000000007b1d */ /* 0x000fe20000010000 */
[----:B------:R-:W-:-:S13]  /*0fd0*/  ISETP.NE.AND P0, PT, R17, R16, PT ;  /* 0x000000101100720c */ /* 0x000fda0003f05270 */
.L_x_71:
[----:B------:R-:W1:Y:S01]  /*0fe0*/  LDS R2, [UR4] ;  /* 0x00000004ff027984 */ /* 0x000e620008000800 */
[----:B------:R-:W-:Y:S01]  /*0ff0*/  MOV R4, UR4 ;  /* 0x0000000400047c02 */ /* 0x000fe20008000f00 */
[----:B-1----:R-:W-:-:S05]  /*1000*/  FADD R3, R5, R2 ;  /* 0x0000000205037221 */ /* 0x002fca0000000000 */
[----:B------:R-:W1:Y:S02]  /*1010*/  ATOMS.CAST.SPIN P1, [R4], R2, R3 ;  /* 0x000000020400758d */ /* 0x000e640001820003 */
[----:B-1----:R-:W-:Y:S05]  /*1020*/  @!P1 BRA `(.L_x_71) ;  /* 0xfffffffc00ec9947 */ /* 0x002fea000383ffff */
[----:B------:R-:W-:Y:S05]  /*1030*/  BSYNC.RECONVERGENT B0 ;  /* 0x0000000000007941 */ /* 0x000fea0003800200 */
.L_x_70:
[----:B------:R-:W1:Y:S08]  /*1040*/  LDC.64 R2, c[0x0][0x388] ;  /* 0x0000e200ff027b82 */ /* 0x000e700000000a00 */
[----:B------:R-:W-:Y:S01]  /*1050*/  BAR.SYNC.DEFER_BLOCKING 0x0 ;  /* 0x0000000000007b1d */ /* 0x000fe20000010000 */
[----:B-1----:R-:W-:-:S05]  /*1060*/  IMAD.WIDE.U32 R2, R19, 0x4, R2 ;  /* 0x0000000413027825 */ /* 0x002fca00078e0002 */
[----:B------:R-:W1:Y:S04]  /*1070*/  LDS R4, [UR4] ;  /* 0x00000004ff047984 */ /* 0x000e680008000800 */
[----:B------:R-:W2:Y:S01]  /*1080*/  LDG.E R6, desc[UR6][R2.64] ;  /* 0x0000000602067981 */ /* 0x000ea2000c1e1900 */
[----:B------:R-:W-:-:S05]  /*1090*/  FSEL R5, RZ, 1, P0 ;  /* 0x3f800000ff057808 */ /* 0x000fca0000000000 */
[----:B------:R-:W-:-:S04]  /*10a0*/  FADD R5, R5, -R0 ;  /* 0x8000000005057221 */ /* 0x000fc80000000000 */
[----:B-1----:R-:W-:-:S04]  /*10b0*/  FADD R5, R5, -R4 ;  /* 0x8000000405057221 */ /* 0x002fc80000000000 */
[----:B--2---:R-:W-:-:S05]  /*10c0*/  FFMA R5, R5, R0, R6 ;  /* 0x0000000005057223 */ /* 0x004fca0000000006 */
[----:B------:R-:W-:Y:S01]  /*10d0*/  STG.E desc[UR6][R2.64], R5 ;  /* 0x0000000502007986 */ /* 0x000fe2000c101906 */
[----:B------:R-:W-:Y:S05]  /*10e0*/  EXIT ;  /* 0x000000000000794d */ /* 0x000fea0003800000 */
        .weak           $__internal_0_$__cuda_sm20_rcp_rn_f32_slowpath
        .type           $__internal_0_$__cuda_sm20_rcp_rn_f32_slowpath,@function
        .size           $__internal_0_$__cuda_sm20_rcp_rn_f32_slowpath,(.L_x_84 - $__internal_0_$__cuda_sm20_rcp_rn_f32_slowpath)
$__internal_0_$__cuda_sm20_rcp_rn_f32_slowpath:
[----:B------:R-:W-:Y:S01]  /*10f0*/  SHF.L.U32 R2, R0, 0x1, RZ ;  /* 0x0000000100027819 */ /* 0x000fe200000006ff */
[----:B------:R-:W-:Y:S03]  /*1100*/  BSSY.RECONVERGENT B1, `(.L_x_72) ;  /* 0x0000030000017945 */ /* 0x000fe60003800200 */
[----:B------:R-:W-:-:S04]  /*1110*/  SHF.R.U32.HI R7, RZ, 0x18, R2 ;  /* 0x00000018ff077819 */ /* 0x000fc80000011602 */
[----:B------:R-:W-:-:S13]  /*1120*/  ISETP.NE.U32.AND P0, PT, R7, RZ, PT ;  /* 0x000000ff0700720c */ /* 0x000fda0003f05070 */
[----:B------:R-:W-:Y:S05]  /*1130*/  @P0 BRA `(.L_x_73) ;  /* 0x0000000000280947 */ /* 0x000fea0003800000 */
[----:B------:R-:W-:-:S04]  /*1140*/  SHF.L.U32 R2, R0, 0x1, RZ ;  /* 0x0000000100027819 */ /* 0x000fc800000006ff */
[----:B------:R-:W-:-:S13]  /*1150*/  ISETP.NE.AND P0, PT, R2, RZ, PT ;  /* 0x000000ff0200720c */ /* 0x000fda0003f05270 */
[----:B------:R-:W-:Y:S01]  /*1160*/  @P0 FFMA R5, R0, 1.84467440737095516160e+19, RZ ;  /* 0x5f80000000050823 */ /* 0x000fe200000000ff */
[----:B------:R-:W-:Y:S08]  /*1170*/  @!P0 MUFU.RCP R3, R0 ;  /* 0x0000000000038308 */ /* 0x000ff00000001000 */
[----:B------:R-:W0:Y:S02]  /*1180*/  @P0 MUFU.RCP R2, R5 ;  /* 0x0000000500020308 */ /* 0x000e240000001000 */
[----:B0-----:R-:W-:-:S04]  /*1190*/  @P0 FFMA R6, R5, R2, -1 ;  /* 0xbf80000005060423 */ /* 0x001fc80000000002 */
[----:B------:R-:W-:-:S04]  /*11a0*/  @P0 FADD.FTZ R7, -R6, -RZ ;  /* 0x800000ff06070221 */ /* 0x000fc80000010100 */
[----:B------:R-:W-:-:S04]  /*11b0*/  @P0 FFMA R2, R2, R7, R2 ;  /* 0x0000000702020223 */ /* 0x000fc80000000002 */
[----:B------:R-:W-:Y:S01]  /*11c0*/  @P0 FFMA R3, R2, 1.84467440737095516160e+19, RZ ;  /* 0x5f80000002030823 */ /* 0x000fe200000000ff */
[----:B------:R-:W-:Y:S06]  /*11d0*/  BRA `(.L_x_74) ;  /* 0x0000000000887947 */ /* 0x000fec0003800000 */
.L_x_73:
[----:B------:R-:W-:-:S04]  /*11e0*/  IADD3 R9, PT, PT, R7, -0xfd, RZ ;  /* 0xffffff0307097810 */ /* 0x000fc80007ffe0ff */
[----:B------:R-:W-:-:S13]  /*11f0*/  ISETP.GT.U32.AND P0, PT, R9, 0x1, PT ;  /* 0x000000010900780c */ /* 0x000fda0003f04070 */
[----:B------:R-:W-:Y:S05]  /*1200*/  @P0 BRA `(.L_x_75) ;  /* 0x0000000000780947 */ /* 0x000fea0003800000 */
[----:B------:R-:W-:Y:S01]  /*1210*/  LOP3.LUT R2, R0, 0x7fffff, RZ, 0xc0, !PT ;  /* 0x007fffff00027812 */ /* 0x000fe200078ec0ff */
[----:B------:R-:W-:-:S03]  /*1220*/  HFMA2 R8, -RZ, RZ, 0, 1.78813934326171875e-07 ;  /* 0x00000003ff087431 */ /* 0x000fc600000001ff */
[----:B------:R-:W-:-:S04]  /*1230*/  LOP3.LUT R2, R2, 0x3f800000, RZ, 0xfc, !PT ;  /* 0x3f80000002027812 */ /* 0x000fc800078efcff */
[----:B------:R-:W0:Y:S01]  /*1240*/  MUFU.RCP R3, R2 ;  /* 0x0000000200037308 */ /* 0x000e220000001000 */
[----:B------:R-:W-:Y:S01]  /*1250*/  SHF.L.U32 R8, R8, R9, RZ ;  /* 0x0000000908087219 */ /* 0x000fe200000006ff */
[----:B0-----:R-:W-:-:S04]  /*1260*/  FFMA R5, R2, R3, -1 ;  /* 0xbf80000002057423 */ /* 0x001fc80000000003 */
[----:B------:R-:W-:-:S04]  /*1270*/  FADD.FTZ R6, -R5, -RZ ;  /* 0x800000ff05067221 */ /* 0x000fc80000010100 */
[CCC-:B------:R-:W-:Y:S01]  /*1280*/  FFMA.RM R5, R3.reuse, R6.reuse, R3.reuse ;  /* 0x0000000603057223 */ /* 0x1c0fe20000004003 */
[----:B------:R-:W-:-:S04]  /*1290*/  FFMA.RP R6, R3, R6, R3 ;  /* 0x0000000603067223 */ /* 0x000fc80000008003 */
[C---:B------:R-:W-:Y:S02]  /*12a0*/  LOP3.LUT R3, R5.reuse, 0x7fffff, RZ, 0xc0, !PT ;  /* 0x007fffff05037812 */ /* 0x040fe400078ec0ff */
[----:B------:R-:W-:Y:S02]  /*12b0*/  FSETP.NEU.FTZ.AND P0, PT, R5, R6, PT ;  /* 0x000000060500720b */ /* 0x000fe40003f1d000 */
[----:B------:R-:W-:Y:S02]  /*12c0*/  LOP3.LUT R3, R3, 0x800000, RZ, 0xfc, !PT ;  /* 0x0080000003037812 */ /* 0x000fe400078efcff */
[----:B------:R-:W-:Y:S02]  /*12d0*/  SEL R5, RZ, 0xffffffff, !P0 ;  /* 0xffffffffff057807 */ /* 0x000fe40004000000 */
[----:B------:R-:W-:Y:S02]  /*12e0*/  LOP3.LUT R8, R8, R3, RZ, 0xc0, !PT ;  /* 0x0000000308087212 */ /* 0x000fe400078ec0ff */
[----:B------:R-:W-:-:S02]  /*12f0*/  IADD3 R2, PT, PT, -R5, RZ, RZ ;  /* 0x000000ff05027210 */ /* 0x000fc40007ffe1ff */
[-C--:B------:R-:W-:Y:S02]  /*1300*/  SHF.R.U32.HI R8, RZ, R9.reuse, R8 ;  /* 0x00000009ff087219 */ /* 0x080fe40000011608 */
[----:B------:R-:W-:Y:S02]  /*1310*/  LOP3.LUT P1, RZ, R2, R9, R3, 0xf8, !PT ;  /* 0x0000000902ff7212 */ /* 0x000fe4000782f803 */
[C---:B------:R-:W-:Y:S02]  /*1320*/  LOP3.LUT P0, RZ, R8.reuse, 0x1, RZ, 0xc0, !PT ;  /* 0x0000000108ff7812 */ /* 0x040fe4000780c0ff */
[----:B------:R-:W-:-:S04]  /*1330*/  LOP3.LUT P2, RZ, R8, 0x2, RZ, 0xc0, !PT ;  /* 0x0000000208ff7812 */ /* 0x000fc8000784c0ff */
[----:B------:R-:W-:Y:S02]  /*1340*/  PLOP3.LUT P0, PT, P0, P1, P2, 0xe0, 0x0 ;  /* 0x000000000000781c */ /* 0x000fe40000703c20 */
[----:B------:R-:W-:Y:S02]  /*1350*/  LOP3.LUT P1, RZ, R0, 0x7fffff, RZ, 0xc0, !PT ;  /* 0x007fffff00ff7812 */ /* 0x000fe4000782c0ff */
[----:B------:R-:W-:-:S04]  /*1360*/  SEL R2, RZ, 0x1, !P0 ;  /* 0x00000001ff027807 */ /* 0x000fc80004000000 */
[----:B------:R-:W-:-:S04]  /*1370*/  IADD3 R2, PT, PT, -R2, RZ, RZ ;  /* 0x000000ff02027210 */ /* 0x000fc80007ffe1ff */
[----:B------:R-:W-:Y:S02]  /*1380*/  ISETP.GE.AND P0, PT, R2, RZ, PT ;  /* 0x000000ff0200720c */ /* 0x000fe40003f06270 */
[----:B------:R-:W-:-:S04]  /*1390*/  IADD3 R2, PT, PT, R7, -0xfc, RZ ;  /* 0xffffff0407027810 */ /* 0x000fc80007ffe0ff */
[----:B------:R-:W-:-:S07]  /*13a0*/  SHF.R.U32.HI R3, RZ, R2, R3 ;  /* 0x00000002ff037219 */ /* 0x000fce0000011603 */
[----:B------:R-:W-:-:S04]  /*13b0*/  @!P0 IADD3 R3, PT, PT, R3, 0x1, RZ ;  /* 0x0000000103038810 */ /* 0x000fc80007ffe0ff */
[----:B------:R-:W-:-:S04]  /*13c0*/  @!P1 SHF.L.U32 R3, R3, 0x1, RZ ;  /* 0x0000000103039819 */ /* 0x000fc800000006ff */
[----:B------:R-:W-:Y:S01]  /*13d0*/  LOP3.LUT R3, R3, 0x80000000, R0, 0xf8, !PT ;  /* 0x8000000003037812 */ /* 0x000fe200078ef800 */
[----:B------:R-:W-:Y:S06]  /*13e0*/  BRA `(.L_x_74) ;  /* 0x0000000000047947 */ /* 0x000fec0003800000 */
.L_x_75:
[----:B------:R0:W1:Y:S02]  /*13f0*/  MUFU.RCP R3, R0 ;  /* 0x0000000000037308 */ /* 0x0000640000001000 */
.L_x_74:
[----:B------:R-:W-:Y:S05]  /*1400*/  BSYNC.RECONVERGENT B1 ;  /* 0x0000000000017941 */ /* 0x000fea0003800200 */
.L_x_72:
[----:B------:R-:W-:-:S04]  /*1410*/  MOV R5, 0x0 ;  /* 0x0000000000057802 */ /* 0x000fc80000000f00 */
[----:B01----:R-:W-:Y:S05]  /*1420*/  RET.REL.NODEC R4 `(_Z20SoftmaxComputeErrorsPfS_Phii) ;  /* 0xffffffe804f47950 */ /* 0x003fea0003c3ffff */
.L_x_76:
        /* <DEDUP_REMOVED lines=13> */
.L_x_84:


//--------------------- .text._Z16Pool2DForwardMaxPfS_iiiiiii --------------------------
	.section	.text._Z16Pool2DForwardMaxPfS_iiiiiii,"ax",@progbits
	.align	128
        .global         _Z16Pool2DForwardMaxPfS_iiiiiii
        .type           _Z16Pool2DForwardMaxPfS_iiiiiii,@function
        .size           _Z16Pool2DForwardMaxPfS_iiiiiii,(.L_x_97 - _Z16Pool2DForwardMaxPfS_iiiiiii)
        .other          _Z16Pool2DForwardMaxPfS_iiiiiii,@"STO_CUDA_ENTRY STV_DEFAULT"
_Z16Pool2DForwardMaxPfS_iiiiiii:
.text._Z16Pool2DForwardMaxPfS_iiiiiii:
[----:B------:R-:W-:Y:S08]  /*0000*/  LDC R1, c[0x0][0x37c] ;  /* 0x0000df00ff017b82 */ /* 0x000ff00000000800 */
[----:B------:R-:W0:Y:S01]  /*0010*/  LDC R17, c[0x0][0x3a8] ;  /* 0x0000ea00ff117b82 */ /* 0x000e220000000800 */
[----:B------:R-:W1:Y:S01]  /*0020*/  LDCU UR4, c[0x0][0x390] ;  /* 0x00007200ff0477ac */ /* 0x000e620008000800 */
[----:B------:R-:W-:Y:S01]  /*0030*/  HFMA2 R22, -RZ, RZ, 0, 0 ;  /* 0x00000000ff167431 */ /* 0x000fe200000001ff */
[----:B------:R-:W2:Y:S05]  /*0040*/  LDCU.64 UR6, c[0x0][0x358] ;  /* 0x00006b00ff0677ac */ /* 0x000eaa0008000a00 */
[----:B------:R-:W1:Y:S08]  /*0050*/  S2UR UR5, SR_CTAID.Y ;  /* 0x00000000000579c3 */ /* 0x000e700000002600 */
[----:B------:R-:W3:Y:S01]  /*0060*/  S2UR UR8, SR_CTAID.X ;  /* 0x00000000000879c3 */ /* 0x000ee20000002500 */
[----:B0-----:R-:W-:Y:S01]  /*0070*/  ISETP.GE.AND P0, PT, R17, 0x1, PT ;  /* 0x000000011100780c */ /* 0x001fe20003f06270 */
[----:B-1----:R-:W-:-:S12]  /*0080*/  UIMAD UR5, UR5, UR4, URZ ;  /* 0x00000004050572a4 */ /* 0x002fd8000f8e02ff */
[----:B--23--:R-:W-:Y:S05]  /*0090*/  @!P0 BRA `(.L_x_77) ;  /* 0x0000000800548947 */ /* 0x00cfea0003800000 */
[----:B------:R-:W0:Y:S01]  /*00a0*/  S2R R15, SR_TID.Y ;  /* 0x00000000000f7919 */ /* 0x000e220000002200 */
[----:B------:R-:W1:Y:S01]  /*00b0*/  LDCU UR4, c[0x0][0x398] ;  /* 0x00007300ff0477ac */ /* 0x000e620008000800 */
[C---:B------:R-:W-:Y:S01]  /*00c0*/  LOP3.LUT R24, R17.reuse, 0x7, RZ, 0xc0, !PT ;  /* 0x0000000711187812 */ /* 0x040fe200078ec0ff */
[----:B------:R-:W-:Y:S01]  /*00d0*/  IMAD.MOV.U32 R22, RZ, RZ, RZ ;  /* 0x000000ffff167224 */ /* 0x000fe200078e00ff */
[----:B------:R-:W2:Y:S01]  /*00e0*/  S2R R16, SR_TID.X ;  /* 0x0000000000107919 */ /* 0x000ea20000002100 */
[----:B------:R-:W-:Y:S02]  /*00f0*/  LOP3.LUT R14, R17, 0x7ffffff8, RZ, 0xc0, !PT ;  /* 0x7ffffff8110e7812 */ /* 0x000fe400078ec0ff */
[----:B------:R-:W-:Y:S02]  /*0100*/  IADD3 R0, PT, PT, R24, -0x1, RZ ;  /* 0xffffffff18007810 */ /* 0x000fe40007ffe0ff */
[----:B------:R-:W-:Y:S02]  /*0110*/  IADD3 R18, PT, PT, -R14, RZ, RZ ;  /* 0x000000ff0e127210 */ /* 0x000fe40007ffe1ff */
[----:B------:R-:W-:Y:S01]  /*0120*/  ISETP.GE.U32.AND P0, PT, R0, 0x3, PT ;  /* 0x000000030000780c */ /* 0x000fe20003f06070 */
[----:B-1----:R-:W-:Y:S01]  /*0130*/  UIMAD UR4, UR8, UR4, URZ ;  /* 0x00000004080472a4 */ /* 0x002fe2000f8e02ff */
[----:B0-----:R-:W-:-:S05]  /*0140*/  IMAD R15, R15, R17, UR5 ;  /* 0x000000050f0f7e24 */ /* 0x001fca000f8e0211 */
[----:B--2---:R-:W-:Y:S01]  /*0150*/  IMAD R16, R16, R17, UR4 ;  /* 0x0000000410107e24 */ /* 0x004fe2000f8e0211 */
[----:B------:R-:W-:Y:S01]  /*0160*/  LOP3.LUT R17, R17, 0x3, RZ, 0xc0, !PT ;  /* 0x0000000311117812 */ /* 0x000fe200078ec0ff */
[----:B------:R-:W-:Y:S01]  /*0170*/  VIADD R19, R15, 0x3 ;  /* 0x000000030f137836 */ /* 0x000fe20000000000 */
[----:B------:R-:W-:-:S06]  /*0180*/  UMOV UR4, URZ ;  /* 0x000000ff00047c82 */ /* 0x000fcc0008000000 */
.L_x_82:
[----:B------:R-:W0:Y:S01]  /*0190*/  LDC R25, c[0x0][0x3a8] ;  /* 0x0000ea00ff197b82 */ /* 0x000e220000000800 */
[----:B------:R-:W1:Y:S01]  /*01a0*/  LDCU UR9, c[0x0][0x39c] ;  /* 0x00007380ff0977ac */ /* 0x000e620008000800 */
[----:B------:R-:W-:Y:S02]  /*01b0*/  IADD3 R0, PT, PT, R16, UR4, RZ ;  /* 0x0000000410007c10 */ /* 0x000fe4000fffe0ff */
[----:B------:R-:W-:Y:S01]  /*01c0*/  MOV R7, RZ ;  /* 0x000000ff00077202 */ /* 0x000fe20000000f00 */
[----:B------:R-:W-:Y:S02]  /*01d0*/  UIADD3 UR4, UPT, UPT, UR4, 0x1, URZ ;  /* 0x0000000104047890 */ /* 0x000fe4000fffe0ff */
[----:B-1----:R-:W-:Y:S01]  /*01e0*/  IMAD R20, R0, UR9, R15 ;  /* 0x0000000900147c24 */ /* 0x002fe2000f8e020f */
[----:B0-----:R-:W-:-:S03]  /*01f0*/  ISETP.GE.U32.AND P2, PT, R25, 0x8, PT ;  /* 0x000000081900780c */ /* 0x001fc60003f46070 */
[----:B------:R-:W-:-:S10]  /*0200*/  ISETP.NE.AND P1, PT, R25, UR4, PT ;  /* 0x0000000419007c0c */ /* 0x000fd4000bf25270 */
[----:B------:R-:W-:Y:S05]  /*0210*/  @!P2 BRA `(.L_x_78) ;  /* 0x0000000000fca947 */ /* 0x000fea0003800000 */
[----:B------:R-:W0:Y:S01]  /*0220*/  LDC.64 R2, c[0x0][0x380] ;  /* 0x0000e000ff027b82 */ /* 0x000e220000000a00 */
[----:B------:R-:W-:Y:S02]  /*0230*/  IMAD R21, R0, UR9, R19 ;  /* 0x0000000900157c24 */ /* 0x000fe4000f8e0213 */
[----:B------:R-:W-:-:S07]  /*0240*/  IMAD.MOV.U32 R0, RZ, RZ, R18 ;  /* 0x000000ffff007224 */ /* 0x000fce00078e0012 */
.L_x_79:
[----:B------:R-:W-:-:S05]  /*0250*/  IADD3 R13, PT, PT, R21, -0x3, RZ ;  /* 0xfffffffd150d7810 */ /* 0x000fca0007ffe0ff */
[----:B0-----:R-:W-:Y:S01]  /*0260*/  IMAD.WIDE.U32 R12, R13, 0x4, R2 ;  /* 0x000000040d0c7825 */ /* 0x001fe200078e0002 */
[----:B------:R-:W-:-:S04]  /*0270*/  IADD3 R5, PT, PT, R21, -0x2, RZ ;  /* 0xfffffffe15057810 */ /* 0x000fc80007ffe0ff */
[----:B------:R0:W2:Y:S01]  /*0280*/  LDG.E R23, desc[UR6][R12.64] ;  /* 0x000000060c177981 */ /* 0x0000a2000c1e1900 */
[----:B------:R-:W-:-:S05]  /*0290*/  IMAD.WIDE.U32 R4, R5, 0x4, R2 ;  /* 0x0000000405047825 */ /* 0x000fca00078e0002 */
[----:B------:R1:W3:Y:S01]  /*02a0*/  LDG.E R26, desc[UR6][R4.64] ;  /* 0x00000006041a7981 */ /* 0x0002e2000c1e1900 */
[----:B------:R-:W-:-:S04]  /*02b0*/  VIADD R7, R21, 0xffffffff ;  /* 0xffffffff15077836 */ /* 0x000fc80000000000 */
[----:B------:R-:W-:-:S05]  /*02c0*/  IMAD.WIDE.U32 R6, R7, 0x4, R2 ;  /* 0x0000000407067825 */ /* 0x000fca00078e0002 */
[----:B------:R4:W5:Y:S01]  /*02d0*/  LDG.E R27, desc[UR6][R6.64] ;  /* 0x00000006061b7981 */ /* 0x000962000c1e1900 */
[C---:B------:R-:W-:Y:S01]  /*02e0*/  IMAD.WIDE.U32 R8, R21.reuse, 0x4, R2 ;  /* 0x0000000415087825 */ /* 0x040fe200078e0002 */
[----:B------:R-:W-:-:S05]  /*02f0*/  IADD3 R11, PT, PT, R21, 0x1, RZ ;  /* 0x00000001150b7810 */ /* 0x000fca0007ffe0ff */
[----:B------:R2:W5:Y:S01]  /*0300*/  LDG.E R8, desc[UR6][R8.64] ;  /* 0x0000000608087981 */ /* 0x000562000c1e1900 */
[----:B------:R-:W-:Y:S01]  /*0310*/  IMAD.WIDE.U32 R10, R11, 0x4, R2 ;  /* 0x000000040b0a7825 */ /* 0x000fe200078e0002 */
[----:B0-----:R-:W-:-:S05]  /*0320*/  IADD3 R13, PT, PT, R21, 0x2, RZ ;  /* 0x00000002150d7810 */ /* 0x001fca0007ffe0ff */
[----:B------:R-:W5:Y:S01]  /*0330*/  LDG.E R10, desc[UR6][R10.64] ;  /* 0x000000060a0a7981 */ /* 0x000f62000c1e1900 */
[----:B------:R-:W-:-:S06]  /*0340*/  IMAD.WIDE.U32 R12, R13, 0x4, R2 ;  /* 0x000000040d0c7825 */ /* 0x000fcc00078e0002 */
[----:B------:R-:W5:Y:S01]  /*0350*/  LDG.E R12, desc[UR6][R12.64] ;  /* 0x000000060c0c7981 */ /* 0x000f62000c1e1900 */
[----:B-1----:R-:W-:-:S04]  /*0360*/  VIADD R5, R21, 0x3 ;  /* 0x0000000315057836 */ /* 0x002fc80000000000 */
[----:B------:R-:W-:Y:S01]  /*0370*/  IMAD.WIDE.U32 R4, R5, 0x4, R2 ;  /* 0x0000000405047825 */ /* 0x000fe200078e0002 */
[----:B----4-:R-:W-:-:S05]  /*0380*/  IADD3 R7, PT, PT, R21, 0x4, RZ ;  /* 0x0000000415077810 */ /* 0x010fca0007ffe0ff */
[----:B------:R5:W4:Y:S01]  /*0390*/  LDG.E R4, desc[UR6][R4.64] ;  /* 0x0000000604047981 */ /* 0x000b22000c1e1900 */
[----:B------:R-:W-:-:S06]  /*03a0*/  IMAD.WIDE.U32 R6, R7, 0x4, R2 ;  /* 0x0000000407067825 */ /* 0x000fcc00078e0002 */
[----:B------:R0:W4:Y:S01]  /*03b0*/  LDG.E R6, desc[UR6][R6.64] ;  /* 0x0000000606067981 */ /* 0x000122000c1e1900 */
[----:B------:R-:W-:Y:S01]  /*03c0*/  IADD3 R0, PT, PT, R0, 0x8, RZ ;  /* 0x0000000800007810 */ /* 0x000fe20007ffe0ff */
[----:B------:R-:W-:-:S03]  /*03d0*/  VIADD R21, R21, 0x8 ;  /* 0x0000000815157836 */ /* 0x000fc60000000000 */
[----:B------:R-:W-:Y:S02]  /*03e0*/  ISETP.NE.AND P2, PT, R0, RZ, PT ;  /* 0x000000ff0000720c */ /* 0x000fe40003f45270 */
[CC--:B--2---:R-:W-:Y:S02]  /*03f0*/  FSET.BF.LEU.AND R9, R23.reuse, R22.reuse, PT ;  /* 0x000000161709720a */ /* 0x0c4fe4000380b000 */
[----:B------:R-:W-:-:S03]  /*0400*/  FSET.BF.GT.AND R28, R23, R22, PT ;  /* 0x00000016171c720a */ /* 0x000fc60003804000 */
[----:B------:R-:W-:-:S04]  /*0410*/  FMUL R22, R9, R22 ;  /* 0x0000001609167220 */ /* 0x000fc80000400000 */
[----:B------:R-:W-:-:S05]  /*0420*/  FFMA R23, R23, R28, R22 ;  /* 0x0000001c17177223 */ /* 0x000fca0000000016 */
[CC--:B---3--:R-:W-:Y:S02]  /*0430*/  FSET.BF.LEU.AND R22, R26.reuse, R23.reuse, PT ;  /* 0x000000171a16720a */ /* 0x0c8fe4000380b000 */
[----:B------:R-:W-:-:S03]  /*0440*/  FSET.BF.GT.AND R9, R26, R23, PT ;  /* 0x000000171a09720a */ /* 0x000fc60003804000 */
[----:B------:R-:W-:-:S04]  /*0450*/  FMUL R23, R23, R22 ;  /* 0x0000001617177220 */ /* 0x000fc80000400000 */
[----:B------:R-:W-:-:S05]  /*0460*/  FFMA R26, R26, R9, R23 ;  /* 0x000000091a1a7223 */ /* 0x000fca0000000017 */
[CC--:B-----5:R-:W-:Y:S02]  /*0470*/  FSET.BF.LEU.AND R5, R27.reuse, R26.reuse, PT ;  /* 0x0000001a1b05720a */ /* 0x0e0fe4000380b000 */
[----:B------:R-:W-:-:S03]  /*0480*/  FSET.BF.GT.AND R22, R27, R26, PT ;  /* 0x0000001a1b16720a */ /* 0x000fc60003804000 */
[----:B------:R-:W-:-:S04]  /*0490*/  FMUL R26, R26, R5 ;  /* 0x000000051a1a7220 */ /* 0x000fc80000400000 */
[----:B------:R-:W-:-:S05]  /*04a0*/  FFMA R27, R27, R22, R26 ;  /* 0x000000161b1b7223 */ /* 0x000fca000000001a */
[CC--:B------:R-:W-:Y:S02]  /*04b0*/  FSET.BF.LEU.AND R22, R8.reuse, R27.reuse, PT ;  /* 0x0000001b0816720a */ /* 0x0c0fe4000380b000 */
[----:B------:R-:W-:-:S03]  /*04c0*/  FSET.BF.GT.AND R5, R8, R27, PT ;  /* 0x0000001b0805720a */ /* 0x000fc60003804000 */
[----:B------:R-:W-:-:S04]  /*04d0*/  FMUL R27, R27, R22 ;  /* 0x000000161b1b7220 */ /* 0x000fc80000400000 */
[----:B------:R-:W-:-:S05]  /*04e0*/  FFMA R5, R8, R5, R27 ;  /* 0x0000000508057223 */ /* 0x000fca000000001b */
[CC--:B------:R-:W-:Y:S02]  /*04f0*/  FSET.BF.LEU.AND R8, R10.reuse, R5.reuse, PT ;  /* 0x000000050a08720a */ /* 0x0c0fe4000380b000 */
[----:B0-----:R-:W-:-:S03]  /*0500*/  FSET.BF.GT.AND R7, R10, R5, PT ;  /* 0x000000050a07720a */ /* 0x001fc60003804000 */
[----:B------:R-:W-:-:S04]  /*0510*/  FMUL R5, R5, R8 ;  /* 0x0000000805057220 */ /* 0x000fc80000400000 */
[----:B------:R-:W-:-:S05]  /*0520*/  FFMA R5, R10, R7, R5 ;  /* 0x000000070a057223 */ /* 0x000fca0000000005 */
[CC--:B------:R-:W-:Y:S02]  /*0530*/  FSET.BF.LEU.AND R8, R12.reuse, R5.reuse, PT ;  /* 0x000000050c08720a */ /* 0x0c0fe4000380b000 */
[----:B------:R-:W-:-:S03]  /*0540*/  FSET.BF.GT.AND R7, R12, R5, PT ;  /* 0x000000050c07720a */ /* 0x000fc60003804000 */
[----:B------:R-:W-:-:S04]  /*0550*/  FMUL R5, R5, R8 ;  /* 0x0000000805057220 */ /* 0x000fc80000400000 */
[----:B------:R-:W-:-:S05]  /*0560*/  FFMA R5, R12, R7, R5 ;  /* 0x000000070c057223 */ /* 0x000fca0000000005 */
[CC--:B----4-:R-:W-:Y:S02]  /*0570*/  FSET.BF.LEU.AND R8, R4.reuse, R5.reuse, PT ;  /* 0x000000050408720a */ /* 0x0d0fe4000380b000 */
[----:B------:R-:W-:-:S03]  /*0580*/  FSET.BF.GT.AND R7, R4, R5, PT ;  /* 0x000000050407720a */ /* 0x000fc60003804000 */
[----:B------:R-:W-:-:S04]  /*0590*/  FMUL R5, R5, R8 ;  /* 0x0000000805057220 */ /* 0x000fc80000400000 */
[----:B------:R-:W-:-:S05]  /*05a0*/  FFMA R5, R4, R7, R5 ;  /* 0x0000000704057223 */ /* 0x000fca0000000005 */
[CC--:B------:R-:W-:Y:S02]  /*05b0*/  FSET.BF.LEU.AND R4, R6.reuse, R5.reuse, PT ;  /* 0x000000050604720a */ /* 0x0c0fe4000380b000 */
[----:B------:R-:W-:-:S03]  /*05c0*/  FSET.BF.GT.AND R7, R6, R5, PT ;  /* 0x000000050607720a */ /* 0x000fc60003804000 */
[----:B------:R-:W-:-:S04]  /*05d0*/  FMUL R5, R5, R4 ;  /* 0x0000000405057220 */ /* 0x000fc80000400000 */
[----:B------:R-:W-:Y:S01]  /*05e0*/  FFMA R22, R6, R7, R5 ;  /* 0x0000000706167223 */ /* 0x000fe20000000005 */
[----:B------:R-:W-:Y:S06]  /*05f0*/  @P2 BRA `(.L_x_79) ;  /* 0xfffffffc00142947 */ /* 0x000fec000383ffff */
[----:B------:R-:W-:-:S07]  /*0600*/  MOV R7, R14 ;  /* 0x0000000e00077202 */ /* 0x000fce0000000f00 */
.L_x_78:
[----:B------:R-:W-:-:S13]  /*0610*/  ISETP.NE.AND P2, PT, R24, RZ, PT ;  /* 0x000000ff1800720c */ /* 0x000fda0003f45270 */
[----:B------:R-:W-:Y:S05]  /*0620*/  @!P2 BRA `(.L_x_80) ;  /* 0x0000000000eca947 */ /* 0x000fea0003800000 */
[----:B------:R-:W-:Y:S01]  /*0630*/  ISETP.NE.AND P2, PT, R17, RZ, PT ;  /* 0x000000ff1100720c */ /* 0x000fe20003f45270 */
[----:B------:R-:W-:-:S12]  /*0640*/  @!P0 BRA `(.L_x_81) ;  /* 0x0000000000788947 */ /* 0x000fd80003800000 */
[----:B------:R-:W0:Y:S01]  /*0650*/  LDC.64 R2, c[0x0][0x380] ;  /* 0x0000e000ff027b82 */ /* 0x000e220000000a00 */
[----:B------:R-:W-:-:S05]  /*0660*/  IADD3 R13, PT, PT, R20, R7, RZ ;  /* 0x00000007140d7210 */ /* 0x000fca0007ffe0ff */
[C---:B------:R-:W-:Y:S02]  /*0670*/  VIADD R9, R13.reuse, 0x1 ;  /* 0x000000010d097836 */ /* 0x040fe40000000000 */
[----:B0-----:R-:W-:-:S06]  /*0680*/  IMAD.WIDE.U32 R10, R13, 0x4, R2 ;  /* 0x000000040d0a7825 */ /* 0x001fcc00078e0002 */
[----:B------:R-:W2:Y:S01]  /*0690*/  LDG.E R11, desc[UR6][R10.64] ;  /* 0x000000060a0b7981 */ /* 0x000ea2000c1e1900 */
[----:B------:R-:W-:Y:S01]  /*06a0*/  IMAD.WIDE.U32 R8, R9, 0x4, R2 ;  /* 0x0000000409087825 */ /* 0x000fe200078e0002 */
[----:B------:R-:W-:-:S05]  /*06b0*/  IADD3 R5, PT, PT, R13, 0x2, RZ ;  /* 0x000000020d057810 */ /* 0x000fca0007ffe0ff */
[----:B------:R-:W3:Y:S01]  /*06c0*/  LDG.E R8, desc[UR6][R8.64] ;  /* 0x0000000608087981 */ /* 0x000ee2000c1e1900 */
[----:B------:R-:W-:Y:S01]  /*06d0*/  IMAD.WIDE.U32 R4, R5, 0x4, R2 ;  /* 0x0000000405047825 */ /* 0x000fe200078e0002 */
[----:B------:R-:W-:-:S05]  /*06e0*/  IADD3 R13, PT, PT, R13, 0x3, RZ ;  /* 0x000000030d0d7810 */ /* 0x000fca0007ffe0ff */
[----:B------:R-:W4:Y:S01]  /*06f0*/  LDG.E R4, desc[UR6][R4.64] ;  /* 0x0000000604047981 */ /* 0x000f22000c1e1900 */
[----:B------:R-:W-:-:S06]  /*0700*/  IMAD.WIDE.U32 R2, R13, 0x4, R2 ;  /* 0x000000040d027825 */ /* 0x000fcc00078e0002 */
[----:B------:R-:W5:Y:S01]  /*0710*/  LDG.E R2, desc[UR6][R2.64] ;  /* 0x0000000602027981 */ /* 0x000f62000c1e1900 */
[----:B------:R-:W-:Y:S01]  /*0720*/  VIADD R7, R7, 0x4 ;  /* 0x0000000407077836 */ /* 0x000fe20000000000 */
        /* <DEDUP_REMOVED lines=8> */
[CC--:B----4-:R-:W-:Y:S02]  /*07b0*/  FSET.BF.LEU.AND R0, R4.reuse, R9.reuse, PT ;  /* 0x000000090400720a */ /* 0x0d0fe4000380b000 */
[----:B------:R-:W-:-:S03]  /*07c0*/  FSET.BF.GT.AND R5, R4, R9, PT ;  /* 0x000000090405720a */ /* 0x000fc60003804000 */
[----:B------:R-:W-:-:S04]  /*07d0*/  FMUL R9, R9, R0 ;  /* 0x0000000009097220 */ /* 0x000fc80000400000 */
[----:B------:R-:W-:-:S05]  /*07e0*/  FFMA R5, R4, R5, R9 ;  /* 0x0000000504057223 */ /* 0x000fca0000000009 */
[CC--:B-----5:R-:W-:Y:S02]  /*07f0*/  FSET.BF.LEU.AND R0, R2.reuse, R5.reuse, PT ;  /* 0x000000050200720a */ /* 0x0e0fe4000380b000 */
[----:B------:R-:W-:-:S03]  /*0800*/  FSET.BF.GT.AND R3, R2, R5, PT ;  /* 0x000000050203720a */ /* 0x000fc60003804000 */
[----:B------:R-:W-:-:S04]  /*0810*/  FMUL R5, R5, R0 ;  /* 0x0000000005057220 */ /* 0x000fc80000400000 */
[----:B------:R-:W-:-:S07]  /*0820*/  FFMA R22, R2, R3, R5 ;  /* 0x0000000302167223 */ /* 0x000fce0000000005 */
.L_x_81:
[----:B------:R-:W-:Y:S05]  /*0830*/  @!P2 BRA `(.L_x_80) ;  /* 0x000000000068a947 */ /* 0x000fea0003800000 */
[----:B------:R-:W-:Y:S02]  /*0840*/  ISETP.NE.AND P2, PT, R17, 0x1, PT ;  /* 0x000000011100780c */ /* 0x000fe40003f45270 */
[----:B------:R-:W-:-:S11]  /*0850*/  LOP3.LUT P3, RZ, R25, 0x1, RZ, 0xc0, !PT ;  /* 0x0000000119ff7812 */ /* 0x000fd6000786c0ff */
[----:B------:R-:W0:Y:S01]  /*0860*/  @P2 LDC.64 R4, c[0x0][0x380] ;  /* 0x0000e000ff042b82 */ /* 0x000e220000000a00 */
[----:B------:R-:W-:-:S07]  /*0870*/  @P2 IADD3 R11, PT, PT, R20, R7, RZ ;  /* 0x00000007140b2210 */ /* 0x000fce0007ffe0ff */
[----:B------:R-:W1:Y:S01]  /*0880*/  @P3 LDC.64 R2, c[0x0][0x380] ;  /* 0x0000e000ff023b82 */ /* 0x000e620000000a00 */
[C---:B0-----:R-:W-:Y:S01]  /*0890*/  @P2 IMAD.WIDE.U32 R8, R11.reuse, 0x4, R4 ;  /* 0x000000040b082825 */ /* 0x041fe200078e0004 */
[----:B------:R-:W-:-:S05]  /*08a0*/  @P2 IADD3 R11, PT, PT, R11, 0x1, RZ ;  /* 0x000000010b0b2810 */ /* 0x000fca0007ffe0ff */
[----:B------:R-:W2:Y:S01]  /*08b0*/  @P2 LDG.E R9, desc[UR6][R8.64] ;  /* 0x0000000608092981 */ /* 0x000ea2000c1e1900 */
[----:B------:R-:W-:-:S04]  /*08c0*/  @P2 IMAD.WIDE.U32 R4, R11, 0x4, R4 ;  /* 0x000000040b042825 */ /* 0x000fc800078e0004 */
[----:B------:R-:W-:Y:S02]  /*08d0*/  @P2 VIADD R7, R7, 0x2 ;  /* 0x0000000207072836 */ /* 0x000fe40000000000 */
[----:B------:R-:W3:Y:S03]  /*08e0*/  @P2 LDG.E R5, desc[UR6][R4.64] ;  /* 0x0000000604052981 */ /* 0x000ee6000c1e1900 */
[----:B------:R-:W-:-:S05]  /*08f0*/  @P3 IADD3 R7, PT, PT, R20, R7, RZ ;  /* 0x0000000714073210 */ /* 0x000fca0007ffe0ff */
[----:B-1----:R-:W-:-:S06]  /*0900*/  @P3 IMAD.WIDE.U32 R2, R7, 0x4, R2 ;  /* 0x0000000407023825 */ /* 0x002fcc00078e0002 */
[----:B------:R-:W4:Y:S01]  /*0910*/  @P3 LDG.E R3, desc[UR6][R2.64] ;  /* 0x0000000602033981 */ /* 0x000f22000c1e1900 */
[CC--:B--2---:R-:W-:Y:S02]  /*0920*/  @P2 FSET.BF.LEU.AND R7, R9.reuse, R22.reuse, PT ;  /* 0x000000160907220a */ /* 0x0c4fe4000380b000 */
[----:B------:R-:W-:-:S03]  /*0930*/  @P2 FSET.BF.GT.AND R0, R9, R22, PT ;  /* 0x000000160900220a */ /* 0x000fc60003804000 */
[----:B------:R-:W-:-:S04]  /*0940*/  @P2 FMUL R6, R22, R7 ;  /* 0x0000000716062220 */ /* 0x000fc80000400000 */
[----:B------:R-:W-:-:S05]  /*0950*/  @P2 FFMA R0, R9, R0, R6 ;  /* 0x0000000009002223 */ /* 0x000fca0000000006 */
[CC--:B---3--:R-:W-:Y:S02]  /*0960*/  @P2 FSET.BF.LEU.AND R7, R5.reuse, R0.reuse, PT ;  /* 0x000000000507220a */ /* 0x0c8fe4000380b000 */
[----:B------:R-:W-:-:S03]  /*0970*/  @P2 FSET.BF.GT.AND R6, R5, R0, PT ;  /* 0x000000000506220a */ /* 0x000fc60003804000 */
[----:B------:R-:W-:-:S04]  /*0980*/  @P2 FMUL R0, R0, R7 ;  /* 0x0000000700002220 */ /* 0x000fc80000400000 */
[----:B------:R-:W-:-:S05]  /*0990*/  @P2 FFMA R22, R5, R6, R0 ;  /* 0x0000000605162223 */ /* 0x000fca0000000000 */
[CC--:B----4-:R-:W-:Y:S02]  /*09a0*/  @P3 FSET.BF.LEU.AND R5, R3.reuse, R22.reuse, PT ;  /* 0x000000160305320a */ /* 0x0d0fe4000380b000 */
[----:B------:R-:W-:-:S03]  /*09b0*/  @P3 FSET.BF.GT.AND R0, R3, R22, PT ;  /* 0x000000160300320a */ /* 0x000fc60003804000 */
[----:B------:R-:W-:-:S04]  /*09c0*/  @P3 FMUL R2, R22, R5 ;  /* 0x0000000516023220 */ /* 0x000fc80000400000 */
[----:B------:R-:W-:-:S07]  /*09d0*/  @P3 FFMA R22, R3, R0, R2 ;  /* 0x0000000003163223 */ /* 0x000fce0000000002 */
.L_x_80:
[----:B------:R-:W-:Y:S05]  /*09e0*/  @P1 BRA `(.L_x_82) ;  /* 0xfffffff400e81947 */ /* 0x000fea000383ffff */
.L_x_77:
[----:B------:R-:W0:Y:S01]  /*09f0*/  S2R R4, SR_TID.Y ;  /* 0x0000000000047919 */ /* 0x000e220000002200 */
[----:B------:R-:W1:Y:S01]  /*0a00*/  LDC.64 R6, c[0x0][0x3a0] ;  /* 0x0000e800ff067b82 */ /* 0x000e620000000a00 */
[----:B------:R-:W1:Y:S07]  /*0a10*/  S2R R5, SR_TID.X ;  /* 0x0000000000057919 */ /* 0x000e6e0000002100 */
[----:B------:R-:W2:Y:S01]  /*0a20*/  LDC.64 R2, c[0x0][0x388] ;  /* 0x0000e200ff027b82 */ /* 0x000ea20000000a00 */
[----:B0-----:R-:W-:Y:S01]  /*0a30*/  IADD3 R4, PT, PT, R4, UR5, RZ ;  /* 0x0000000504047c10 */ /* 0x001fe2000fffe0ff */
[----:B-1----:R-:W-:-:S04]  /*0a40*/  IMAD R0, R6, UR8, R5 ;  /* 0x0000000806007c24 */ /* 0x002fc8000f8e0205 */
[----:B------:R-:W-:-:S04]  /*0a50*/  IMAD R5, R0, R7, R4 ;  /* 0x0000000700057224 */ /* 0x000fc800078e0204 */
[----:B--2---:R-:W-:-:S05]  /*0a60*/  IMAD.WIDE.U32 R2, R5, 0x4, R2 ;  /* 0x0000000405027825 */ /* 0x004fca00078e0002 */
[----:B------:R-:W-:Y:S01]  /*0a70*/  STG.E desc[UR6][R2.64], R22 ;  /* 0x0000001602007986 */ /* 0x000fe2000c101906 */
[----:B------:R-:W-:Y:S05]  /*0a80*/  EXIT ;  /* 0x000000000000794d */ /* 0x000fea0003800000 */
.L_x_83:
        /* <DEDUP_REMOVED lines=15> */
.L_x_97:


//--------------------- .nv.shared.reserved.0     --------------------------
	.section	.nv.shared.reserved.0,"aw",@nobits
	.weak		__nv_reservedSMEM_offset_0_alias
	.size		__nv_reservedSMEM_offset_0_alias, 0, 64
	.other		__nv_reservedSMEM_offset_0_alias,@"STO_CUDA_RESERVED_SHARED STV_DEFAULT"
__nv_reservedSMEM_offset_0_alias:
	.zero		0
	.zero		64


//--------------------- .nv.shared._Z20SoftmaxComputeErrorsPfS_Phii --------------------------
	.section	.nv.shared._Z20SoftmaxComputeErrorsPfS_Phii,"aw",@nobits
	.sectionflags	@""
	.align	4
.nv.shared._Z20SoftmaxComputeErrorsPfS_Phii:
	.zero		1028


//--------------------- .nv.constant0._Z26FullyConnectBackwardErrorsIXadL_Z9ReLUDerivfEEEvPfS0_S0_S0_iii --------------------------
	.section	.nv.constant0._Z26FullyConnectBackwardErrorsIXadL_Z9ReLUDerivfEEEvPfS0_S0_S0_iii,"a",@progbits
	.sectionflags	@""
	.align	4
.nv.constant0._Z26FullyConnectBackwardErrorsIXadL_Z9ReLUDerivfEEEvPfS0_S0_S0_iii:
	.zero		940


//--------------------- .nv.constant0._Z18BackwardActivationIXadL_Z9ReLUDerivfEEEvPfS0_ii --------------------------
	.section	.nv.constant0._Z18BackwardActivationIXadL_Z9ReLUDerivfEEEvPfS0_ii,"a",@progbits
	.sectionflags	@""
	.align	4
.nv.constant0._Z18BackwardActivationIXadL_Z9ReLUDerivfEEEvPfS0_ii:
	.zero		920


//--------------------- .nv.constant0._Z19FullyConnectForwardIXadL_Z4ReLUfEEEvPfS0_S0_S0_iii --------------------------
	.section	.nv.constant0._Z19FullyConnectForwardIXadL_Z4ReLUfEEEvPfS0_S0_S0_iii,"a",@progbits
	.sectionflags	@""
	.align	4
.nv.constant0._Z19FullyConnectForwardIXadL_Z4ReLUfEEEvPfS0_S0_S0_iii:
	.zero		940


//--------------------- .nv.constant0._Z17Convolve2DForwardIXadL_Z4ReLUfEEEvPfS0_S0_S0_iiiiiiii --------------------------
	.section	.nv.constant0._Z17Convolve2DForwardIXadL_Z4ReLUfEEEvPfS0_S0_S0_iiiiiiii,"a",@progbits
	.sectionflags	@""
	.align	4
.nv.constant0._Z17Convolve2DForwardIXadL_Z4ReLUfEEEvPfS0_S0_S0_iiiiiiii:
	.zero		960


//--------------------- .nv.constant0._Z10ApplyDeltaPfS_fii --------------------------
	.section	.nv.constant0._Z10ApplyDeltaPfS_fii,"a",@progbits
	.sectionflags	@""
	.align	4
.nv.constant0._Z10ApplyDeltaPfS_fii:
	.zero		924


//--------------------- .nv.constant0._Z27FullyConnectBackwardWeightsPfS_S_iiii --------------------------
	.section	.nv.constant0._Z27FullyConnectBackwardWeightsPfS_S_iiii,"a",@progbits
	.sectionflags	@""
	.align	4
.nv.constant0._Z27FullyConnectBackwardWeightsPfS_S_iiii:
	.zero		936


//--------------------- .nv.constant0._Z26FullyConnectBackwardBiasesPfS_iii --------------------------
	.section	.nv.constant0._Z26FullyConnectBackwardBiasesPfS_iii,"a",@progbits
	.sectionflags	@""
	.align	4
.nv.constant0._Z26FullyConnectBackwardBiasesPfS_iii:
	.zero		924


//--------------------- .nv.constant0._Z17Pool2DBackwardMaxPfS_S_iiiiiii --------------------------
	.section	.nv.constant0._Z17Pool2DBackwardMaxPfS_S_iiiiiii,"a",@progbits
	.sectionflags	@""
	.align	4
.nv.constant0._Z17Pool2DBackwardMaxPfS_S_iiiiiii:
	.zero		948


//--------------------- .nv.constant0._Z25Convolve2DBackwardWeightsPfS_S_iiiiiiiii --------------------------
	.section	.nv.constant0._Z25Convolve2DBackwardWeightsPfS_S_iiiiiiiii,"a",@progbits
	.sectionflags	@""
	.align	4
.nv.constant0._Z25Convolve2DBackwardWeightsPfS_S_iiiiiiiii:
	.zero		956


//--------------------- .nv.constant0._Z24Convolve2DBackwardBiasesPfS_iiii --------------------------
	.section	.nv.constant0._Z24Convolve2DBackwardBiasesPfS_iiii,"a",@progbits
	.sectionflags	@""
	.align	4
.nv.constant0._Z24Convolve2DBackwardBiasesPfS_iiii:
	.zero		928


//--------------------- .nv.constant0._Z21Convolve2DBackwardSumPfS_S_iiiiiiii --------------------------
	.section	.nv.constant0._Z21Convolve2DBackwardSumPfS_S_iiiiiiii,"a",@progbits
	.sectionflags	@""
	.align	4
.nv.constant0._Z21Convolve2DBackwardSumPfS_S_iiiiiiii:
	.zero		952


//--------------------- .nv.constant0._Z20SoftmaxComputeErrorsPfS_Phii --------------------------
	.section	.nv.constant0._Z20SoftmaxComputeErrorsPfS_Phii,"a",@progbits
	.sectionflags	@""
	.align	4
.nv.constant0._Z20SoftmaxComputeErrorsPfS_Phii:
	.zero		928


//--------------------- .nv.constant0._Z16Pool2DForwardMaxPfS_iiiiiii --------------------------
	.section	.nv.constant0._Z16Pool2DForwardMaxPfS_iiiiiii,"a",@progbits
	.sectionflags	@""
	.align	4
.nv.constant0._Z16Pool2DForwardMaxPfS_iiiiiii:
	.zero		940


//--------------------- SYMBOLS --------------------------

	.type		.nv.reservedSmem.offset0,@object
	.size		.nv.reservedSmem.offset0,0x4
	.type		.nv.reservedSmem.cap,@object
	.size		.nv.reservedSmem.cap,0x4
